//
// Generated by NVIDIA NVVM Compiler
//
// Compiler Build ID: CL-36424714
// Cuda compilation tools, release 13.0, V13.0.88
// Based on NVVM 20.0.0
//

.version 9.0
.target sm_100
.address_size 64

	// .globl	blake3_init_kernel
.extern .func  (.param .b32 func_retval0) vprintf
(
	.param .b64 vprintf_param_0,
	.param .b64 vprintf_param_1
)
;
.const .align 4 .b8 d_IV[32] = {103, 230, 9, 106, 133, 174, 103, 187, 114, 243, 110, 60, 58, 245, 79, 165, 127, 82, 14, 81, 140, 104, 5, 155, 171, 217, 131, 31, 25, 205, 224, 91};
.const .align 1 .b8 d_MSG_PERMUTATION[16] = {2, 6, 3, 10, 7, 0, 4, 13, 1, 11, 12, 5, 9, 14, 15, 8};
.global .align 1 .b8 $str[16] = {37, 115, 32, 40, 37, 100, 32, 98, 121, 116, 101, 115, 41, 58, 10};
.global .align 1 .b8 $str$1[6] = {32, 32, 37, 115, 10};
.global .align 1 .b8 $str$2[8] = {32, 32, 37, 48, 52, 120, 32};
.global .align 1 .b8 $str$3[6] = {32, 37, 48, 50, 120};
.global .align 1 .b8 $str$4[4] = {32, 32, 32};
.global .align 1 .b8 $str$5[23] = {85, 112, 100, 97, 116, 101, 100, 32, 99, 104, 97, 105, 110, 105, 110, 103, 32, 118, 97, 108, 117, 101};
.global .align 1 .b8 $str$6[21] = {66, 101, 102, 111, 114, 101, 32, 108, 97, 115, 116, 32, 99, 111, 109, 112, 114, 101, 115, 115};
.global .align 1 .b8 $str$7[6] = {98, 108, 99, 111, 107};
.global .align 1 .b8 $str$8[15] = {99, 104, 97, 105, 110, 105, 110, 103, 95, 118, 97, 108, 117, 101};
.global .align 1 .b8 $str$9[17] = {70, 105, 110, 97, 108, 105, 122, 101, 100, 32, 111, 117, 116, 112, 117, 116};
.global .align 1 .b8 $str$10[29] = {98, 108, 97, 107, 101, 51, 95, 105, 110, 105, 116, 95, 107, 101, 114, 110, 101, 108, 32, 107, 101, 121, 95, 119, 111, 114, 100, 115};
.global .align 1 .b8 $str$11[21] = {98, 108, 97, 107, 101, 51, 95, 117, 112, 100, 97, 116, 101, 95, 107, 101, 114, 110, 101, 108};

.visible .entry blake3_init_kernel(
	.param .u64 .ptr .align 1 blake3_init_kernel_param_0,
	.param .u64 .ptr .align 1 blake3_init_kernel_param_1,
	.param .u32 blake3_init_kernel_param_2
)
{
	.local .align 8 .b8 	__local_depot0[40];
	.reg .b64 	%SP;
	.reg .b64 	%SPL;
	.reg .pred 	%p<34>;
	.reg .b16 	%rs<226>;
	.reg .b32 	%r<186>;
	.reg .b64 	%rd<21>;

	mov.u64 	%SPL, __local_depot0;
	cvta.local.u64 	%SP, %SPL;
	ld.param.u64 	%rd2, [blake3_init_kernel_param_1];
	ld.param.u32 	%r1, [blake3_init_kernel_param_2];
	and.b32  	%r2, %r1, 16;
	setp.eq.s32 	%p1, %r2, 0;
	@%p1 bra 	$L__BB0_2;
	cvta.to.global.u64 	%rd3, %rd2;
	ld.global.u8 	%rs225, [%rd3];
	ld.global.u8 	%rs224, [%rd3+1];
	ld.global.u8 	%rs223, [%rd3+2];
	ld.global.u8 	%rs222, [%rd3+3];
	ld.global.u8 	%rs221, [%rd3+4];
	ld.global.u8 	%rs220, [%rd3+5];
	ld.global.u8 	%rs219, [%rd3+6];
	ld.global.u8 	%rs218, [%rd3+7];
	ld.global.u8 	%rs217, [%rd3+8];
	ld.global.u8 	%rs216, [%rd3+9];
	ld.global.u8 	%rs215, [%rd3+10];
	ld.global.u8 	%rs214, [%rd3+11];
	ld.global.u8 	%rs213, [%rd3+12];
	ld.global.u8 	%rs212, [%rd3+13];
	ld.global.u8 	%rs211, [%rd3+14];
	ld.global.u8 	%rs210, [%rd3+15];
	ld.global.u8 	%rs209, [%rd3+16];
	ld.global.u8 	%rs208, [%rd3+17];
	ld.global.u8 	%rs207, [%rd3+18];
	ld.global.u8 	%rs206, [%rd3+19];
	ld.global.u8 	%rs205, [%rd3+20];
	ld.global.u8 	%rs204, [%rd3+21];
	ld.global.u8 	%rs203, [%rd3+22];
	ld.global.u8 	%rs202, [%rd3+23];
	ld.global.u8 	%rs201, [%rd3+24];
	ld.global.u8 	%rs200, [%rd3+25];
	ld.global.u8 	%rs199, [%rd3+26];
	ld.global.u8 	%rs198, [%rd3+27];
	ld.global.u8 	%rs197, [%rd3+28];
	ld.global.u8 	%rs196, [%rd3+29];
	ld.global.u8 	%rs195, [%rd3+30];
	ld.global.u8 	%rs194, [%rd3+31];
	bra.uni 	$L__BB0_3;
$L__BB0_2:
	ld.const.u32 	%r3, [d_IV];
	bfe.u32 	%r4, %r3, 0, 8;
	cvt.u16.u32 	%rs225, %r4;
	bfe.u32 	%r5, %r3, 8, 8;
	cvt.u16.u32 	%rs224, %r5;
	bfe.u32 	%r6, %r3, 16, 8;
	cvt.u16.u32 	%rs223, %r6;
	bfe.u32 	%r7, %r3, 24, 8;
	cvt.u16.u32 	%rs222, %r7;
	ld.const.u32 	%r8, [d_IV+4];
	bfe.u32 	%r9, %r8, 0, 8;
	cvt.u16.u32 	%rs221, %r9;
	bfe.u32 	%r10, %r8, 8, 8;
	cvt.u16.u32 	%rs220, %r10;
	bfe.u32 	%r11, %r8, 16, 8;
	cvt.u16.u32 	%rs219, %r11;
	bfe.u32 	%r12, %r8, 24, 8;
	cvt.u16.u32 	%rs218, %r12;
	ld.const.u32 	%r13, [d_IV+8];
	bfe.u32 	%r14, %r13, 0, 8;
	cvt.u16.u32 	%rs217, %r14;
	bfe.u32 	%r15, %r13, 8, 8;
	cvt.u16.u32 	%rs216, %r15;
	bfe.u32 	%r16, %r13, 16, 8;
	cvt.u16.u32 	%rs215, %r16;
	bfe.u32 	%r17, %r13, 24, 8;
	cvt.u16.u32 	%rs214, %r17;
	ld.const.u32 	%r18, [d_IV+12];
	bfe.u32 	%r19, %r18, 0, 8;
	cvt.u16.u32 	%rs213, %r19;
	bfe.u32 	%r20, %r18, 8, 8;
	cvt.u16.u32 	%rs212, %r20;
	bfe.u32 	%r21, %r18, 16, 8;
	cvt.u16.u32 	%rs211, %r21;
	bfe.u32 	%r22, %r18, 24, 8;
	cvt.u16.u32 	%rs210, %r22;
	ld.const.u32 	%r23, [d_IV+16];
	bfe.u32 	%r24, %r23, 0, 8;
	cvt.u16.u32 	%rs209, %r24;
	bfe.u32 	%r25, %r23, 8, 8;
	cvt.u16.u32 	%rs208, %r25;
	bfe.u32 	%r26, %r23, 16, 8;
	cvt.u16.u32 	%rs207, %r26;
	bfe.u32 	%r27, %r23, 24, 8;
	cvt.u16.u32 	%rs206, %r27;
	ld.const.u32 	%r28, [d_IV+20];
	bfe.u32 	%r29, %r28, 0, 8;
	cvt.u16.u32 	%rs205, %r29;
	bfe.u32 	%r30, %r28, 8, 8;
	cvt.u16.u32 	%rs204, %r30;
	bfe.u32 	%r31, %r28, 16, 8;
	cvt.u16.u32 	%rs203, %r31;
	bfe.u32 	%r32, %r28, 24, 8;
	cvt.u16.u32 	%rs202, %r32;
	ld.const.u32 	%r33, [d_IV+24];
	bfe.u32 	%r34, %r33, 0, 8;
	cvt.u16.u32 	%rs201, %r34;
	bfe.u32 	%r35, %r33, 8, 8;
	cvt.u16.u32 	%rs200, %r35;
	bfe.u32 	%r36, %r33, 16, 8;
	cvt.u16.u32 	%rs199, %r36;
	bfe.u32 	%r37, %r33, 24, 8;
	cvt.u16.u32 	%rs198, %r37;
	ld.const.u32 	%r38, [d_IV+28];
	bfe.u32 	%r39, %r38, 0, 8;
	cvt.u16.u32 	%rs197, %r39;
	bfe.u32 	%r40, %r38, 8, 8;
	cvt.u16.u32 	%rs196, %r40;
	bfe.u32 	%r41, %r38, 16, 8;
	cvt.u16.u32 	%rs195, %r41;
	bfe.u32 	%r42, %r38, 24, 8;
	cvt.u16.u32 	%rs194, %r42;
$L__BB0_3:
	ld.param.u32 	%r185, [blake3_init_kernel_param_2];
	ld.param.u64 	%rd20, [blake3_init_kernel_param_0];
	add.u64 	%rd4, %SP, 24;
	add.u64 	%rd5, %SPL, 24;
	add.u64 	%rd6, %SP, 0;
	add.u64 	%rd7, %SPL, 0;
	mov.u64 	%rd8, $str$10;
	cvta.global.u64 	%rd9, %rd8;
	st.local.u64 	[%rd5], %rd9;
	mov.b32 	%r43, 32;
	st.local.u32 	[%rd5+8], %r43;
	mov.u64 	%rd10, $str;
	cvta.global.u64 	%rd11, %rd10;
	{ // callseq 0, 0
	.param .b64 param0;
	st.param.b64 	[param0], %rd11;
	.param .b64 param1;
	st.param.b64 	[param1], %rd4;
	.param .b32 retval0;
	call.uni (retval0), 
	vprintf, 
	(
	param0, 
	param1
	);
	ld.param.b32 	%r44, [retval0];
	} // callseq 0
	mov.b32 	%r46, 0;
	st.local.u32 	[%rd5], %r46;
	mov.u64 	%rd12, $str$2;
	cvta.global.u64 	%rd13, %rd12;
	{ // callseq 1, 0
	.param .b64 param0;
	st.param.b64 	[param0], %rd13;
	.param .b64 param1;
	st.param.b64 	[param1], %rd4;
	.param .b32 retval0;
	call.uni (retval0), 
	vprintf, 
	(
	param0, 
	param1
	);
	ld.param.b32 	%r47, [retval0];
	} // callseq 1
	cvt.u32.u16 	%r49, %rs225;
	and.b32  	%r50, %r49, 255;
	st.local.u32 	[%rd5], %r50;
	mov.u64 	%rd14, $str$3;
	cvta.global.u64 	%rd15, %rd14;
	{ // callseq 2, 0
	.param .b64 param0;
	st.param.b64 	[param0], %rd15;
	.param .b64 param1;
	st.param.b64 	[param1], %rd4;
	.param .b32 retval0;
	call.uni (retval0), 
	vprintf, 
	(
	param0, 
	param1
	);
	ld.param.b32 	%r51, [retval0];
	} // callseq 2
	add.s16 	%rs97, %rs225, -127;
	and.b16  	%rs98, %rs97, 255;
	setp.lt.u16 	%p2, %rs98, 161;
	selp.b16 	%rs99, 46, %rs225, %p2;
	st.local.u8 	[%rd7], %rs99;
	mov.b16 	%rs100, 0;
	st.local.u8 	[%rd7+1], %rs100;
	cvt.u32.u16 	%r53, %rs224;
	and.b32  	%r54, %r53, 255;
	st.local.u32 	[%rd5], %r54;
	{ // callseq 3, 0
	.param .b64 param0;
	st.param.b64 	[param0], %rd15;
	.param .b64 param1;
	st.param.b64 	[param1], %rd4;
	.param .b32 retval0;
	call.uni (retval0), 
	vprintf, 
	(
	param0, 
	param1
	);
	ld.param.b32 	%r55, [retval0];
	} // callseq 3
	add.s16 	%rs101, %rs224, -127;
	and.b16  	%rs102, %rs101, 255;
	setp.lt.u16 	%p3, %rs102, 161;
	selp.b16 	%rs103, 46, %rs224, %p3;
	st.local.u8 	[%rd7+1], %rs103;
	st.local.u8 	[%rd7+2], %rs100;
	cvt.u32.u16 	%r57, %rs223;
	and.b32  	%r58, %r57, 255;
	st.local.u32 	[%rd5], %r58;
	{ // callseq 4, 0
	.param .b64 param0;
	st.param.b64 	[param0], %rd15;
	.param .b64 param1;
	st.param.b64 	[param1], %rd4;
	.param .b32 retval0;
	call.uni (retval0), 
	vprintf, 
	(
	param0, 
	param1
	);
	ld.param.b32 	%r59, [retval0];
	} // callseq 4
	add.s16 	%rs104, %rs223, -127;
	and.b16  	%rs105, %rs104, 255;
	setp.lt.u16 	%p4, %rs105, 161;
	selp.b16 	%rs106, 46, %rs223, %p4;
	st.local.u8 	[%rd7+2], %rs106;
	st.local.u8 	[%rd7+3], %rs100;
	cvt.u32.u16 	%r61, %rs222;
	and.b32  	%r62, %r61, 255;
	st.local.u32 	[%rd5], %r62;
	{ // callseq 5, 0
	.param .b64 param0;
	st.param.b64 	[param0], %rd15;
	.param .b64 param1;
	st.param.b64 	[param1], %rd4;
	.param .b32 retval0;
	call.uni (retval0), 
	vprintf, 
	(
	param0, 
	param1
	);
	ld.param.b32 	%r63, [retval0];
	} // callseq 5
	add.s16 	%rs107, %rs222, -127;
	and.b16  	%rs108, %rs107, 255;
	setp.lt.u16 	%p5, %rs108, 161;
	selp.b16 	%rs109, 46, %rs222, %p5;
	st.local.u8 	[%rd7+3], %rs109;
	st.local.u8 	[%rd7+4], %rs100;
	cvt.u32.u16 	%r65, %rs221;
	and.b32  	%r66, %r65, 255;
	st.local.u32 	[%rd5], %r66;
	{ // callseq 6, 0
	.param .b64 param0;
	st.param.b64 	[param0], %rd15;
	.param .b64 param1;
	st.param.b64 	[param1], %rd4;
	.param .b32 retval0;
	call.uni (retval0), 
	vprintf, 
	(
	param0, 
	param1
	);
	ld.param.b32 	%r67, [retval0];
	} // callseq 6
	add.s16 	%rs110, %rs221, -127;
	and.b16  	%rs111, %rs110, 255;
	setp.lt.u16 	%p6, %rs111, 161;
	selp.b16 	%rs112, 46, %rs221, %p6;
	st.local.u8 	[%rd7+4], %rs112;
	st.local.u8 	[%rd7+5], %rs100;
	cvt.u32.u16 	%r69, %rs220;
	and.b32  	%r70, %r69, 255;
	st.local.u32 	[%rd5], %r70;
	{ // callseq 7, 0
	.param .b64 param0;
	st.param.b64 	[param0], %rd15;
	.param .b64 param1;
	st.param.b64 	[param1], %rd4;
	.param .b32 retval0;
	call.uni (retval0), 
	vprintf, 
	(
	param0, 
	param1
	);
	ld.param.b32 	%r71, [retval0];
	} // callseq 7
	add.s16 	%rs113, %rs220, -127;
	and.b16  	%rs114, %rs113, 255;
	setp.lt.u16 	%p7, %rs114, 161;
	selp.b16 	%rs115, 46, %rs220, %p7;
	st.local.u8 	[%rd7+5], %rs115;
	st.local.u8 	[%rd7+6], %rs100;
	cvt.u32.u16 	%r73, %rs219;
	and.b32  	%r74, %r73, 255;
	st.local.u32 	[%rd5], %r74;
	{ // callseq 8, 0
	.param .b64 param0;
	st.param.b64 	[param0], %rd15;
	.param .b64 param1;
	st.param.b64 	[param1], %rd4;
	.param .b32 retval0;
	call.uni (retval0), 
	vprintf, 
	(
	param0, 
	param1
	);
	ld.param.b32 	%r75, [retval0];
	} // callseq 8
	add.s16 	%rs116, %rs219, -127;
	and.b16  	%rs117, %rs116, 255;
	setp.lt.u16 	%p8, %rs117, 161;
	selp.b16 	%rs118, 46, %rs219, %p8;
	st.local.u8 	[%rd7+6], %rs118;
	st.local.u8 	[%rd7+7], %rs100;
	cvt.u32.u16 	%r77, %rs218;
	and.b32  	%r78, %r77, 255;
	st.local.u32 	[%rd5], %r78;
	{ // callseq 9, 0
	.param .b64 param0;
	st.param.b64 	[param0], %rd15;
	.param .b64 param1;
	st.param.b64 	[param1], %rd4;
	.param .b32 retval0;
	call.uni (retval0), 
	vprintf, 
	(
	param0, 
	param1
	);
	ld.param.b32 	%r79, [retval0];
	} // callseq 9
	add.s16 	%rs119, %rs218, -127;
	and.b16  	%rs120, %rs119, 255;
	setp.lt.u16 	%p9, %rs120, 161;
	selp.b16 	%rs121, 46, %rs218, %p9;
	st.local.u8 	[%rd7+7], %rs121;
	st.local.u8 	[%rd7+8], %rs100;
	cvt.u32.u16 	%r81, %rs217;
	and.b32  	%r82, %r81, 255;
	st.local.u32 	[%rd5], %r82;
	{ // callseq 10, 0
	.param .b64 param0;
	st.param.b64 	[param0], %rd15;
	.param .b64 param1;
	st.param.b64 	[param1], %rd4;
	.param .b32 retval0;
	call.uni (retval0), 
	vprintf, 
	(
	param0, 
	param1
	);
	ld.param.b32 	%r83, [retval0];
	} // callseq 10
	add.s16 	%rs122, %rs217, -127;
	and.b16  	%rs123, %rs122, 255;
	setp.lt.u16 	%p10, %rs123, 161;
	selp.b16 	%rs124, 46, %rs217, %p10;
	st.local.u8 	[%rd7+8], %rs124;
	st.local.u8 	[%rd7+9], %rs100;
	cvt.u32.u16 	%r85, %rs216;
	and.b32  	%r86, %r85, 255;
	st.local.u32 	[%rd5], %r86;
	{ // callseq 11, 0
	.param .b64 param0;
	st.param.b64 	[param0], %rd15;
	.param .b64 param1;
	st.param.b64 	[param1], %rd4;
	.param .b32 retval0;
	call.uni (retval0), 
	vprintf, 
	(
	param0, 
	param1
	);
	ld.param.b32 	%r87, [retval0];
	} // callseq 11
	add.s16 	%rs125, %rs216, -127;
	and.b16  	%rs126, %rs125, 255;
	setp.lt.u16 	%p11, %rs126, 161;
	selp.b16 	%rs127, 46, %rs216, %p11;
	st.local.u8 	[%rd7+9], %rs127;
	st.local.u8 	[%rd7+10], %rs100;
	cvt.u32.u16 	%r89, %rs215;
	and.b32  	%r90, %r89, 255;
	st.local.u32 	[%rd5], %r90;
	{ // callseq 12, 0
	.param .b64 param0;
	st.param.b64 	[param0], %rd15;
	.param .b64 param1;
	st.param.b64 	[param1], %rd4;
	.param .b32 retval0;
	call.uni (retval0), 
	vprintf, 
	(
	param0, 
	param1
	);
	ld.param.b32 	%r91, [retval0];
	} // callseq 12
	add.s16 	%rs128, %rs215, -127;
	and.b16  	%rs129, %rs128, 255;
	setp.lt.u16 	%p12, %rs129, 161;
	selp.b16 	%rs130, 46, %rs215, %p12;
	st.local.u8 	[%rd7+10], %rs130;
	st.local.u8 	[%rd7+11], %rs100;
	cvt.u32.u16 	%r93, %rs214;
	and.b32  	%r94, %r93, 255;
	st.local.u32 	[%rd5], %r94;
	{ // callseq 13, 0
	.param .b64 param0;
	st.param.b64 	[param0], %rd15;
	.param .b64 param1;
	st.param.b64 	[param1], %rd4;
	.param .b32 retval0;
	call.uni (retval0), 
	vprintf, 
	(
	param0, 
	param1
	);
	ld.param.b32 	%r95, [retval0];
	} // callseq 13
	add.s16 	%rs131, %rs214, -127;
	and.b16  	%rs132, %rs131, 255;
	setp.lt.u16 	%p13, %rs132, 161;
	selp.b16 	%rs133, 46, %rs214, %p13;
	st.local.u8 	[%rd7+11], %rs133;
	st.local.u8 	[%rd7+12], %rs100;
	cvt.u32.u16 	%r97, %rs213;
	and.b32  	%r98, %r97, 255;
	st.local.u32 	[%rd5], %r98;
	{ // callseq 14, 0
	.param .b64 param0;
	st.param.b64 	[param0], %rd15;
	.param .b64 param1;
	st.param.b64 	[param1], %rd4;
	.param .b32 retval0;
	call.uni (retval0), 
	vprintf, 
	(
	param0, 
	param1
	);
	ld.param.b32 	%r99, [retval0];
	} // callseq 14
	add.s16 	%rs134, %rs213, -127;
	and.b16  	%rs135, %rs134, 255;
	setp.lt.u16 	%p14, %rs135, 161;
	selp.b16 	%rs136, 46, %rs213, %p14;
	st.local.u8 	[%rd7+12], %rs136;
	st.local.u8 	[%rd7+13], %rs100;
	cvt.u32.u16 	%r101, %rs212;
	and.b32  	%r102, %r101, 255;
	st.local.u32 	[%rd5], %r102;
	{ // callseq 15, 0
	.param .b64 param0;
	st.param.b64 	[param0], %rd15;
	.param .b64 param1;
	st.param.b64 	[param1], %rd4;
	.param .b32 retval0;
	call.uni (retval0), 
	vprintf, 
	(
	param0, 
	param1
	);
	ld.param.b32 	%r103, [retval0];
	} // callseq 15
	add.s16 	%rs137, %rs212, -127;
	and.b16  	%rs138, %rs137, 255;
	setp.lt.u16 	%p15, %rs138, 161;
	selp.b16 	%rs139, 46, %rs212, %p15;
	st.local.u8 	[%rd7+13], %rs139;
	st.local.u8 	[%rd7+14], %rs100;
	cvt.u32.u16 	%r105, %rs211;
	and.b32  	%r106, %r105, 255;
	st.local.u32 	[%rd5], %r106;
	{ // callseq 16, 0
	.param .b64 param0;
	st.param.b64 	[param0], %rd15;
	.param .b64 param1;
	st.param.b64 	[param1], %rd4;
	.param .b32 retval0;
	call.uni (retval0), 
	vprintf, 
	(
	param0, 
	param1
	);
	ld.param.b32 	%r107, [retval0];
	} // callseq 16
	add.s16 	%rs140, %rs211, -127;
	and.b16  	%rs141, %rs140, 255;
	setp.lt.u16 	%p16, %rs141, 161;
	selp.b16 	%rs142, 46, %rs211, %p16;
	st.local.u8 	[%rd7+14], %rs142;
	st.local.u8 	[%rd7+15], %rs100;
	cvt.u32.u16 	%r109, %rs210;
	and.b32  	%r110, %r109, 255;
	st.local.u32 	[%rd5], %r110;
	{ // callseq 17, 0
	.param .b64 param0;
	st.param.b64 	[param0], %rd15;
	.param .b64 param1;
	st.param.b64 	[param1], %rd4;
	.param .b32 retval0;
	call.uni (retval0), 
	vprintf, 
	(
	param0, 
	param1
	);
	ld.param.b32 	%r111, [retval0];
	} // callseq 17
	add.s16 	%rs143, %rs210, -127;
	and.b16  	%rs144, %rs143, 255;
	setp.lt.u16 	%p17, %rs144, 161;
	selp.b16 	%rs145, 46, %rs210, %p17;
	st.local.u8 	[%rd7+15], %rs145;
	st.local.u8 	[%rd7+16], %rs100;
	st.local.u64 	[%rd5], %rd6;
	mov.u64 	%rd16, $str$1;
	cvta.global.u64 	%rd17, %rd16;
	{ // callseq 18, 0
	.param .b64 param0;
	st.param.b64 	[param0], %rd17;
	.param .b64 param1;
	st.param.b64 	[param1], %rd4;
	.param .b32 retval0;
	call.uni (retval0), 
	vprintf, 
	(
	param0, 
	param1
	);
	ld.param.b32 	%r113, [retval0];
	} // callseq 18
	mov.b32 	%r115, 16;
	st.local.u32 	[%rd5], %r115;
	{ // callseq 19, 0
	.param .b64 param0;
	st.param.b64 	[param0], %rd13;
	.param .b64 param1;
	st.param.b64 	[param1], %rd4;
	.param .b32 retval0;
	call.uni (retval0), 
	vprintf, 
	(
	param0, 
	param1
	);
	ld.param.b32 	%r116, [retval0];
	} // callseq 19
	cvt.u32.u16 	%r118, %rs209;
	and.b32  	%r119, %r118, 255;
	st.local.u32 	[%rd5], %r119;
	{ // callseq 20, 0
	.param .b64 param0;
	st.param.b64 	[param0], %rd15;
	.param .b64 param1;
	st.param.b64 	[param1], %rd4;
	.param .b32 retval0;
	call.uni (retval0), 
	vprintf, 
	(
	param0, 
	param1
	);
	ld.param.b32 	%r120, [retval0];
	} // callseq 20
	add.s16 	%rs146, %rs209, -127;
	and.b16  	%rs147, %rs146, 255;
	setp.lt.u16 	%p18, %rs147, 161;
	selp.b16 	%rs148, 46, %rs209, %p18;
	st.local.u8 	[%rd7], %rs148;
	st.local.u8 	[%rd7+1], %rs100;
	cvt.u32.u16 	%r122, %rs208;
	and.b32  	%r123, %r122, 255;
	st.local.u32 	[%rd5], %r123;
	{ // callseq 21, 0
	.param .b64 param0;
	st.param.b64 	[param0], %rd15;
	.param .b64 param1;
	st.param.b64 	[param1], %rd4;
	.param .b32 retval0;
	call.uni (retval0), 
	vprintf, 
	(
	param0, 
	param1
	);
	ld.param.b32 	%r124, [retval0];
	} // callseq 21
	add.s16 	%rs149, %rs208, -127;
	and.b16  	%rs150, %rs149, 255;
	setp.lt.u16 	%p19, %rs150, 161;
	selp.b16 	%rs151, 46, %rs208, %p19;
	st.local.u8 	[%rd7+1], %rs151;
	st.local.u8 	[%rd7+2], %rs100;
	cvt.u32.u16 	%r126, %rs207;
	and.b32  	%r127, %r126, 255;
	st.local.u32 	[%rd5], %r127;
	{ // callseq 22, 0
	.param .b64 param0;
	st.param.b64 	[param0], %rd15;
	.param .b64 param1;
	st.param.b64 	[param1], %rd4;
	.param .b32 retval0;
	call.uni (retval0), 
	vprintf, 
	(
	param0, 
	param1
	);
	ld.param.b32 	%r128, [retval0];
	} // callseq 22
	add.s16 	%rs152, %rs207, -127;
	and.b16  	%rs153, %rs152, 255;
	setp.lt.u16 	%p20, %rs153, 161;
	selp.b16 	%rs154, 46, %rs207, %p20;
	st.local.u8 	[%rd7+2], %rs154;
	st.local.u8 	[%rd7+3], %rs100;
	cvt.u32.u16 	%r130, %rs206;
	and.b32  	%r131, %r130, 255;
	st.local.u32 	[%rd5], %r131;
	{ // callseq 23, 0
	.param .b64 param0;
	st.param.b64 	[param0], %rd15;
	.param .b64 param1;
	st.param.b64 	[param1], %rd4;
	.param .b32 retval0;
	call.uni (retval0), 
	vprintf, 
	(
	param0, 
	param1
	);
	ld.param.b32 	%r132, [retval0];
	} // callseq 23
	add.s16 	%rs155, %rs206, -127;
	and.b16  	%rs156, %rs155, 255;
	setp.lt.u16 	%p21, %rs156, 161;
	selp.b16 	%rs157, 46, %rs206, %p21;
	st.local.u8 	[%rd7+3], %rs157;
	st.local.u8 	[%rd7+4], %rs100;
	cvt.u32.u16 	%r134, %rs205;
	and.b32  	%r135, %r134, 255;
	st.local.u32 	[%rd5], %r135;
	{ // callseq 24, 0
	.param .b64 param0;
	st.param.b64 	[param0], %rd15;
	.param .b64 param1;
	st.param.b64 	[param1], %rd4;
	.param .b32 retval0;
	call.uni (retval0), 
	vprintf, 
	(
	param0, 
	param1
	);
	ld.param.b32 	%r136, [retval0];
	} // callseq 24
	add.s16 	%rs158, %rs205, -127;
	and.b16  	%rs159, %rs158, 255;
	setp.lt.u16 	%p22, %rs159, 161;
	selp.b16 	%rs160, 46, %rs205, %p22;
	st.local.u8 	[%rd7+4], %rs160;
	st.local.u8 	[%rd7+5], %rs100;
	cvt.u32.u16 	%r138, %rs204;
	and.b32  	%r139, %r138, 255;
	st.local.u32 	[%rd5], %r139;
	{ // callseq 25, 0
	.param .b64 param0;
	st.param.b64 	[param0], %rd15;
	.param .b64 param1;
	st.param.b64 	[param1], %rd4;
	.param .b32 retval0;
	call.uni (retval0), 
	vprintf, 
	(
	param0, 
	param1
	);
	ld.param.b32 	%r140, [retval0];
	} // callseq 25
	add.s16 	%rs161, %rs204, -127;
	and.b16  	%rs162, %rs161, 255;
	setp.lt.u16 	%p23, %rs162, 161;
	selp.b16 	%rs163, 46, %rs204, %p23;
	st.local.u8 	[%rd7+5], %rs163;
	st.local.u8 	[%rd7+6], %rs100;
	cvt.u32.u16 	%r142, %rs203;
	and.b32  	%r143, %r142, 255;
	st.local.u32 	[%rd5], %r143;
	{ // callseq 26, 0
	.param .b64 param0;
	st.param.b64 	[param0], %rd15;
	.param .b64 param1;
	st.param.b64 	[param1], %rd4;
	.param .b32 retval0;
	call.uni (retval0), 
	vprintf, 
	(
	param0, 
	param1
	);
	ld.param.b32 	%r144, [retval0];
	} // callseq 26
	add.s16 	%rs164, %rs203, -127;
	and.b16  	%rs165, %rs164, 255;
	setp.lt.u16 	%p24, %rs165, 161;
	selp.b16 	%rs166, 46, %rs203, %p24;
	st.local.u8 	[%rd7+6], %rs166;
	st.local.u8 	[%rd7+7], %rs100;
	cvt.u32.u16 	%r146, %rs202;
	and.b32  	%r147, %r146, 255;
	st.local.u32 	[%rd5], %r147;
	{ // callseq 27, 0
	.param .b64 param0;
	st.param.b64 	[param0], %rd15;
	.param .b64 param1;
	st.param.b64 	[param1], %rd4;
	.param .b32 retval0;
	call.uni (retval0), 
	vprintf, 
	(
	param0, 
	param1
	);
	ld.param.b32 	%r148, [retval0];
	} // callseq 27
	add.s16 	%rs167, %rs202, -127;
	and.b16  	%rs168, %rs167, 255;
	setp.lt.u16 	%p25, %rs168, 161;
	selp.b16 	%rs169, 46, %rs202, %p25;
	st.local.u8 	[%rd7+7], %rs169;
	st.local.u8 	[%rd7+8], %rs100;
	cvt.u32.u16 	%r150, %rs201;
	and.b32  	%r151, %r150, 255;
	st.local.u32 	[%rd5], %r151;
	{ // callseq 28, 0
	.param .b64 param0;
	st.param.b64 	[param0], %rd15;
	.param .b64 param1;
	st.param.b64 	[param1], %rd4;
	.param .b32 retval0;
	call.uni (retval0), 
	vprintf, 
	(
	param0, 
	param1
	);
	ld.param.b32 	%r152, [retval0];
	} // callseq 28
	add.s16 	%rs170, %rs201, -127;
	and.b16  	%rs171, %rs170, 255;
	setp.lt.u16 	%p26, %rs171, 161;
	selp.b16 	%rs172, 46, %rs201, %p26;
	st.local.u8 	[%rd7+8], %rs172;
	st.local.u8 	[%rd7+9], %rs100;
	cvt.u32.u16 	%r154, %rs200;
	and.b32  	%r155, %r154, 255;
	st.local.u32 	[%rd5], %r155;
	{ // callseq 29, 0
	.param .b64 param0;
	st.param.b64 	[param0], %rd15;
	.param .b64 param1;
	st.param.b64 	[param1], %rd4;
	.param .b32 retval0;
	call.uni (retval0), 
	vprintf, 
	(
	param0, 
	param1
	);
	ld.param.b32 	%r156, [retval0];
	} // callseq 29
	add.s16 	%rs173, %rs200, -127;
	and.b16  	%rs174, %rs173, 255;
	setp.lt.u16 	%p27, %rs174, 161;
	selp.b16 	%rs175, 46, %rs200, %p27;
	st.local.u8 	[%rd7+9], %rs175;
	st.local.u8 	[%rd7+10], %rs100;
	cvt.u32.u16 	%r158, %rs199;
	and.b32  	%r159, %r158, 255;
	st.local.u32 	[%rd5], %r159;
	{ // callseq 30, 0
	.param .b64 param0;
	st.param.b64 	[param0], %rd15;
	.param .b64 param1;
	st.param.b64 	[param1], %rd4;
	.param .b32 retval0;
	call.uni (retval0), 
	vprintf, 
	(
	param0, 
	param1
	);
	ld.param.b32 	%r160, [retval0];
	} // callseq 30
	add.s16 	%rs176, %rs199, -127;
	and.b16  	%rs177, %rs176, 255;
	setp.lt.u16 	%p28, %rs177, 161;
	selp.b16 	%rs178, 46, %rs199, %p28;
	st.local.u8 	[%rd7+10], %rs178;
	st.local.u8 	[%rd7+11], %rs100;
	cvt.u32.u16 	%r162, %rs198;
	and.b32  	%r163, %r162, 255;
	st.local.u32 	[%rd5], %r163;
	{ // callseq 31, 0
	.param .b64 param0;
	st.param.b64 	[param0], %rd15;
	.param .b64 param1;
	st.param.b64 	[param1], %rd4;
	.param .b32 retval0;
	call.uni (retval0), 
	vprintf, 
	(
	param0, 
	param1
	);
	ld.param.b32 	%r164, [retval0];
	} // callseq 31
	add.s16 	%rs179, %rs198, -127;
	and.b16  	%rs180, %rs179, 255;
	setp.lt.u16 	%p29, %rs180, 161;
	selp.b16 	%rs181, 46, %rs198, %p29;
	st.local.u8 	[%rd7+11], %rs181;
	st.local.u8 	[%rd7+12], %rs100;
	cvt.u32.u16 	%r166, %rs197;
	and.b32  	%r167, %r166, 255;
	st.local.u32 	[%rd5], %r167;
	{ // callseq 32, 0
	.param .b64 param0;
	st.param.b64 	[param0], %rd15;
	.param .b64 param1;
	st.param.b64 	[param1], %rd4;
	.param .b32 retval0;
	call.uni (retval0), 
	vprintf, 
	(
	param0, 
	param1
	);
	ld.param.b32 	%r168, [retval0];
	} // callseq 32
	add.s16 	%rs182, %rs197, -127;
	and.b16  	%rs183, %rs182, 255;
	setp.lt.u16 	%p30, %rs183, 161;
	selp.b16 	%rs184, 46, %rs197, %p30;
	st.local.u8 	[%rd7+12], %rs184;
	st.local.u8 	[%rd7+13], %rs100;
	cvt.u32.u16 	%r170, %rs196;
	and.b32  	%r171, %r170, 255;
	st.local.u32 	[%rd5], %r171;
	{ // callseq 33, 0
	.param .b64 param0;
	st.param.b64 	[param0], %rd15;
	.param .b64 param1;
	st.param.b64 	[param1], %rd4;
	.param .b32 retval0;
	call.uni (retval0), 
	vprintf, 
	(
	param0, 
	param1
	);
	ld.param.b32 	%r172, [retval0];
	} // callseq 33
	add.s16 	%rs185, %rs196, -127;
	and.b16  	%rs186, %rs185, 255;
	setp.lt.u16 	%p31, %rs186, 161;
	selp.b16 	%rs187, 46, %rs196, %p31;
	st.local.u8 	[%rd7+13], %rs187;
	st.local.u8 	[%rd7+14], %rs100;
	cvt.u32.u16 	%r174, %rs195;
	and.b32  	%r175, %r174, 255;
	st.local.u32 	[%rd5], %r175;
	{ // callseq 34, 0
	.param .b64 param0;
	st.param.b64 	[param0], %rd15;
	.param .b64 param1;
	st.param.b64 	[param1], %rd4;
	.param .b32 retval0;
	call.uni (retval0), 
	vprintf, 
	(
	param0, 
	param1
	);
	ld.param.b32 	%r176, [retval0];
	} // callseq 34
	add.s16 	%rs188, %rs195, -127;
	and.b16  	%rs189, %rs188, 255;
	setp.lt.u16 	%p32, %rs189, 161;
	selp.b16 	%rs190, 46, %rs195, %p32;
	st.local.u8 	[%rd7+14], %rs190;
	st.local.u8 	[%rd7+15], %rs100;
	cvt.u32.u16 	%r178, %rs194;
	and.b32  	%r179, %r178, 255;
	st.local.u32 	[%rd5], %r179;
	{ // callseq 35, 0
	.param .b64 param0;
	st.param.b64 	[param0], %rd15;
	.param .b64 param1;
	st.param.b64 	[param1], %rd4;
	.param .b32 retval0;
	call.uni (retval0), 
	vprintf, 
	(
	param0, 
	param1
	);
	ld.param.b32 	%r180, [retval0];
	} // callseq 35
	add.s16 	%rs191, %rs194, -127;
	and.b16  	%rs192, %rs191, 255;
	setp.lt.u16 	%p33, %rs192, 161;
	selp.b16 	%rs193, 46, %rs194, %p33;
	st.local.u8 	[%rd7+15], %rs193;
	st.local.u8 	[%rd7+16], %rs100;
	cvta.to.global.u64 	%rd18, %rd20;
	st.local.u64 	[%rd5], %rd6;
	{ // callseq 36, 0
	.param .b64 param0;
	st.param.b64 	[param0], %rd17;
	.param .b64 param1;
	st.param.b64 	[param1], %rd4;
	.param .b32 retval0;
	call.uni (retval0), 
	vprintf, 
	(
	param0, 
	param1
	);
	ld.param.b32 	%r182, [retval0];
	} // callseq 36
	st.global.u8 	[%rd18+96], %rs225;
	st.global.u8 	[%rd18+97], %rs224;
	st.global.u8 	[%rd18+98], %rs223;
	st.global.u8 	[%rd18+99], %rs222;
	st.global.u8 	[%rd18+100], %rs221;
	st.global.u8 	[%rd18+101], %rs220;
	st.global.u8 	[%rd18+102], %rs219;
	st.global.u8 	[%rd18+103], %rs218;
	st.global.u8 	[%rd18+104], %rs217;
	st.global.u8 	[%rd18+105], %rs216;
	st.global.u8 	[%rd18+106], %rs215;
	st.global.u8 	[%rd18+107], %rs214;
	st.global.u8 	[%rd18+108], %rs213;
	st.global.u8 	[%rd18+109], %rs212;
	st.global.u8 	[%rd18+110], %rs211;
	st.global.u8 	[%rd18+111], %rs210;
	st.global.u8 	[%rd18+112], %rs209;
	st.global.u8 	[%rd18+113], %rs208;
	st.global.u8 	[%rd18+114], %rs207;
	st.global.u8 	[%rd18+115], %rs206;
	st.global.u8 	[%rd18+116], %rs205;
	st.global.u8 	[%rd18+117], %rs204;
	st.global.u8 	[%rd18+118], %rs203;
	st.global.u8 	[%rd18+119], %rs202;
	st.global.u8 	[%rd18+120], %rs201;
	st.global.u8 	[%rd18+121], %rs200;
	st.global.u8 	[%rd18+122], %rs199;
	st.global.u8 	[%rd18+123], %rs198;
	st.global.u8 	[%rd18+124], %rs197;
	st.global.u8 	[%rd18+125], %rs196;
	st.global.u8 	[%rd18+126], %rs195;
	st.global.u8 	[%rd18+127], %rs194;
	mov.b64 	%rd19, 0;
	st.global.u64 	[%rd18+136], %rd19;
	st.global.u64 	[%rd18+128], %rd19;
	or.b32  	%r184, %r185, 11;
	st.global.u32 	[%rd18+144], %r184;
	ret;

}
	// .globl	blake3_update_kernel
.visible .entry blake3_update_kernel(
	.param .u64 .ptr .align 1 blake3_update_kernel_param_0,
	.param .u64 .ptr .align 1 blake3_update_kernel_param_1,
	.param .u64 blake3_update_kernel_param_2
)
{
	.local .align 16 .b8 	__local_depot1[80];
	.reg .b64 	%SP;
	.reg .b64 	%SPL;
	.reg .pred 	%p<54>;
	.reg .b16 	%rs<156>;
	.reg .b32 	%r<1278>;
	.reg .b64 	%rd<229>;

	mov.u64 	%SPL, __local_depot1;
	cvta.local.u64 	%SP, %SPL;
	ld.param.u64 	%rd122, [blake3_update_kernel_param_0];
	ld.param.u64 	%rd123, [blake3_update_kernel_param_1];
	ld.param.u64 	%rd225, [blake3_update_kernel_param_2];
	cvta.to.global.u64 	%rd224, %rd123;
	cvta.to.global.u64 	%rd2, %rd122;
	add.u64 	%rd124, %SP, 16;
	add.u64 	%rd3, %SPL, 16;
	add.u64 	%rd4, %SPL, 16;
	add.u64 	%rd5, %SPL, 16;
	add.u64 	%rd6, %SPL, 16;
	add.u64 	%rd7, %SPL, 16;
	add.u64 	%rd8, %SPL, 16;
	add.u64 	%rd9, %SPL, 16;
	add.u64 	%rd131, %SP, 0;
	add.u64 	%rd10, %SPL, 0;
	cvt.u32.u64 	%r1, %rd225;
	mov.u64 	%rd132, $str$11;
	cvta.global.u64 	%rd133, %rd132;
	st.local.u64 	[%rd10], %rd133;
	st.local.u32 	[%rd10+8], %r1;
	mov.u64 	%rd134, $str;
	cvta.global.u64 	%rd135, %rd134;
	{ // callseq 37, 0
	.param .b64 param0;
	st.param.b64 	[param0], %rd135;
	.param .b64 param1;
	st.param.b64 	[param1], %rd131;
	.param .b32 retval0;
	call.uni (retval0), 
	vprintf, 
	(
	param0, 
	param1
	);
	ld.param.b32 	%r18, [retval0];
	} // callseq 37
	setp.lt.s32 	%p1, %r1, 1;
	mov.b32 	%r1275, 0;
	@%p1 bra 	$L__BB1_19;
	and.b32  	%r2, %r1, 3;
	setp.lt.u32 	%p2, %r1, 4;
	mov.b32 	%r1275, 0;
	@%p2 bra 	$L__BB1_9;
	and.b32  	%r1275, %r1, 2147483644;
	mov.b32 	%r1276, 0;
	mov.u64 	%rd140, $str$2;
	mov.u64 	%rd137, $str$1;
	mov.u64 	%rd144, $str$3;
$L__BB1_3:
	and.b32  	%r13, %r1276, 12;
	setp.ne.s32 	%p3, %r13, 0;
	@%p3 bra 	$L__BB1_7;
	setp.eq.s32 	%p4, %r1276, 0;
	@%p4 bra 	$L__BB1_6;
	st.local.u64 	[%rd10], %rd124;
	cvta.global.u64 	%rd138, %rd137;
	{ // callseq 38, 0
	.param .b64 param0;
	st.param.b64 	[param0], %rd138;
	.param .b64 param1;
	st.param.b64 	[param1], %rd131;
	.param .b32 retval0;
	call.uni (retval0), 
	vprintf, 
	(
	param0, 
	param1
	);
	ld.param.b32 	%r23, [retval0];
	} // callseq 38
$L__BB1_6:
	st.local.u32 	[%rd10], %r1276;
	cvta.global.u64 	%rd141, %rd140;
	{ // callseq 39, 0
	.param .b64 param0;
	st.param.b64 	[param0], %rd141;
	.param .b64 param1;
	st.param.b64 	[param1], %rd131;
	.param .b32 retval0;
	call.uni (retval0), 
	vprintf, 
	(
	param0, 
	param1
	);
	ld.param.b32 	%r25, [retval0];
	} // callseq 39
$L__BB1_7:
	cvt.u64.u32 	%rd143, %r1276;
	add.s64 	%rd12, %rd224, %rd143;
	ld.global.u8 	%r27, [%rd12];
	st.local.u32 	[%rd10], %r27;
	cvta.global.u64 	%rd145, %rd144;
	{ // callseq 40, 0
	.param .b64 param0;
	st.param.b64 	[param0], %rd145;
	.param .b64 param1;
	st.param.b64 	[param1], %rd131;
	.param .b32 retval0;
	call.uni (retval0), 
	vprintf, 
	(
	param0, 
	param1
	);
	ld.param.b32 	%r28, [retval0];
	} // callseq 40
	ld.global.u8 	%rs2, [%rd12];
	add.s16 	%rs6, %rs2, -127;
	and.b16  	%rs7, %rs6, 255;
	setp.gt.u16 	%p5, %rs7, 160;
	cvt.u64.u32 	%rd147, %r13;
	add.s64 	%rd13, %rd9, %rd147;
	@%p5 bra 	$L__BB1_31;
	mov.b16 	%rs8, 46;
	st.local.u8 	[%rd13], %rs8;
	bra.uni 	$L__BB1_32;
$L__BB1_9:
	setp.eq.s32 	%p10, %r2, 0;
	@%p10 bra 	$L__BB1_19;
	mov.b32 	%r1274, 0;
	mov.u64 	%rd163, $str$2;
	mov.u64 	%rd160, $str$1;
	mov.u64 	%rd168, $str$3;
$L__BB1_11:
	.pragma "nounroll";
	and.b32  	%r8, %r1275, 15;
	setp.ne.s32 	%p11, %r8, 0;
	@%p11 bra 	$L__BB1_15;
	setp.eq.s32 	%p12, %r1275, 0;
	@%p12 bra 	$L__BB1_14;
	st.local.u64 	[%rd10], %rd124;
	cvta.global.u64 	%rd161, %rd160;
	{ // callseq 44, 0
	.param .b64 param0;
	st.param.b64 	[param0], %rd161;
	.param .b64 param1;
	st.param.b64 	[param1], %rd131;
	.param .b32 retval0;
	call.uni (retval0), 
	vprintf, 
	(
	param0, 
	param1
	);
	ld.param.b32 	%r44, [retval0];
	} // callseq 44
$L__BB1_14:
	st.local.u32 	[%rd10], %r1275;
	cvta.global.u64 	%rd164, %rd163;
	{ // callseq 45, 0
	.param .b64 param0;
	st.param.b64 	[param0], %rd164;
	.param .b64 param1;
	st.param.b64 	[param1], %rd131;
	.param .b32 retval0;
	call.uni (retval0), 
	vprintf, 
	(
	param0, 
	param1
	);
	ld.param.b32 	%r46, [retval0];
	} // callseq 45
$L__BB1_15:
	cvt.u64.u32 	%rd166, %r1275;
	add.s64 	%rd167, %rd224, %rd166;
	ld.global.u8 	%r48, [%rd167];
	st.local.u32 	[%rd10], %r48;
	cvta.global.u64 	%rd169, %rd168;
	{ // callseq 46, 0
	.param .b64 param0;
	st.param.b64 	[param0], %rd169;
	.param .b64 param1;
	st.param.b64 	[param1], %rd131;
	.param .b32 retval0;
	call.uni (retval0), 
	vprintf, 
	(
	param0, 
	param1
	);
	ld.param.b32 	%r49, [retval0];
	} // callseq 46
	ld.global.u8 	%rs1, [%rd167];
	add.s16 	%rs22, %rs1, -127;
	and.b16  	%rs23, %rs22, 255;
	setp.lt.u16 	%p13, %rs23, 161;
	cvt.u64.u32 	%rd171, %r8;
	add.s64 	%rd11, %rd9, %rd171;
	@%p13 bra 	$L__BB1_17;
	st.local.u8 	[%rd11], %rs1;
	bra.uni 	$L__BB1_18;
$L__BB1_17:
	mov.b16 	%rs24, 46;
	st.local.u8 	[%rd11], %rs24;
$L__BB1_18:
	mov.b16 	%rs25, 0;
	st.local.u8 	[%rd11+1], %rs25;
	add.s32 	%r1275, %r1275, 1;
	add.s32 	%r1274, %r1274, 1;
	setp.ne.s32 	%p14, %r1274, %r2;
	@%p14 bra 	$L__BB1_11;
$L__BB1_19:
	and.b32  	%r51, %r1275, 15;
	setp.eq.s32 	%p15, %r51, 0;
	@%p15 bra 	$L__BB1_21;
$L__BB1_20:
	mov.u64 	%rd172, $str$4;
	cvta.global.u64 	%rd173, %rd172;
	{ // callseq 47, 0
	.param .b64 param0;
	st.param.b64 	[param0], %rd173;
	.param .b64 param1;
	st.param.b64 	[param1], 0;
	.param .b32 retval0;
	call.uni (retval0), 
	vprintf, 
	(
	param0, 
	param1
	);
	ld.param.b32 	%r52, [retval0];
	} // callseq 47
	add.s32 	%r1275, %r1275, 1;
	and.b32  	%r54, %r1275, 15;
	setp.ne.s32 	%p16, %r54, 0;
	@%p16 bra 	$L__BB1_20;
$L__BB1_21:
	st.local.u64 	[%rd10], %rd124;
	mov.u64 	%rd175, $str$1;
	cvta.global.u64 	%rd176, %rd175;
	{ // callseq 48, 0
	.param .b64 param0;
	st.param.b64 	[param0], %rd176;
	.param .b64 param1;
	st.param.b64 	[param1], %rd131;
	.param .b32 retval0;
	call.uni (retval0), 
	vprintf, 
	(
	param0, 
	param1
	);
	ld.param.b32 	%r55, [retval0];
	} // callseq 48
	setp.eq.s64 	%p17, %rd225, 0;
	@%p17 bra 	$L__BB1_30;
	ld.global.u64 	%rd226, [%rd2+128];
	ld.const.u8 	%r57, [d_MSG_PERMUTATION];
	ld.const.u8 	%r58, [d_MSG_PERMUTATION+1];
	mul.wide.u32 	%rd178, %r58, 4;
	add.s64 	%rd17, %rd8, %rd178;
	ld.const.u8 	%r59, [d_MSG_PERMUTATION+2];
	mul.wide.u32 	%rd179, %r59, 4;
	add.s64 	%rd18, %rd8, %rd179;
	ld.const.u8 	%r60, [d_MSG_PERMUTATION+3];
	mul.wide.u32 	%rd180, %r60, 4;
	add.s64 	%rd19, %rd8, %rd180;
	ld.const.u8 	%r61, [d_MSG_PERMUTATION+4];
	mul.wide.u32 	%rd181, %r61, 4;
	add.s64 	%rd20, %rd8, %rd181;
	ld.const.u8 	%r62, [d_MSG_PERMUTATION+5];
	mul.wide.u32 	%rd182, %r62, 4;
	add.s64 	%rd21, %rd8, %rd182;
	ld.const.u8 	%r63, [d_MSG_PERMUTATION+6];
	mul.wide.u32 	%rd183, %r63, 4;
	add.s64 	%rd22, %rd8, %rd183;
	ld.const.u8 	%r64, [d_MSG_PERMUTATION+7];
	mul.wide.u32 	%rd184, %r64, 4;
	add.s64 	%rd23, %rd8, %rd184;
	ld.const.u8 	%r65, [d_MSG_PERMUTATION+8];
	mul.wide.u32 	%rd185, %r65, 4;
	add.s64 	%rd24, %rd8, %rd185;
	ld.const.u8 	%r66, [d_MSG_PERMUTATION+9];
	mul.wide.u32 	%rd186, %r66, 4;
	add.s64 	%rd25, %rd8, %rd186;
	ld.const.u8 	%r67, [d_MSG_PERMUTATION+10];
	mul.wide.u32 	%rd187, %r67, 4;
	add.s64 	%rd26, %rd8, %rd187;
	ld.const.u8 	%r68, [d_MSG_PERMUTATION+11];
	mul.wide.u32 	%rd188, %r68, 4;
	add.s64 	%rd27, %rd8, %rd188;
	ld.const.u8 	%r69, [d_MSG_PERMUTATION+12];
	mul.wide.u32 	%rd189, %r69, 4;
	add.s64 	%rd28, %rd8, %rd189;
	ld.const.u8 	%r70, [d_MSG_PERMUTATION+13];
	mul.wide.u32 	%rd190, %r70, 4;
	add.s64 	%rd29, %rd8, %rd190;
	ld.const.u8 	%r71, [d_MSG_PERMUTATION+14];
	mul.wide.u32 	%rd191, %r71, 4;
	add.s64 	%rd30, %rd8, %rd191;
	ld.const.u8 	%r72, [d_MSG_PERMUTATION+15];
	mul.wide.u32 	%rd192, %r72, 4;
	add.s64 	%rd31, %rd8, %rd192;
	add.s64 	%rd32, %rd7, %rd178;
	add.s64 	%rd33, %rd7, %rd179;
	add.s64 	%rd34, %rd7, %rd180;
	add.s64 	%rd35, %rd7, %rd181;
	add.s64 	%rd36, %rd7, %rd182;
	add.s64 	%rd37, %rd7, %rd183;
	add.s64 	%rd38, %rd7, %rd184;
	add.s64 	%rd39, %rd7, %rd185;
	add.s64 	%rd40, %rd7, %rd186;
	add.s64 	%rd41, %rd7, %rd187;
	add.s64 	%rd42, %rd7, %rd188;
	add.s64 	%rd43, %rd7, %rd189;
	add.s64 	%rd44, %rd7, %rd190;
	add.s64 	%rd45, %rd7, %rd191;
	add.s64 	%rd46, %rd7, %rd192;
	add.s64 	%rd47, %rd6, %rd178;
	add.s64 	%rd48, %rd6, %rd179;
	add.s64 	%rd49, %rd6, %rd180;
	add.s64 	%rd50, %rd6, %rd181;
	add.s64 	%rd51, %rd6, %rd182;
	add.s64 	%rd52, %rd6, %rd183;
	add.s64 	%rd53, %rd6, %rd184;
	add.s64 	%rd54, %rd6, %rd185;
	add.s64 	%rd55, %rd6, %rd186;
	add.s64 	%rd56, %rd6, %rd187;
	add.s64 	%rd57, %rd6, %rd188;
	add.s64 	%rd58, %rd6, %rd189;
	add.s64 	%rd59, %rd6, %rd190;
	add.s64 	%rd60, %rd6, %rd191;
	add.s64 	%rd61, %rd6, %rd192;
	add.s64 	%rd62, %rd5, %rd178;
	add.s64 	%rd63, %rd5, %rd179;
	add.s64 	%rd64, %rd5, %rd180;
	add.s64 	%rd65, %rd5, %rd181;
	add.s64 	%rd66, %rd5, %rd182;
	add.s64 	%rd67, %rd5, %rd183;
	add.s64 	%rd68, %rd5, %rd184;
	add.s64 	%rd69, %rd5, %rd185;
	add.s64 	%rd70, %rd5, %rd186;
	add.s64 	%rd71, %rd5, %rd187;
	add.s64 	%rd72, %rd5, %rd188;
	add.s64 	%rd73, %rd5, %rd189;
	add.s64 	%rd74, %rd5, %rd190;
	add.s64 	%rd75, %rd5, %rd191;
	add.s64 	%rd76, %rd5, %rd192;
	mul.wide.u32 	%rd193, %r57, 4;
	add.s64 	%rd77, %rd4, %rd193;
	add.s64 	%rd78, %rd4, %rd178;
	add.s64 	%rd79, %rd4, %rd179;
	add.s64 	%rd80, %rd4, %rd180;
	add.s64 	%rd81, %rd4, %rd181;
	add.s64 	%rd82, %rd4, %rd182;
	add.s64 	%rd83, %rd4, %rd183;
	add.s64 	%rd84, %rd4, %rd184;
	add.s64 	%rd85, %rd4, %rd185;
	add.s64 	%rd86, %rd4, %rd186;
	add.s64 	%rd87, %rd4, %rd187;
	add.s64 	%rd88, %rd4, %rd188;
	add.s64 	%rd89, %rd4, %rd189;
	add.s64 	%rd90, %rd4, %rd190;
	add.s64 	%rd91, %rd4, %rd191;
	add.s64 	%rd92, %rd4, %rd192;
	add.s64 	%rd93, %rd3, %rd178;
	add.s64 	%rd94, %rd3, %rd179;
	add.s64 	%rd95, %rd3, %rd180;
	add.s64 	%rd96, %rd3, %rd181;
	add.s64 	%rd97, %rd3, %rd182;
	add.s64 	%rd98, %rd3, %rd183;
	add.s64 	%rd99, %rd3, %rd184;
	add.s64 	%rd100, %rd3, %rd185;
	add.s64 	%rd101, %rd3, %rd186;
	add.s64 	%rd102, %rd3, %rd187;
	add.s64 	%rd103, %rd3, %rd188;
	add.s64 	%rd104, %rd3, %rd189;
	add.s64 	%rd105, %rd3, %rd190;
	add.s64 	%rd106, %rd3, %rd191;
	add.s64 	%rd107, %rd3, %rd192;
$L__BB1_23:
	setp.ne.s64 	%p18, %rd226, 64;
	@%p18 bra 	$L__BB1_25;
	ld.global.u8 	%r73, [%rd2+32];
	ld.global.u8 	%r74, [%rd2+33];
	shl.b32 	%r75, %r74, 8;
	or.b32  	%r76, %r75, %r73;
	ld.global.u8 	%r77, [%rd2+34];
	shl.b32 	%r78, %r77, 16;
	ld.global.u8 	%r79, [%rd2+35];
	shl.b32 	%r80, %r79, 24;
	or.b32  	%r81, %r80, %r78;
	or.b32  	%r82, %r81, %r76;
	ld.global.u8 	%r83, [%rd2+36];
	ld.global.u8 	%r84, [%rd2+37];
	shl.b32 	%r85, %r84, 8;
	or.b32  	%r86, %r85, %r83;
	ld.global.u8 	%r87, [%rd2+38];
	shl.b32 	%r88, %r87, 16;
	ld.global.u8 	%r89, [%rd2+39];
	shl.b32 	%r90, %r89, 24;
	or.b32  	%r91, %r90, %r88;
	or.b32  	%r92, %r91, %r86;
	ld.global.u8 	%r93, [%rd2+40];
	ld.global.u8 	%r94, [%rd2+41];
	shl.b32 	%r95, %r94, 8;
	or.b32  	%r96, %r95, %r93;
	ld.global.u8 	%r97, [%rd2+42];
	shl.b32 	%r98, %r97, 16;
	ld.global.u8 	%r99, [%rd2+43];
	shl.b32 	%r100, %r99, 24;
	or.b32  	%r101, %r100, %r98;
	or.b32  	%r102, %r101, %r96;
	ld.global.u8 	%r103, [%rd2+44];
	ld.global.u8 	%r104, [%rd2+45];
	shl.b32 	%r105, %r104, 8;
	or.b32  	%r106, %r105, %r103;
	ld.global.u8 	%r107, [%rd2+46];
	shl.b32 	%r108, %r107, 16;
	ld.global.u8 	%r109, [%rd2+47];
	shl.b32 	%r110, %r109, 24;
	or.b32  	%r111, %r110, %r108;
	or.b32  	%r112, %r111, %r106;
	ld.global.u8 	%r113, [%rd2+48];
	ld.global.u8 	%r114, [%rd2+49];
	shl.b32 	%r115, %r114, 8;
	or.b32  	%r116, %r115, %r113;
	ld.global.u8 	%r117, [%rd2+50];
	shl.b32 	%r118, %r117, 16;
	ld.global.u8 	%r119, [%rd2+51];
	shl.b32 	%r120, %r119, 24;
	or.b32  	%r121, %r120, %r118;
	or.b32  	%r122, %r121, %r116;
	ld.global.u8 	%r123, [%rd2+52];
	ld.global.u8 	%r124, [%rd2+53];
	shl.b32 	%r125, %r124, 8;
	or.b32  	%r126, %r125, %r123;
	ld.global.u8 	%r127, [%rd2+54];
	shl.b32 	%r128, %r127, 16;
	ld.global.u8 	%r129, [%rd2+55];
	shl.b32 	%r130, %r129, 24;
	or.b32  	%r131, %r130, %r128;
	or.b32  	%r132, %r131, %r126;
	ld.global.u8 	%r133, [%rd2+56];
	ld.global.u8 	%r134, [%rd2+57];
	shl.b32 	%r135, %r134, 8;
	or.b32  	%r136, %r135, %r133;
	ld.global.u8 	%r137, [%rd2+58];
	shl.b32 	%r138, %r137, 16;
	ld.global.u8 	%r139, [%rd2+59];
	shl.b32 	%r140, %r139, 24;
	or.b32  	%r141, %r140, %r138;
	or.b32  	%r142, %r141, %r136;
	ld.global.u8 	%r143, [%rd2+60];
	ld.global.u8 	%r144, [%rd2+61];
	shl.b32 	%r145, %r144, 8;
	or.b32  	%r146, %r145, %r143;
	ld.global.u8 	%r147, [%rd2+62];
	shl.b32 	%r148, %r147, 16;
	ld.global.u8 	%r149, [%rd2+63];
	shl.b32 	%r150, %r149, 24;
	or.b32  	%r151, %r150, %r148;
	or.b32  	%r152, %r151, %r146;
	ld.global.u8 	%r153, [%rd2+64];
	ld.global.u8 	%r154, [%rd2+65];
	shl.b32 	%r155, %r154, 8;
	or.b32  	%r156, %r155, %r153;
	ld.global.u8 	%r157, [%rd2+66];
	shl.b32 	%r158, %r157, 16;
	ld.global.u8 	%r159, [%rd2+67];
	shl.b32 	%r160, %r159, 24;
	or.b32  	%r161, %r160, %r158;
	or.b32  	%r162, %r161, %r156;
	ld.global.u8 	%r163, [%rd2+68];
	ld.global.u8 	%r164, [%rd2+69];
	shl.b32 	%r165, %r164, 8;
	or.b32  	%r166, %r165, %r163;
	ld.global.u8 	%r167, [%rd2+70];
	shl.b32 	%r168, %r167, 16;
	ld.global.u8 	%r169, [%rd2+71];
	shl.b32 	%r170, %r169, 24;
	or.b32  	%r171, %r170, %r168;
	or.b32  	%r172, %r171, %r166;
	ld.global.u8 	%r173, [%rd2+72];
	ld.global.u8 	%r174, [%rd2+73];
	shl.b32 	%r175, %r174, 8;
	or.b32  	%r176, %r175, %r173;
	ld.global.u8 	%r177, [%rd2+74];
	shl.b32 	%r178, %r177, 16;
	ld.global.u8 	%r179, [%rd2+75];
	shl.b32 	%r180, %r179, 24;
	or.b32  	%r181, %r180, %r178;
	or.b32  	%r182, %r181, %r176;
	ld.global.u8 	%r183, [%rd2+76];
	ld.global.u8 	%r184, [%rd2+77];
	shl.b32 	%r185, %r184, 8;
	or.b32  	%r186, %r185, %r183;
	ld.global.u8 	%r187, [%rd2+78];
	shl.b32 	%r188, %r187, 16;
	ld.global.u8 	%r189, [%rd2+79];
	shl.b32 	%r190, %r189, 24;
	or.b32  	%r191, %r190, %r188;
	or.b32  	%r192, %r191, %r186;
	ld.global.u8 	%r193, [%rd2+80];
	ld.global.u8 	%r194, [%rd2+81];
	shl.b32 	%r195, %r194, 8;
	or.b32  	%r196, %r195, %r193;
	ld.global.u8 	%r197, [%rd2+82];
	shl.b32 	%r198, %r197, 16;
	ld.global.u8 	%r199, [%rd2+83];
	shl.b32 	%r200, %r199, 24;
	or.b32  	%r201, %r200, %r198;
	or.b32  	%r202, %r201, %r196;
	ld.global.u8 	%r203, [%rd2+84];
	ld.global.u8 	%r204, [%rd2+85];
	shl.b32 	%r205, %r204, 8;
	or.b32  	%r206, %r205, %r203;
	ld.global.u8 	%r207, [%rd2+86];
	shl.b32 	%r208, %r207, 16;
	ld.global.u8 	%r209, [%rd2+87];
	shl.b32 	%r210, %r209, 24;
	or.b32  	%r211, %r210, %r208;
	or.b32  	%r212, %r211, %r206;
	ld.global.u8 	%r213, [%rd2+88];
	ld.global.u8 	%r214, [%rd2+89];
	shl.b32 	%r215, %r214, 8;
	or.b32  	%r216, %r215, %r213;
	ld.global.u8 	%r217, [%rd2+90];
	shl.b32 	%r218, %r217, 16;
	ld.global.u8 	%r219, [%rd2+91];
	shl.b32 	%r220, %r219, 24;
	or.b32  	%r221, %r220, %r218;
	or.b32  	%r222, %r221, %r216;
	ld.global.u8 	%r223, [%rd2+92];
	ld.global.u8 	%r224, [%rd2+93];
	shl.b32 	%r225, %r224, 8;
	or.b32  	%r226, %r225, %r223;
	ld.global.u8 	%r227, [%rd2+94];
	shl.b32 	%r228, %r227, 16;
	ld.global.u8 	%r229, [%rd2+95];
	shl.b32 	%r230, %r229, 24;
	or.b32  	%r231, %r230, %r228;
	or.b32  	%r232, %r231, %r226;
	ld.global.u64 	%rd195, [%rd2+136];
	ld.global.u32 	%r233, [%rd2+144];
	ld.global.u32 	%r234, [%rd2+96];
	ld.global.u32 	%r235, [%rd2+100];
	ld.global.u32 	%r236, [%rd2+104];
	ld.global.u32 	%r237, [%rd2+108];
	ld.global.u32 	%r238, [%rd2+112];
	ld.global.u32 	%r239, [%rd2+116];
	ld.global.u32 	%r240, [%rd2+120];
	ld.global.u32 	%r241, [%rd2+124];
	cvt.u32.u64 	%r242, %rd195;
	{ .reg .b32 tmp; mov.b64 {tmp, %r243}, %rd195; }
	add.s32 	%r244, %r234, %r82;
	add.s32 	%r245, %r244, %r238;
	xor.b32  	%r246, %r245, %r242;
	shf.l.wrap.b32 	%r247, %r246, %r246, 16;
	ld.const.u32 	%r248, [d_IV];
	add.s32 	%r249, %r248, %r247;
	xor.b32  	%r250, %r238, %r249;
	shf.l.wrap.b32 	%r251, %r250, %r250, 20;
	add.s32 	%r252, %r251, %r92;
	add.s32 	%r253, %r252, %r245;
	xor.b32  	%r254, %r247, %r253;
	shf.l.wrap.b32 	%r255, %r254, %r254, 24;
	add.s32 	%r256, %r249, %r255;
	xor.b32  	%r257, %r251, %r256;
	shf.l.wrap.b32 	%r258, %r257, %r257, 25;
	add.s32 	%r259, %r235, %r102;
	add.s32 	%r260, %r259, %r239;
	xor.b32  	%r261, %r260, %r243;
	shf.l.wrap.b32 	%r262, %r261, %r261, 16;
	ld.const.u32 	%r263, [d_IV+4];
	add.s32 	%r264, %r263, %r262;
	xor.b32  	%r265, %r239, %r264;
	shf.l.wrap.b32 	%r266, %r265, %r265, 20;
	add.s32 	%r267, %r266, %r112;
	add.s32 	%r268, %r267, %r260;
	xor.b32  	%r269, %r262, %r268;
	shf.l.wrap.b32 	%r270, %r269, %r269, 24;
	add.s32 	%r271, %r264, %r270;
	xor.b32  	%r272, %r266, %r271;
	shf.l.wrap.b32 	%r273, %r272, %r272, 25;
	add.s32 	%r274, %r236, %r122;
	add.s32 	%r275, %r274, %r240;
	xor.b32  	%r276, %r275, 64;
	shf.l.wrap.b32 	%r277, %r275, %r276, 16;
	ld.const.u32 	%r278, [d_IV+8];
	add.s32 	%r279, %r278, %r277;
	xor.b32  	%r280, %r240, %r279;
	shf.l.wrap.b32 	%r281, %r280, %r280, 20;
	add.s32 	%r282, %r281, %r132;
	add.s32 	%r283, %r282, %r275;
	xor.b32  	%r284, %r277, %r283;
	shf.l.wrap.b32 	%r285, %r284, %r284, 24;
	add.s32 	%r286, %r279, %r285;
	xor.b32  	%r287, %r281, %r286;
	shf.l.wrap.b32 	%r288, %r287, %r287, 25;
	add.s32 	%r289, %r237, %r142;
	add.s32 	%r290, %r289, %r241;
	xor.b32  	%r291, %r233, %r290;
	shf.l.wrap.b32 	%r292, %r291, %r291, 16;
	ld.const.u32 	%r293, [d_IV+12];
	add.s32 	%r294, %r293, %r292;
	xor.b32  	%r295, %r241, %r294;
	shf.l.wrap.b32 	%r296, %r295, %r295, 20;
	add.s32 	%r297, %r296, %r152;
	add.s32 	%r298, %r297, %r290;
	xor.b32  	%r299, %r292, %r298;
	shf.l.wrap.b32 	%r300, %r299, %r299, 24;
	add.s32 	%r301, %r294, %r300;
	xor.b32  	%r302, %r296, %r301;
	shf.l.wrap.b32 	%r303, %r302, %r302, 25;
	add.s32 	%r304, %r253, %r162;
	add.s32 	%r305, %r304, %r273;
	xor.b32  	%r306, %r300, %r305;
	shf.l.wrap.b32 	%r307, %r306, %r306, 16;
	add.s32 	%r308, %r286, %r307;
	xor.b32  	%r309, %r273, %r308;
	shf.l.wrap.b32 	%r310, %r309, %r309, 20;
	add.s32 	%r311, %r310, %r172;
	add.s32 	%r312, %r311, %r305;
	xor.b32  	%r313, %r307, %r312;
	shf.l.wrap.b32 	%r314, %r313, %r313, 24;
	add.s32 	%r315, %r308, %r314;
	xor.b32  	%r316, %r310, %r315;
	shf.l.wrap.b32 	%r317, %r316, %r316, 25;
	add.s32 	%r318, %r268, %r182;
	add.s32 	%r319, %r318, %r288;
	xor.b32  	%r320, %r255, %r319;
	shf.l.wrap.b32 	%r321, %r320, %r320, 16;
	add.s32 	%r322, %r301, %r321;
	xor.b32  	%r323, %r288, %r322;
	shf.l.wrap.b32 	%r324, %r323, %r323, 20;
	add.s32 	%r325, %r324, %r192;
	add.s32 	%r326, %r325, %r319;
	xor.b32  	%r327, %r321, %r326;
	shf.l.wrap.b32 	%r328, %r327, %r327, 24;
	add.s32 	%r329, %r322, %r328;
	xor.b32  	%r330, %r324, %r329;
	shf.l.wrap.b32 	%r331, %r330, %r330, 25;
	add.s32 	%r332, %r283, %r202;
	add.s32 	%r333, %r332, %r303;
	xor.b32  	%r334, %r270, %r333;
	shf.l.wrap.b32 	%r335, %r334, %r334, 16;
	add.s32 	%r336, %r256, %r335;
	xor.b32  	%r337, %r303, %r336;
	shf.l.wrap.b32 	%r338, %r337, %r337, 20;
	add.s32 	%r339, %r338, %r212;
	add.s32 	%r340, %r339, %r333;
	xor.b32  	%r341, %r335, %r340;
	shf.l.wrap.b32 	%r342, %r341, %r341, 24;
	add.s32 	%r343, %r336, %r342;
	xor.b32  	%r344, %r338, %r343;
	shf.l.wrap.b32 	%r345, %r344, %r344, 25;
	add.s32 	%r346, %r298, %r222;
	add.s32 	%r347, %r346, %r258;
	xor.b32  	%r348, %r285, %r347;
	shf.l.wrap.b32 	%r349, %r348, %r348, 16;
	add.s32 	%r350, %r271, %r349;
	xor.b32  	%r351, %r258, %r350;
	shf.l.wrap.b32 	%r352, %r351, %r351, 20;
	add.s32 	%r353, %r352, %r232;
	add.s32 	%r354, %r353, %r347;
	xor.b32  	%r355, %r349, %r354;
	shf.l.wrap.b32 	%r356, %r355, %r355, 24;
	add.s32 	%r357, %r350, %r356;
	xor.b32  	%r358, %r352, %r357;
	shf.l.wrap.b32 	%r359, %r358, %r358, 25;
	st.local.v4.u32 	[%rd8], {%r82, %r92, %r102, %r112};
	st.local.v4.u32 	[%rd8+16], {%r122, %r132, %r142, %r152};
	st.local.v4.u32 	[%rd8+32], {%r162, %r172, %r182, %r192};
	st.local.v4.u32 	[%rd8+48], {%r202, %r212, %r222, %r232};
	ld.const.u8 	%r360, [d_MSG_PERMUTATION];
	mul.wide.u32 	%rd196, %r360, 4;
	add.s64 	%rd197, %rd8, %rd196;
	ld.local.u32 	%r361, [%rd197];
	ld.local.u32 	%r362, [%rd17];
	ld.local.u32 	%r363, [%rd18];
	ld.local.u32 	%r364, [%rd19];
	ld.local.u32 	%r365, [%rd20];
	ld.local.u32 	%r366, [%rd21];
	ld.local.u32 	%r367, [%rd22];
	ld.local.u32 	%r368, [%rd23];
	ld.local.u32 	%r369, [%rd24];
	ld.local.u32 	%r370, [%rd25];
	ld.local.u32 	%r371, [%rd26];
	ld.local.u32 	%r372, [%rd27];
	ld.local.u32 	%r373, [%rd28];
	ld.local.u32 	%r374, [%rd29];
	ld.local.u32 	%r375, [%rd30];
	ld.local.u32 	%r376, [%rd31];
	add.s32 	%r377, %r312, %r361;
	add.s32 	%r378, %r377, %r359;
	xor.b32  	%r379, %r328, %r378;
	shf.l.wrap.b32 	%r380, %r379, %r379, 16;
	add.s32 	%r381, %r343, %r380;
	xor.b32  	%r382, %r359, %r381;
	shf.l.wrap.b32 	%r383, %r382, %r382, 20;
	add.s32 	%r384, %r383, %r362;
	add.s32 	%r385, %r384, %r378;
	xor.b32  	%r386, %r380, %r385;
	shf.l.wrap.b32 	%r387, %r386, %r386, 24;
	add.s32 	%r388, %r381, %r387;
	xor.b32  	%r389, %r383, %r388;
	shf.l.wrap.b32 	%r390, %r389, %r389, 25;
	add.s32 	%r391, %r326, %r363;
	add.s32 	%r392, %r391, %r317;
	xor.b32  	%r393, %r342, %r392;
	shf.l.wrap.b32 	%r394, %r393, %r393, 16;
	add.s32 	%r395, %r357, %r394;
	xor.b32  	%r396, %r317, %r395;
	shf.l.wrap.b32 	%r397, %r396, %r396, 20;
	add.s32 	%r398, %r397, %r364;
	add.s32 	%r399, %r398, %r392;
	xor.b32  	%r400, %r394, %r399;
	shf.l.wrap.b32 	%r401, %r400, %r400, 24;
	add.s32 	%r402, %r395, %r401;
	xor.b32  	%r403, %r397, %r402;
	shf.l.wrap.b32 	%r404, %r403, %r403, 25;
	add.s32 	%r405, %r340, %r365;
	add.s32 	%r406, %r405, %r331;
	xor.b32  	%r407, %r356, %r406;
	shf.l.wrap.b32 	%r408, %r407, %r407, 16;
	add.s32 	%r409, %r315, %r408;
	xor.b32  	%r410, %r331, %r409;
	shf.l.wrap.b32 	%r411, %r410, %r410, 20;
	add.s32 	%r412, %r411, %r366;
	add.s32 	%r413, %r412, %r406;
	xor.b32  	%r414, %r408, %r413;
	shf.l.wrap.b32 	%r415, %r414, %r414, 24;
	add.s32 	%r416, %r409, %r415;
	xor.b32  	%r417, %r411, %r416;
	shf.l.wrap.b32 	%r418, %r417, %r417, 25;
	add.s32 	%r419, %r354, %r367;
	add.s32 	%r420, %r419, %r345;
	xor.b32  	%r421, %r314, %r420;
	shf.l.wrap.b32 	%r422, %r421, %r421, 16;
	add.s32 	%r423, %r329, %r422;
	xor.b32  	%r424, %r345, %r423;
	shf.l.wrap.b32 	%r425, %r424, %r424, 20;
	add.s32 	%r426, %r425, %r368;
	add.s32 	%r427, %r426, %r420;
	xor.b32  	%r428, %r422, %r427;
	shf.l.wrap.b32 	%r429, %r428, %r428, 24;
	add.s32 	%r430, %r423, %r429;
	xor.b32  	%r431, %r425, %r430;
	shf.l.wrap.b32 	%r432, %r431, %r431, 25;
	add.s32 	%r433, %r385, %r369;
	add.s32 	%r434, %r433, %r404;
	xor.b32  	%r435, %r429, %r434;
	shf.l.wrap.b32 	%r436, %r435, %r435, 16;
	add.s32 	%r437, %r416, %r436;
	xor.b32  	%r438, %r404, %r437;
	shf.l.wrap.b32 	%r439, %r438, %r438, 20;
	add.s32 	%r440, %r439, %r370;
	add.s32 	%r441, %r440, %r434;
	xor.b32  	%r442, %r436, %r441;
	shf.l.wrap.b32 	%r443, %r442, %r442, 24;
	add.s32 	%r444, %r437, %r443;
	xor.b32  	%r445, %r439, %r444;
	shf.l.wrap.b32 	%r446, %r445, %r445, 25;
	add.s32 	%r447, %r399, %r371;
	add.s32 	%r448, %r447, %r418;
	xor.b32  	%r449, %r387, %r448;
	shf.l.wrap.b32 	%r450, %r449, %r449, 16;
	add.s32 	%r451, %r430, %r450;
	xor.b32  	%r452, %r418, %r451;
	shf.l.wrap.b32 	%r453, %r452, %r452, 20;
	add.s32 	%r454, %r453, %r372;
	add.s32 	%r455, %r454, %r448;
	xor.b32  	%r456, %r450, %r455;
	shf.l.wrap.b32 	%r457, %r456, %r456, 24;
	add.s32 	%r458, %r451, %r457;
	xor.b32  	%r459, %r453, %r458;
	shf.l.wrap.b32 	%r460, %r459, %r459, 25;
	add.s32 	%r461, %r413, %r373;
	add.s32 	%r462, %r461, %r432;
	xor.b32  	%r463, %r401, %r462;
	shf.l.wrap.b32 	%r464, %r463, %r463, 16;
	add.s32 	%r465, %r388, %r464;
	xor.b32  	%r466, %r432, %r465;
	shf.l.wrap.b32 	%r467, %r466, %r466, 20;
	add.s32 	%r468, %r467, %r374;
	add.s32 	%r469, %r468, %r462;
	xor.b32  	%r470, %r464, %r469;
	shf.l.wrap.b32 	%r471, %r470, %r470, 24;
	add.s32 	%r472, %r465, %r471;
	xor.b32  	%r473, %r467, %r472;
	shf.l.wrap.b32 	%r474, %r473, %r473, 25;
	add.s32 	%r475, %r427, %r375;
	add.s32 	%r476, %r475, %r390;
	xor.b32  	%r477, %r415, %r476;
	shf.l.wrap.b32 	%r478, %r477, %r477, 16;
	add.s32 	%r479, %r402, %r478;
	xor.b32  	%r480, %r390, %r479;
	shf.l.wrap.b32 	%r481, %r480, %r480, 20;
	add.s32 	%r482, %r481, %r376;
	add.s32 	%r483, %r482, %r476;
	xor.b32  	%r484, %r478, %r483;
	shf.l.wrap.b32 	%r485, %r484, %r484, 24;
	add.s32 	%r486, %r479, %r485;
	xor.b32  	%r487, %r481, %r486;
	shf.l.wrap.b32 	%r488, %r487, %r487, 25;
	st.local.v4.u32 	[%rd7], {%r361, %r362, %r363, %r364};
	st.local.v4.u32 	[%rd7+16], {%r365, %r366, %r367, %r368};
	st.local.v4.u32 	[%rd7+32], {%r369, %r370, %r371, %r372};
	st.local.v4.u32 	[%rd7+48], {%r373, %r374, %r375, %r376};
	add.s64 	%rd198, %rd7, %rd196;
	ld.local.u32 	%r489, [%rd198];
	ld.local.u32 	%r490, [%rd32];
	ld.local.u32 	%r491, [%rd33];
	ld.local.u32 	%r492, [%rd34];
	ld.local.u32 	%r493, [%rd35];
	ld.local.u32 	%r494, [%rd36];
	ld.local.u32 	%r495, [%rd37];
	ld.local.u32 	%r496, [%rd38];
	ld.local.u32 	%r497, [%rd39];
	ld.local.u32 	%r498, [%rd40];
	ld.local.u32 	%r499, [%rd41];
	ld.local.u32 	%r500, [%rd42];
	ld.local.u32 	%r501, [%rd43];
	ld.local.u32 	%r502, [%rd44];
	ld.local.u32 	%r503, [%rd45];
	ld.local.u32 	%r504, [%rd46];
	add.s32 	%r505, %r441, %r489;
	add.s32 	%r506, %r505, %r488;
	xor.b32  	%r507, %r457, %r506;
	shf.l.wrap.b32 	%r508, %r507, %r507, 16;
	add.s32 	%r509, %r472, %r508;
	xor.b32  	%r510, %r488, %r509;
	shf.l.wrap.b32 	%r511, %r510, %r510, 20;
	add.s32 	%r512, %r511, %r490;
	add.s32 	%r513, %r512, %r506;
	xor.b32  	%r514, %r508, %r513;
	shf.l.wrap.b32 	%r515, %r514, %r514, 24;
	add.s32 	%r516, %r509, %r515;
	xor.b32  	%r517, %r511, %r516;
	shf.l.wrap.b32 	%r518, %r517, %r517, 25;
	add.s32 	%r519, %r455, %r491;
	add.s32 	%r520, %r519, %r446;
	xor.b32  	%r521, %r471, %r520;
	shf.l.wrap.b32 	%r522, %r521, %r521, 16;
	add.s32 	%r523, %r486, %r522;
	xor.b32  	%r524, %r446, %r523;
	shf.l.wrap.b32 	%r525, %r524, %r524, 20;
	add.s32 	%r526, %r525, %r492;
	add.s32 	%r527, %r526, %r520;
	xor.b32  	%r528, %r522, %r527;
	shf.l.wrap.b32 	%r529, %r528, %r528, 24;
	add.s32 	%r530, %r523, %r529;
	xor.b32  	%r531, %r525, %r530;
	shf.l.wrap.b32 	%r532, %r531, %r531, 25;
	add.s32 	%r533, %r469, %r493;
	add.s32 	%r534, %r533, %r460;
	xor.b32  	%r535, %r485, %r534;
	shf.l.wrap.b32 	%r536, %r535, %r535, 16;
	add.s32 	%r537, %r444, %r536;
	xor.b32  	%r538, %r460, %r537;
	shf.l.wrap.b32 	%r539, %r538, %r538, 20;
	add.s32 	%r540, %r539, %r494;
	add.s32 	%r541, %r540, %r534;
	xor.b32  	%r542, %r536, %r541;
	shf.l.wrap.b32 	%r543, %r542, %r542, 24;
	add.s32 	%r544, %r537, %r543;
	xor.b32  	%r545, %r539, %r544;
	shf.l.wrap.b32 	%r546, %r545, %r545, 25;
	add.s32 	%r547, %r483, %r495;
	add.s32 	%r548, %r547, %r474;
	xor.b32  	%r549, %r443, %r548;
	shf.l.wrap.b32 	%r550, %r549, %r549, 16;
	add.s32 	%r551, %r458, %r550;
	xor.b32  	%r552, %r474, %r551;
	shf.l.wrap.b32 	%r553, %r552, %r552, 20;
	add.s32 	%r554, %r553, %r496;
	add.s32 	%r555, %r554, %r548;
	xor.b32  	%r556, %r550, %r555;
	shf.l.wrap.b32 	%r557, %r556, %r556, 24;
	add.s32 	%r558, %r551, %r557;
	xor.b32  	%r559, %r553, %r558;
	shf.l.wrap.b32 	%r560, %r559, %r559, 25;
	add.s32 	%r561, %r513, %r497;
	add.s32 	%r562, %r561, %r532;
	xor.b32  	%r563, %r557, %r562;
	shf.l.wrap.b32 	%r564, %r563, %r563, 16;
	add.s32 	%r565, %r544, %r564;
	xor.b32  	%r566, %r532, %r565;
	shf.l.wrap.b32 	%r567, %r566, %r566, 20;
	add.s32 	%r568, %r567, %r498;
	add.s32 	%r569, %r568, %r562;
	xor.b32  	%r570, %r564, %r569;
	shf.l.wrap.b32 	%r571, %r570, %r570, 24;
	add.s32 	%r572, %r565, %r571;
	xor.b32  	%r573, %r567, %r572;
	shf.l.wrap.b32 	%r574, %r573, %r573, 25;
	add.s32 	%r575, %r527, %r499;
	add.s32 	%r576, %r575, %r546;
	xor.b32  	%r577, %r515, %r576;
	shf.l.wrap.b32 	%r578, %r577, %r577, 16;
	add.s32 	%r579, %r558, %r578;
	xor.b32  	%r580, %r546, %r579;
	shf.l.wrap.b32 	%r581, %r580, %r580, 20;
	add.s32 	%r582, %r581, %r500;
	add.s32 	%r583, %r582, %r576;
	xor.b32  	%r584, %r578, %r583;
	shf.l.wrap.b32 	%r585, %r584, %r584, 24;
	add.s32 	%r586, %r579, %r585;
	xor.b32  	%r587, %r581, %r586;
	shf.l.wrap.b32 	%r588, %r587, %r587, 25;
	add.s32 	%r589, %r541, %r501;
	add.s32 	%r590, %r589, %r560;
	xor.b32  	%r591, %r529, %r590;
	shf.l.wrap.b32 	%r592, %r591, %r591, 16;
	add.s32 	%r593, %r516, %r592;
	xor.b32  	%r594, %r560, %r593;
	shf.l.wrap.b32 	%r595, %r594, %r594, 20;
	add.s32 	%r596, %r595, %r502;
	add.s32 	%r597, %r596, %r590;
	xor.b32  	%r598, %r592, %r597;
	shf.l.wrap.b32 	%r599, %r598, %r598, 24;
	add.s32 	%r600, %r593, %r599;
	xor.b32  	%r601, %r595, %r600;
	shf.l.wrap.b32 	%r602, %r601, %r601, 25;
	add.s32 	%r603, %r555, %r503;
	add.s32 	%r604, %r603, %r518;
	xor.b32  	%r605, %r543, %r604;
	shf.l.wrap.b32 	%r606, %r605, %r605, 16;
	add.s32 	%r607, %r530, %r606;
	xor.b32  	%r608, %r518, %r607;
	shf.l.wrap.b32 	%r609, %r608, %r608, 20;
	add.s32 	%r610, %r609, %r504;
	add.s32 	%r611, %r610, %r604;
	xor.b32  	%r612, %r606, %r611;
	shf.l.wrap.b32 	%r613, %r612, %r612, 24;
	add.s32 	%r614, %r607, %r613;
	xor.b32  	%r615, %r609, %r614;
	shf.l.wrap.b32 	%r616, %r615, %r615, 25;
	st.local.v4.u32 	[%rd6], {%r489, %r490, %r491, %r492};
	st.local.v4.u32 	[%rd6+16], {%r493, %r494, %r495, %r496};
	st.local.v4.u32 	[%rd6+32], {%r497, %r498, %r499, %r500};
	st.local.v4.u32 	[%rd6+48], {%r501, %r502, %r503, %r504};
	add.s64 	%rd199, %rd6, %rd196;
	ld.local.u32 	%r617, [%rd199];
	ld.local.u32 	%r618, [%rd47];
	ld.local.u32 	%r619, [%rd48];
	ld.local.u32 	%r620, [%rd49];
	ld.local.u32 	%r621, [%rd50];
	ld.local.u32 	%r622, [%rd51];
	ld.local.u32 	%r623, [%rd52];
	ld.local.u32 	%r624, [%rd53];
	ld.local.u32 	%r625, [%rd54];
	ld.local.u32 	%r626, [%rd55];
	ld.local.u32 	%r627, [%rd56];
	ld.local.u32 	%r628, [%rd57];
	ld.local.u32 	%r629, [%rd58];
	ld.local.u32 	%r630, [%rd59];
	ld.local.u32 	%r631, [%rd60];
	ld.local.u32 	%r632, [%rd61];
	add.s32 	%r633, %r569, %r617;
	add.s32 	%r634, %r633, %r616;
	xor.b32  	%r635, %r585, %r634;
	shf.l.wrap.b32 	%r636, %r635, %r635, 16;
	add.s32 	%r637, %r600, %r636;
	xor.b32  	%r638, %r616, %r637;
	shf.l.wrap.b32 	%r639, %r638, %r638, 20;
	add.s32 	%r640, %r639, %r618;
	add.s32 	%r641, %r640, %r634;
	xor.b32  	%r642, %r636, %r641;
	shf.l.wrap.b32 	%r643, %r642, %r642, 24;
	add.s32 	%r644, %r637, %r643;
	xor.b32  	%r645, %r639, %r644;
	shf.l.wrap.b32 	%r646, %r645, %r645, 25;
	add.s32 	%r647, %r583, %r619;
	add.s32 	%r648, %r647, %r574;
	xor.b32  	%r649, %r599, %r648;
	shf.l.wrap.b32 	%r650, %r649, %r649, 16;
	add.s32 	%r651, %r614, %r650;
	xor.b32  	%r652, %r574, %r651;
	shf.l.wrap.b32 	%r653, %r652, %r652, 20;
	add.s32 	%r654, %r653, %r620;
	add.s32 	%r655, %r654, %r648;
	xor.b32  	%r656, %r650, %r655;
	shf.l.wrap.b32 	%r657, %r656, %r656, 24;
	add.s32 	%r658, %r651, %r657;
	xor.b32  	%r659, %r653, %r658;
	shf.l.wrap.b32 	%r660, %r659, %r659, 25;
	add.s32 	%r661, %r597, %r621;
	add.s32 	%r662, %r661, %r588;
	xor.b32  	%r663, %r613, %r662;
	shf.l.wrap.b32 	%r664, %r663, %r663, 16;
	add.s32 	%r665, %r572, %r664;
	xor.b32  	%r666, %r588, %r665;
	shf.l.wrap.b32 	%r667, %r666, %r666, 20;
	add.s32 	%r668, %r667, %r622;
	add.s32 	%r669, %r668, %r662;
	xor.b32  	%r670, %r664, %r669;
	shf.l.wrap.b32 	%r671, %r670, %r670, 24;
	add.s32 	%r672, %r665, %r671;
	xor.b32  	%r673, %r667, %r672;
	shf.l.wrap.b32 	%r674, %r673, %r673, 25;
	add.s32 	%r675, %r611, %r623;
	add.s32 	%r676, %r675, %r602;
	xor.b32  	%r677, %r571, %r676;
	shf.l.wrap.b32 	%r678, %r677, %r677, 16;
	add.s32 	%r679, %r586, %r678;
	xor.b32  	%r680, %r602, %r679;
	shf.l.wrap.b32 	%r681, %r680, %r680, 20;
	add.s32 	%r682, %r681, %r624;
	add.s32 	%r683, %r682, %r676;
	xor.b32  	%r684, %r678, %r683;
	shf.l.wrap.b32 	%r685, %r684, %r684, 24;
	add.s32 	%r686, %r679, %r685;
	xor.b32  	%r687, %r681, %r686;
	shf.l.wrap.b32 	%r688, %r687, %r687, 25;
	add.s32 	%r689, %r641, %r625;
	add.s32 	%r690, %r689, %r660;
	xor.b32  	%r691, %r685, %r690;
	shf.l.wrap.b32 	%r692, %r691, %r691, 16;
	add.s32 	%r693, %r672, %r692;
	xor.b32  	%r694, %r660, %r693;
	shf.l.wrap.b32 	%r695, %r694, %r694, 20;
	add.s32 	%r696, %r695, %r626;
	add.s32 	%r697, %r696, %r690;
	xor.b32  	%r698, %r692, %r697;
	shf.l.wrap.b32 	%r699, %r698, %r698, 24;
	add.s32 	%r700, %r693, %r699;
	xor.b32  	%r701, %r695, %r700;
	shf.l.wrap.b32 	%r702, %r701, %r701, 25;
	add.s32 	%r703, %r655, %r627;
	add.s32 	%r704, %r703, %r674;
	xor.b32  	%r705, %r643, %r704;
	shf.l.wrap.b32 	%r706, %r705, %r705, 16;
	add.s32 	%r707, %r686, %r706;
	xor.b32  	%r708, %r674, %r707;
	shf.l.wrap.b32 	%r709, %r708, %r708, 20;
	add.s32 	%r710, %r709, %r628;
	add.s32 	%r711, %r710, %r704;
	xor.b32  	%r712, %r706, %r711;
	shf.l.wrap.b32 	%r713, %r712, %r712, 24;
	add.s32 	%r714, %r707, %r713;
	xor.b32  	%r715, %r709, %r714;
	shf.l.wrap.b32 	%r716, %r715, %r715, 25;
	add.s32 	%r717, %r669, %r629;
	add.s32 	%r718, %r717, %r688;
	xor.b32  	%r719, %r657, %r718;
	shf.l.wrap.b32 	%r720, %r719, %r719, 16;
	add.s32 	%r721, %r644, %r720;
	xor.b32  	%r722, %r688, %r721;
	shf.l.wrap.b32 	%r723, %r722, %r722, 20;
	add.s32 	%r724, %r723, %r630;
	add.s32 	%r725, %r724, %r718;
	xor.b32  	%r726, %r720, %r725;
	shf.l.wrap.b32 	%r727, %r726, %r726, 24;
	add.s32 	%r728, %r721, %r727;
	xor.b32  	%r729, %r723, %r728;
	shf.l.wrap.b32 	%r730, %r729, %r729, 25;
	add.s32 	%r731, %r683, %r631;
	add.s32 	%r732, %r731, %r646;
	xor.b32  	%r733, %r671, %r732;
	shf.l.wrap.b32 	%r734, %r733, %r733, 16;
	add.s32 	%r735, %r658, %r734;
	xor.b32  	%r736, %r646, %r735;
	shf.l.wrap.b32 	%r737, %r736, %r736, 20;
	add.s32 	%r738, %r737, %r632;
	add.s32 	%r739, %r738, %r732;
	xor.b32  	%r740, %r734, %r739;
	shf.l.wrap.b32 	%r741, %r740, %r740, 24;
	add.s32 	%r742, %r735, %r741;
	xor.b32  	%r743, %r737, %r742;
	shf.l.wrap.b32 	%r744, %r743, %r743, 25;
	st.local.v4.u32 	[%rd5], {%r617, %r618, %r619, %r620};
	st.local.v4.u32 	[%rd5+16], {%r621, %r622, %r623, %r624};
	st.local.v4.u32 	[%rd5+32], {%r625, %r626, %r627, %r628};
	st.local.v4.u32 	[%rd5+48], {%r629, %r630, %r631, %r632};
	add.s64 	%rd200, %rd5, %rd196;
	ld.local.u32 	%r745, [%rd200];
	ld.local.u32 	%r746, [%rd62];
	ld.local.u32 	%r747, [%rd63];
	ld.local.u32 	%r748, [%rd64];
	ld.local.u32 	%r749, [%rd65];
	ld.local.u32 	%r750, [%rd66];
	ld.local.u32 	%r751, [%rd67];
	ld.local.u32 	%r752, [%rd68];
	ld.local.u32 	%r753, [%rd69];
	ld.local.u32 	%r754, [%rd70];
	ld.local.u32 	%r755, [%rd71];
	ld.local.u32 	%r756, [%rd72];
	ld.local.u32 	%r757, [%rd73];
	ld.local.u32 	%r758, [%rd74];
	ld.local.u32 	%r759, [%rd75];
	ld.local.u32 	%r760, [%rd76];
	add.s32 	%r761, %r697, %r745;
	add.s32 	%r762, %r761, %r744;
	xor.b32  	%r763, %r713, %r762;
	shf.l.wrap.b32 	%r764, %r763, %r763, 16;
	add.s32 	%r765, %r728, %r764;
	xor.b32  	%r766, %r744, %r765;
	shf.l.wrap.b32 	%r767, %r766, %r766, 20;
	add.s32 	%r768, %r767, %r746;
	add.s32 	%r769, %r768, %r762;
	xor.b32  	%r770, %r764, %r769;
	shf.l.wrap.b32 	%r771, %r770, %r770, 24;
	add.s32 	%r772, %r765, %r771;
	xor.b32  	%r773, %r767, %r772;
	shf.l.wrap.b32 	%r774, %r773, %r773, 25;
	add.s32 	%r775, %r711, %r747;
	add.s32 	%r776, %r775, %r702;
	xor.b32  	%r777, %r727, %r776;
	shf.l.wrap.b32 	%r778, %r777, %r777, 16;
	add.s32 	%r779, %r742, %r778;
	xor.b32  	%r780, %r702, %r779;
	shf.l.wrap.b32 	%r781, %r780, %r780, 20;
	add.s32 	%r782, %r781, %r748;
	add.s32 	%r783, %r782, %r776;
	xor.b32  	%r784, %r778, %r783;
	shf.l.wrap.b32 	%r785, %r784, %r784, 24;
	add.s32 	%r786, %r779, %r785;
	xor.b32  	%r787, %r781, %r786;
	shf.l.wrap.b32 	%r788, %r787, %r787, 25;
	add.s32 	%r789, %r725, %r749;
	add.s32 	%r790, %r789, %r716;
	xor.b32  	%r791, %r741, %r790;
	shf.l.wrap.b32 	%r792, %r791, %r791, 16;
	add.s32 	%r793, %r700, %r792;
	xor.b32  	%r794, %r716, %r793;
	shf.l.wrap.b32 	%r795, %r794, %r794, 20;
	add.s32 	%r796, %r795, %r750;
	add.s32 	%r797, %r796, %r790;
	xor.b32  	%r798, %r792, %r797;
	shf.l.wrap.b32 	%r799, %r798, %r798, 24;
	add.s32 	%r800, %r793, %r799;
	xor.b32  	%r801, %r795, %r800;
	shf.l.wrap.b32 	%r802, %r801, %r801, 25;
	add.s32 	%r803, %r739, %r751;
	add.s32 	%r804, %r803, %r730;
	xor.b32  	%r805, %r699, %r804;
	shf.l.wrap.b32 	%r806, %r805, %r805, 16;
	add.s32 	%r807, %r714, %r806;
	xor.b32  	%r808, %r730, %r807;
	shf.l.wrap.b32 	%r809, %r808, %r808, 20;
	add.s32 	%r810, %r809, %r752;
	add.s32 	%r811, %r810, %r804;
	xor.b32  	%r812, %r806, %r811;
	shf.l.wrap.b32 	%r813, %r812, %r812, 24;
	add.s32 	%r814, %r807, %r813;
	xor.b32  	%r815, %r809, %r814;
	shf.l.wrap.b32 	%r816, %r815, %r815, 25;
	add.s32 	%r817, %r769, %r753;
	add.s32 	%r818, %r817, %r788;
	xor.b32  	%r819, %r813, %r818;
	shf.l.wrap.b32 	%r820, %r819, %r819, 16;
	add.s32 	%r821, %r800, %r820;
	xor.b32  	%r822, %r788, %r821;
	shf.l.wrap.b32 	%r823, %r822, %r822, 20;
	add.s32 	%r824, %r823, %r754;
	add.s32 	%r825, %r824, %r818;
	xor.b32  	%r826, %r820, %r825;
	shf.l.wrap.b32 	%r827, %r826, %r826, 24;
	add.s32 	%r828, %r821, %r827;
	xor.b32  	%r829, %r823, %r828;
	shf.l.wrap.b32 	%r830, %r829, %r829, 25;
	add.s32 	%r831, %r783, %r755;
	add.s32 	%r832, %r831, %r802;
	xor.b32  	%r833, %r771, %r832;
	shf.l.wrap.b32 	%r834, %r833, %r833, 16;
	add.s32 	%r835, %r814, %r834;
	xor.b32  	%r836, %r802, %r835;
	shf.l.wrap.b32 	%r837, %r836, %r836, 20;
	add.s32 	%r838, %r837, %r756;
	add.s32 	%r839, %r838, %r832;
	xor.b32  	%r840, %r834, %r839;
	shf.l.wrap.b32 	%r841, %r840, %r840, 24;
	add.s32 	%r842, %r835, %r841;
	xor.b32  	%r843, %r837, %r842;
	shf.l.wrap.b32 	%r844, %r843, %r843, 25;
	add.s32 	%r845, %r797, %r757;
	add.s32 	%r846, %r845, %r816;
	xor.b32  	%r847, %r785, %r846;
	shf.l.wrap.b32 	%r848, %r847, %r847, 16;
	add.s32 	%r849, %r772, %r848;
	xor.b32  	%r850, %r816, %r849;
	shf.l.wrap.b32 	%r851, %r850, %r850, 20;
	add.s32 	%r852, %r851, %r758;
	add.s32 	%r853, %r852, %r846;
	xor.b32  	%r854, %r848, %r853;
	shf.l.wrap.b32 	%r855, %r854, %r854, 24;
	add.s32 	%r856, %r849, %r855;
	xor.b32  	%r857, %r851, %r856;
	shf.l.wrap.b32 	%r858, %r857, %r857, 25;
	add.s32 	%r859, %r811, %r759;
	add.s32 	%r860, %r859, %r774;
	xor.b32  	%r861, %r799, %r860;
	shf.l.wrap.b32 	%r862, %r861, %r861, 16;
	add.s32 	%r863, %r786, %r862;
	xor.b32  	%r864, %r774, %r863;
	shf.l.wrap.b32 	%r865, %r864, %r864, 20;
	add.s32 	%r866, %r865, %r760;
	add.s32 	%r867, %r866, %r860;
	xor.b32  	%r868, %r862, %r867;
	shf.l.wrap.b32 	%r869, %r868, %r868, 24;
	add.s32 	%r870, %r863, %r869;
	xor.b32  	%r871, %r865, %r870;
	shf.l.wrap.b32 	%r872, %r871, %r871, 25;
	st.local.v4.u32 	[%rd4], {%r745, %r746, %r747, %r748};
	st.local.v4.u32 	[%rd4+16], {%r749, %r750, %r751, %r752};
	st.local.v4.u32 	[%rd4+32], {%r753, %r754, %r755, %r756};
	st.local.v4.u32 	[%rd4+48], {%r757, %r758, %r759, %r760};
	ld.local.u32 	%r873, [%rd77];
	ld.local.u32 	%r874, [%rd78];
	ld.local.u32 	%r875, [%rd79];
	ld.local.u32 	%r876, [%rd80];
	ld.local.u32 	%r877, [%rd81];
	ld.local.u32 	%r878, [%rd82];
	ld.local.u32 	%r879, [%rd83];
	ld.local.u32 	%r880, [%rd84];
	ld.local.u32 	%r881, [%rd85];
	ld.local.u32 	%r882, [%rd86];
	ld.local.u32 	%r883, [%rd87];
	ld.local.u32 	%r884, [%rd88];
	ld.local.u32 	%r885, [%rd89];
	ld.local.u32 	%r886, [%rd90];
	ld.local.u32 	%r887, [%rd91];
	ld.local.u32 	%r888, [%rd92];
	add.s32 	%r889, %r825, %r873;
	add.s32 	%r890, %r889, %r872;
	xor.b32  	%r891, %r841, %r890;
	shf.l.wrap.b32 	%r892, %r891, %r891, 16;
	add.s32 	%r893, %r856, %r892;
	xor.b32  	%r894, %r872, %r893;
	shf.l.wrap.b32 	%r895, %r894, %r894, 20;
	add.s32 	%r896, %r895, %r874;
	add.s32 	%r897, %r896, %r890;
	xor.b32  	%r898, %r892, %r897;
	shf.l.wrap.b32 	%r899, %r898, %r898, 24;
	add.s32 	%r900, %r893, %r899;
	xor.b32  	%r901, %r895, %r900;
	shf.l.wrap.b32 	%r902, %r901, %r901, 25;
	add.s32 	%r903, %r839, %r875;
	add.s32 	%r904, %r903, %r830;
	xor.b32  	%r905, %r855, %r904;
	shf.l.wrap.b32 	%r906, %r905, %r905, 16;
	add.s32 	%r907, %r870, %r906;
	xor.b32  	%r908, %r830, %r907;
	shf.l.wrap.b32 	%r909, %r908, %r908, 20;
	add.s32 	%r910, %r909, %r876;
	add.s32 	%r911, %r910, %r904;
	xor.b32  	%r912, %r906, %r911;
	shf.l.wrap.b32 	%r913, %r912, %r912, 24;
	add.s32 	%r914, %r907, %r913;
	xor.b32  	%r915, %r909, %r914;
	shf.l.wrap.b32 	%r916, %r915, %r915, 25;
	add.s32 	%r917, %r853, %r877;
	add.s32 	%r918, %r917, %r844;
	xor.b32  	%r919, %r869, %r918;
	shf.l.wrap.b32 	%r920, %r919, %r919, 16;
	add.s32 	%r921, %r828, %r920;
	xor.b32  	%r922, %r844, %r921;
	shf.l.wrap.b32 	%r923, %r922, %r922, 20;
	add.s32 	%r924, %r923, %r878;
	add.s32 	%r925, %r924, %r918;
	xor.b32  	%r926, %r920, %r925;
	shf.l.wrap.b32 	%r927, %r926, %r926, 24;
	add.s32 	%r928, %r921, %r927;
	xor.b32  	%r929, %r923, %r928;
	shf.l.wrap.b32 	%r930, %r929, %r929, 25;
	add.s32 	%r931, %r867, %r879;
	add.s32 	%r932, %r931, %r858;
	xor.b32  	%r933, %r827, %r932;
	shf.l.wrap.b32 	%r934, %r933, %r933, 16;
	add.s32 	%r935, %r842, %r934;
	xor.b32  	%r936, %r858, %r935;
	shf.l.wrap.b32 	%r937, %r936, %r936, 20;
	add.s32 	%r938, %r937, %r880;
	add.s32 	%r939, %r938, %r932;
	xor.b32  	%r940, %r934, %r939;
	shf.l.wrap.b32 	%r941, %r940, %r940, 24;
	add.s32 	%r942, %r935, %r941;
	xor.b32  	%r943, %r937, %r942;
	shf.l.wrap.b32 	%r944, %r943, %r943, 25;
	add.s32 	%r945, %r897, %r881;
	add.s32 	%r946, %r945, %r916;
	xor.b32  	%r947, %r941, %r946;
	shf.l.wrap.b32 	%r948, %r947, %r947, 16;
	add.s32 	%r949, %r928, %r948;
	xor.b32  	%r950, %r916, %r949;
	shf.l.wrap.b32 	%r951, %r950, %r950, 20;
	add.s32 	%r952, %r951, %r882;
	add.s32 	%r953, %r952, %r946;
	xor.b32  	%r954, %r948, %r953;
	shf.l.wrap.b32 	%r955, %r954, %r954, 24;
	add.s32 	%r956, %r949, %r955;
	xor.b32  	%r957, %r951, %r956;
	shf.l.wrap.b32 	%r958, %r957, %r957, 25;
	add.s32 	%r959, %r911, %r883;
	add.s32 	%r960, %r959, %r930;
	xor.b32  	%r961, %r899, %r960;
	shf.l.wrap.b32 	%r962, %r961, %r961, 16;
	add.s32 	%r963, %r942, %r962;
	xor.b32  	%r964, %r930, %r963;
	shf.l.wrap.b32 	%r965, %r964, %r964, 20;
	add.s32 	%r966, %r965, %r884;
	add.s32 	%r967, %r966, %r960;
	xor.b32  	%r968, %r962, %r967;
	shf.l.wrap.b32 	%r969, %r968, %r968, 24;
	add.s32 	%r970, %r963, %r969;
	xor.b32  	%r971, %r965, %r970;
	shf.l.wrap.b32 	%r972, %r971, %r971, 25;
	add.s32 	%r973, %r925, %r885;
	add.s32 	%r974, %r973, %r944;
	xor.b32  	%r975, %r913, %r974;
	shf.l.wrap.b32 	%r976, %r975, %r975, 16;
	add.s32 	%r977, %r900, %r976;
	xor.b32  	%r978, %r944, %r977;
	shf.l.wrap.b32 	%r979, %r978, %r978, 20;
	add.s32 	%r980, %r979, %r886;
	add.s32 	%r981, %r980, %r974;
	xor.b32  	%r982, %r976, %r981;
	shf.l.wrap.b32 	%r983, %r982, %r982, 24;
	add.s32 	%r984, %r977, %r983;
	xor.b32  	%r985, %r979, %r984;
	shf.l.wrap.b32 	%r986, %r985, %r985, 25;
	add.s32 	%r987, %r939, %r887;
	add.s32 	%r988, %r987, %r902;
	xor.b32  	%r989, %r927, %r988;
	shf.l.wrap.b32 	%r990, %r989, %r989, 16;
	add.s32 	%r991, %r914, %r990;
	xor.b32  	%r992, %r902, %r991;
	shf.l.wrap.b32 	%r993, %r992, %r992, 20;
	add.s32 	%r994, %r993, %r888;
	add.s32 	%r995, %r994, %r988;
	xor.b32  	%r996, %r990, %r995;
	shf.l.wrap.b32 	%r997, %r996, %r996, 24;
	add.s32 	%r998, %r991, %r997;
	xor.b32  	%r999, %r993, %r998;
	shf.l.wrap.b32 	%r1000, %r999, %r999, 25;
	st.local.v4.u32 	[%rd3], {%r873, %r874, %r875, %r876};
	st.local.v4.u32 	[%rd3+16], {%r877, %r878, %r879, %r880};
	st.local.v4.u32 	[%rd3+32], {%r881, %r882, %r883, %r884};
	st.local.v4.u32 	[%rd3+48], {%r885, %r886, %r887, %r888};
	add.s64 	%rd201, %rd3, %rd196;
	ld.local.u32 	%r1001, [%rd201];
	ld.local.u32 	%r1002, [%rd93];
	ld.local.u32 	%r1003, [%rd94];
	ld.local.u32 	%r1004, [%rd95];
	ld.local.u32 	%r1005, [%rd96];
	ld.local.u32 	%r1006, [%rd97];
	ld.local.u32 	%r1007, [%rd98];
	ld.local.u32 	%r1008, [%rd99];
	ld.local.u32 	%r1009, [%rd100];
	ld.local.u32 	%r1010, [%rd101];
	ld.local.u32 	%r1011, [%rd102];
	ld.local.u32 	%r1012, [%rd103];
	ld.local.u32 	%r1013, [%rd104];
	ld.local.u32 	%r1014, [%rd105];
	ld.local.u32 	%r1015, [%rd106];
	ld.local.u32 	%r1016, [%rd107];
	add.s32 	%r1017, %r953, %r1001;
	add.s32 	%r1018, %r1017, %r1000;
	xor.b32  	%r1019, %r969, %r1018;
	shf.l.wrap.b32 	%r1020, %r1019, %r1019, 16;
	add.s32 	%r1021, %r984, %r1020;
	xor.b32  	%r1022, %r1000, %r1021;
	shf.l.wrap.b32 	%r1023, %r1022, %r1022, 20;
	add.s32 	%r1024, %r1023, %r1002;
	add.s32 	%r1025, %r1024, %r1018;
	xor.b32  	%r1026, %r1020, %r1025;
	shf.l.wrap.b32 	%r1027, %r1026, %r1026, 24;
	add.s32 	%r1028, %r1021, %r1027;
	xor.b32  	%r1029, %r1023, %r1028;
	shf.l.wrap.b32 	%r1030, %r1029, %r1029, 25;
	add.s32 	%r1031, %r967, %r1003;
	add.s32 	%r1032, %r1031, %r958;
	xor.b32  	%r1033, %r983, %r1032;
	shf.l.wrap.b32 	%r1034, %r1033, %r1033, 16;
	add.s32 	%r1035, %r998, %r1034;
	xor.b32  	%r1036, %r958, %r1035;
	shf.l.wrap.b32 	%r1037, %r1036, %r1036, 20;
	add.s32 	%r1038, %r1037, %r1004;
	add.s32 	%r1039, %r1038, %r1032;
	xor.b32  	%r1040, %r1034, %r1039;
	shf.l.wrap.b32 	%r1041, %r1040, %r1040, 24;
	add.s32 	%r1042, %r1035, %r1041;
	xor.b32  	%r1043, %r1037, %r1042;
	shf.l.wrap.b32 	%r1044, %r1043, %r1043, 25;
	add.s32 	%r1045, %r981, %r1005;
	add.s32 	%r1046, %r1045, %r972;
	xor.b32  	%r1047, %r997, %r1046;
	shf.l.wrap.b32 	%r1048, %r1047, %r1047, 16;
	add.s32 	%r1049, %r956, %r1048;
	xor.b32  	%r1050, %r972, %r1049;
	shf.l.wrap.b32 	%r1051, %r1050, %r1050, 20;
	add.s32 	%r1052, %r1051, %r1006;
	add.s32 	%r1053, %r1052, %r1046;
	xor.b32  	%r1054, %r1048, %r1053;
	shf.l.wrap.b32 	%r1055, %r1054, %r1054, 24;
	add.s32 	%r1056, %r1049, %r1055;
	xor.b32  	%r1057, %r1051, %r1056;
	shf.l.wrap.b32 	%r1058, %r1057, %r1057, 25;
	add.s32 	%r1059, %r995, %r1007;
	add.s32 	%r1060, %r1059, %r986;
	xor.b32  	%r1061, %r955, %r1060;
	shf.l.wrap.b32 	%r1062, %r1061, %r1061, 16;
	add.s32 	%r1063, %r970, %r1062;
	xor.b32  	%r1064, %r986, %r1063;
	shf.l.wrap.b32 	%r1065, %r1064, %r1064, 20;
	add.s32 	%r1066, %r1065, %r1008;
	add.s32 	%r1067, %r1066, %r1060;
	xor.b32  	%r1068, %r1062, %r1067;
	shf.l.wrap.b32 	%r1069, %r1068, %r1068, 24;
	add.s32 	%r1070, %r1063, %r1069;
	xor.b32  	%r1071, %r1065, %r1070;
	shf.l.wrap.b32 	%r1072, %r1071, %r1071, 25;
	add.s32 	%r1073, %r1025, %r1009;
	add.s32 	%r1074, %r1073, %r1044;
	xor.b32  	%r1075, %r1069, %r1074;
	shf.l.wrap.b32 	%r1076, %r1075, %r1075, 16;
	add.s32 	%r1077, %r1056, %r1076;
	xor.b32  	%r1078, %r1044, %r1077;
	shf.l.wrap.b32 	%r1079, %r1078, %r1078, 20;
	add.s32 	%r1080, %r1079, %r1010;
	add.s32 	%r1081, %r1080, %r1074;
	xor.b32  	%r1082, %r1076, %r1081;
	shf.l.wrap.b32 	%r1083, %r1082, %r1082, 24;
	add.s32 	%r1084, %r1077, %r1083;
	xor.b32  	%r1085, %r1079, %r1084;
	shf.l.wrap.b32 	%r1086, %r1085, %r1085, 25;
	add.s32 	%r1087, %r1039, %r1011;
	add.s32 	%r1088, %r1087, %r1058;
	xor.b32  	%r1089, %r1027, %r1088;
	shf.l.wrap.b32 	%r1090, %r1089, %r1089, 16;
	add.s32 	%r1091, %r1070, %r1090;
	xor.b32  	%r1092, %r1058, %r1091;
	shf.l.wrap.b32 	%r1093, %r1092, %r1092, 20;
	add.s32 	%r1094, %r1093, %r1012;
	add.s32 	%r1095, %r1094, %r1088;
	xor.b32  	%r1096, %r1090, %r1095;
	shf.l.wrap.b32 	%r1097, %r1096, %r1096, 24;
	add.s32 	%r1098, %r1091, %r1097;
	xor.b32  	%r1099, %r1093, %r1098;
	shf.l.wrap.b32 	%r1100, %r1099, %r1099, 25;
	add.s32 	%r1101, %r1053, %r1013;
	add.s32 	%r1102, %r1101, %r1072;
	xor.b32  	%r1103, %r1041, %r1102;
	shf.l.wrap.b32 	%r1104, %r1103, %r1103, 16;
	add.s32 	%r1105, %r1028, %r1104;
	xor.b32  	%r1106, %r1072, %r1105;
	shf.l.wrap.b32 	%r1107, %r1106, %r1106, 20;
	add.s32 	%r1108, %r1107, %r1014;
	add.s32 	%r1109, %r1108, %r1102;
	xor.b32  	%r1110, %r1104, %r1109;
	shf.l.wrap.b32 	%r1111, %r1110, %r1110, 24;
	add.s32 	%r1112, %r1105, %r1111;
	xor.b32  	%r1113, %r1107, %r1112;
	shf.l.wrap.b32 	%r1114, %r1113, %r1113, 25;
	add.s32 	%r1115, %r1067, %r1015;
	add.s32 	%r1116, %r1115, %r1030;
	xor.b32  	%r1117, %r1055, %r1116;
	shf.l.wrap.b32 	%r1118, %r1117, %r1117, 16;
	add.s32 	%r1119, %r1042, %r1118;
	xor.b32  	%r1120, %r1030, %r1119;
	shf.l.wrap.b32 	%r1121, %r1120, %r1120, 20;
	add.s32 	%r1122, %r1121, %r1016;
	add.s32 	%r1123, %r1122, %r1116;
	xor.b32  	%r1124, %r1118, %r1123;
	shf.l.wrap.b32 	%r1125, %r1124, %r1124, 24;
	add.s32 	%r1126, %r1119, %r1125;
	xor.b32  	%r1127, %r1121, %r1126;
	shf.l.wrap.b32 	%r1128, %r1127, %r1127, 25;
	xor.b32  	%r1129, %r1081, %r1112;
	xor.b32  	%r1130, %r1095, %r1126;
	xor.b32  	%r1131, %r1109, %r1084;
	xor.b32  	%r1132, %r1123, %r1098;
	xor.b32  	%r1133, %r1128, %r1097;
	xor.b32  	%r1134, %r1086, %r1111;
	xor.b32  	%r1135, %r1100, %r1125;
	xor.b32  	%r1136, %r1114, %r1083;
	st.global.u8 	[%rd2+96], %r1129;
	shr.u32 	%r1137, %r1129, 24;
	st.global.u8 	[%rd2+99], %r1137;
	shr.u32 	%r1138, %r1129, 16;
	st.global.u8 	[%rd2+98], %r1138;
	shr.u32 	%r1139, %r1129, 8;
	st.global.u8 	[%rd2+97], %r1139;
	st.global.u8 	[%rd2+100], %r1130;
	shr.u32 	%r1140, %r1130, 24;
	st.global.u8 	[%rd2+103], %r1140;
	shr.u32 	%r1141, %r1130, 16;
	st.global.u8 	[%rd2+102], %r1141;
	shr.u32 	%r1142, %r1130, 8;
	st.global.u8 	[%rd2+101], %r1142;
	st.global.u8 	[%rd2+104], %r1131;
	shr.u32 	%r1143, %r1131, 24;
	st.global.u8 	[%rd2+107], %r1143;
	shr.u32 	%r1144, %r1131, 16;
	st.global.u8 	[%rd2+106], %r1144;
	shr.u32 	%r1145, %r1131, 8;
	st.global.u8 	[%rd2+105], %r1145;
	st.global.u8 	[%rd2+108], %r1132;
	shr.u32 	%r1146, %r1132, 24;
	st.global.u8 	[%rd2+111], %r1146;
	shr.u32 	%r1147, %r1132, 16;
	st.global.u8 	[%rd2+110], %r1147;
	shr.u32 	%r1148, %r1132, 8;
	st.global.u8 	[%rd2+109], %r1148;
	st.global.u8 	[%rd2+112], %r1133;
	shr.u32 	%r1149, %r1133, 24;
	st.global.u8 	[%rd2+115], %r1149;
	shr.u32 	%r1150, %r1133, 16;
	st.global.u8 	[%rd2+114], %r1150;
	shr.u32 	%r1151, %r1133, 8;
	st.global.u8 	[%rd2+113], %r1151;
	st.global.u8 	[%rd2+116], %r1134;
	shr.u32 	%r1152, %r1134, 24;
	st.global.u8 	[%rd2+119], %r1152;
	shr.u32 	%r1153, %r1134, 16;
	st.global.u8 	[%rd2+118], %r1153;
	shr.u32 	%r1154, %r1134, 8;
	st.global.u8 	[%rd2+117], %r1154;
	st.global.u8 	[%rd2+120], %r1135;
	shr.u32 	%r1155, %r1135, 24;
	st.global.u8 	[%rd2+123], %r1155;
	shr.u32 	%r1156, %r1135, 16;
	st.global.u8 	[%rd2+122], %r1156;
	shr.u32 	%r1157, %r1135, 8;
	st.global.u8 	[%rd2+121], %r1157;
	st.global.u8 	[%rd2+124], %r1136;
	shr.u32 	%r1158, %r1136, 24;
	st.global.u8 	[%rd2+127], %r1158;
	shr.u32 	%r1159, %r1136, 16;
	st.global.u8 	[%rd2+126], %r1159;
	shr.u32 	%r1160, %r1136, 8;
	st.global.u8 	[%rd2+125], %r1160;
	mov.b64 	%rd226, 0;
	st.global.u64 	[%rd2+128], %rd226;
	add.s64 	%rd202, %rd195, 1;
	st.global.u64 	[%rd2+136], %rd202;
	and.b32  	%r1161, %r233, -2;
	st.global.u32 	[%rd2+144], %r1161;
$L__BB1_25:
	sub.s64 	%rd204, 64, %rd226;
	min.u64 	%rd112, %rd204, %rd225;
	setp.eq.s64 	%p19, %rd226, 64;
	mov.b64 	%rd228, 64;
	@%p19 bra 	$L__BB1_29;
	add.s64 	%rd206, %rd2, %rd226;
	add.s64 	%rd113, %rd206, 32;
	mov.b64 	%rd227, 0;
$L__BB1_27:
	add.s64 	%rd207, %rd224, %rd227;
	ld.global.u8 	%rs26, [%rd207];
	add.s64 	%rd208, %rd113, %rd227;
	st.global.u8 	[%rd208], %rs26;
	add.s64 	%rd227, %rd227, 1;
	setp.lt.u64 	%p20, %rd227, %rd112;
	@%p20 bra 	$L__BB1_27;
	ld.global.u64 	%rd228, [%rd2+128];
$L__BB1_29:
	add.s64 	%rd226, %rd228, %rd112;
	st.global.u64 	[%rd2+128], %rd226;
	add.s64 	%rd224, %rd224, %rd112;
	sub.s64 	%rd225, %rd225, %rd112;
	setp.ne.s64 	%p21, %rd225, 0;
	@%p21 bra 	$L__BB1_23;
$L__BB1_30:
	add.u64 	%rd209, %SP, 0;
	add.u64 	%rd210, %SPL, 0;
	add.u64 	%rd211, %SP, 16;
	add.u64 	%rd212, %SPL, 16;
	mov.u64 	%rd213, $str$5;
	cvta.global.u64 	%rd214, %rd213;
	st.local.u64 	[%rd210], %rd214;
	mov.b32 	%r1162, 32;
	st.local.u32 	[%rd210+8], %r1162;
	mov.u64 	%rd215, $str;
	cvta.global.u64 	%rd216, %rd215;
	{ // callseq 49, 0
	.param .b64 param0;
	st.param.b64 	[param0], %rd216;
	.param .b64 param1;
	st.param.b64 	[param1], %rd209;
	.param .b32 retval0;
	call.uni (retval0), 
	vprintf, 
	(
	param0, 
	param1
	);
	ld.param.b32 	%r1163, [retval0];
	} // callseq 49
	mov.b32 	%r1165, 0;
	st.local.u32 	[%rd210], %r1165;
	mov.u64 	%rd217, $str$2;
	cvta.global.u64 	%rd218, %rd217;
	{ // callseq 50, 0
	.param .b64 param0;
	st.param.b64 	[param0], %rd218;
	.param .b64 param1;
	st.param.b64 	[param1], %rd209;
	.param .b32 retval0;
	call.uni (retval0), 
	vprintf, 
	(
	param0, 
	param1
	);
	ld.param.b32 	%r1166, [retval0];
	} // callseq 50
	ld.global.u8 	%r1168, [%rd2+96];
	st.local.u32 	[%rd210], %r1168;
	mov.u64 	%rd219, $str$3;
	cvta.global.u64 	%rd220, %rd219;
	{ // callseq 51, 0
	.param .b64 param0;
	st.param.b64 	[param0], %rd220;
	.param .b64 param1;
	st.param.b64 	[param1], %rd209;
	.param .b32 retval0;
	call.uni (retval0), 
	vprintf, 
	(
	param0, 
	param1
	);
	ld.param.b32 	%r1169, [retval0];
	} // callseq 51
	ld.global.u8 	%rs27, [%rd2+96];
	add.s16 	%rs28, %rs27, -127;
	and.b16  	%rs29, %rs28, 255;
	setp.lt.u16 	%p22, %rs29, 161;
	selp.b16 	%rs30, 46, %rs27, %p22;
	st.local.u8 	[%rd212], %rs30;
	mov.b16 	%rs31, 0;
	st.local.u8 	[%rd212+1], %rs31;
	ld.global.u8 	%r1171, [%rd2+97];
	st.local.u32 	[%rd210], %r1171;
	{ // callseq 52, 0
	.param .b64 param0;
	st.param.b64 	[param0], %rd220;
	.param .b64 param1;
	st.param.b64 	[param1], %rd209;
	.param .b32 retval0;
	call.uni (retval0), 
	vprintf, 
	(
	param0, 
	param1
	);
	ld.param.b32 	%r1172, [retval0];
	} // callseq 52
	ld.global.u8 	%rs32, [%rd2+97];
	add.s16 	%rs33, %rs32, -127;
	and.b16  	%rs34, %rs33, 255;
	setp.lt.u16 	%p23, %rs34, 161;
	selp.b16 	%rs35, 46, %rs32, %p23;
	st.local.u8 	[%rd212+1], %rs35;
	st.local.u8 	[%rd212+2], %rs31;
	ld.global.u8 	%r1174, [%rd2+98];
	st.local.u32 	[%rd210], %r1174;
	{ // callseq 53, 0
	.param .b64 param0;
	st.param.b64 	[param0], %rd220;
	.param .b64 param1;
	st.param.b64 	[param1], %rd209;
	.param .b32 retval0;
	call.uni (retval0), 
	vprintf, 
	(
	param0, 
	param1
	);
	ld.param.b32 	%r1175, [retval0];
	} // callseq 53
	ld.global.u8 	%rs36, [%rd2+98];
	add.s16 	%rs37, %rs36, -127;
	and.b16  	%rs38, %rs37, 255;
	setp.lt.u16 	%p24, %rs38, 161;
	selp.b16 	%rs39, 46, %rs36, %p24;
	st.local.u8 	[%rd212+2], %rs39;
	st.local.u8 	[%rd212+3], %rs31;
	ld.global.u8 	%r1177, [%rd2+99];
	st.local.u32 	[%rd210], %r1177;
	{ // callseq 54, 0
	.param .b64 param0;
	st.param.b64 	[param0], %rd220;
	.param .b64 param1;
	st.param.b64 	[param1], %rd209;
	.param .b32 retval0;
	call.uni (retval0), 
	vprintf, 
	(
	param0, 
	param1
	);
	ld.param.b32 	%r1178, [retval0];
	} // callseq 54
	ld.global.u8 	%rs40, [%rd2+99];
	add.s16 	%rs41, %rs40, -127;
	and.b16  	%rs42, %rs41, 255;
	setp.lt.u16 	%p25, %rs42, 161;
	selp.b16 	%rs43, 46, %rs40, %p25;
	st.local.u8 	[%rd212+3], %rs43;
	st.local.u8 	[%rd212+4], %rs31;
	ld.global.u8 	%r1180, [%rd2+100];
	st.local.u32 	[%rd210], %r1180;
	{ // callseq 55, 0
	.param .b64 param0;
	st.param.b64 	[param0], %rd220;
	.param .b64 param1;
	st.param.b64 	[param1], %rd209;
	.param .b32 retval0;
	call.uni (retval0), 
	vprintf, 
	(
	param0, 
	param1
	);
	ld.param.b32 	%r1181, [retval0];
	} // callseq 55
	ld.global.u8 	%rs44, [%rd2+100];
	add.s16 	%rs45, %rs44, -127;
	and.b16  	%rs46, %rs45, 255;
	setp.lt.u16 	%p26, %rs46, 161;
	selp.b16 	%rs47, 46, %rs44, %p26;
	st.local.u8 	[%rd212+4], %rs47;
	st.local.u8 	[%rd212+5], %rs31;
	ld.global.u8 	%r1183, [%rd2+101];
	st.local.u32 	[%rd210], %r1183;
	{ // callseq 56, 0
	.param .b64 param0;
	st.param.b64 	[param0], %rd220;
	.param .b64 param1;
	st.param.b64 	[param1], %rd209;
	.param .b32 retval0;
	call.uni (retval0), 
	vprintf, 
	(
	param0, 
	param1
	);
	ld.param.b32 	%r1184, [retval0];
	} // callseq 56
	ld.global.u8 	%rs48, [%rd2+101];
	add.s16 	%rs49, %rs48, -127;
	and.b16  	%rs50, %rs49, 255;
	setp.lt.u16 	%p27, %rs50, 161;
	selp.b16 	%rs51, 46, %rs48, %p27;
	st.local.u8 	[%rd212+5], %rs51;
	st.local.u8 	[%rd212+6], %rs31;
	ld.global.u8 	%r1186, [%rd2+102];
	st.local.u32 	[%rd210], %r1186;
	{ // callseq 57, 0
	.param .b64 param0;
	st.param.b64 	[param0], %rd220;
	.param .b64 param1;
	st.param.b64 	[param1], %rd209;
	.param .b32 retval0;
	call.uni (retval0), 
	vprintf, 
	(
	param0, 
	param1
	);
	ld.param.b32 	%r1187, [retval0];
	} // callseq 57
	ld.global.u8 	%rs52, [%rd2+102];
	add.s16 	%rs53, %rs52, -127;
	and.b16  	%rs54, %rs53, 255;
	setp.lt.u16 	%p28, %rs54, 161;
	selp.b16 	%rs55, 46, %rs52, %p28;
	st.local.u8 	[%rd212+6], %rs55;
	st.local.u8 	[%rd212+7], %rs31;
	ld.global.u8 	%r1189, [%rd2+103];
	st.local.u32 	[%rd210], %r1189;
	{ // callseq 58, 0
	.param .b64 param0;
	st.param.b64 	[param0], %rd220;
	.param .b64 param1;
	st.param.b64 	[param1], %rd209;
	.param .b32 retval0;
	call.uni (retval0), 
	vprintf, 
	(
	param0, 
	param1
	);
	ld.param.b32 	%r1190, [retval0];
	} // callseq 58
	ld.global.u8 	%rs56, [%rd2+103];
	add.s16 	%rs57, %rs56, -127;
	and.b16  	%rs58, %rs57, 255;
	setp.lt.u16 	%p29, %rs58, 161;
	selp.b16 	%rs59, 46, %rs56, %p29;
	st.local.u8 	[%rd212+7], %rs59;
	st.local.u8 	[%rd212+8], %rs31;
	ld.global.u8 	%r1192, [%rd2+104];
	st.local.u32 	[%rd210], %r1192;
	{ // callseq 59, 0
	.param .b64 param0;
	st.param.b64 	[param0], %rd220;
	.param .b64 param1;
	st.param.b64 	[param1], %rd209;
	.param .b32 retval0;
	call.uni (retval0), 
	vprintf, 
	(
	param0, 
	param1
	);
	ld.param.b32 	%r1193, [retval0];
	} // callseq 59
	ld.global.u8 	%rs60, [%rd2+104];
	add.s16 	%rs61, %rs60, -127;
	and.b16  	%rs62, %rs61, 255;
	setp.lt.u16 	%p30, %rs62, 161;
	selp.b16 	%rs63, 46, %rs60, %p30;
	st.local.u8 	[%rd212+8], %rs63;
	st.local.u8 	[%rd212+9], %rs31;
	ld.global.u8 	%r1195, [%rd2+105];
	st.local.u32 	[%rd210], %r1195;
	{ // callseq 60, 0
	.param .b64 param0;
	st.param.b64 	[param0], %rd220;
	.param .b64 param1;
	st.param.b64 	[param1], %rd209;
	.param .b32 retval0;
	call.uni (retval0), 
	vprintf, 
	(
	param0, 
	param1
	);
	ld.param.b32 	%r1196, [retval0];
	} // callseq 60
	ld.global.u8 	%rs64, [%rd2+105];
	add.s16 	%rs65, %rs64, -127;
	and.b16  	%rs66, %rs65, 255;
	setp.lt.u16 	%p31, %rs66, 161;
	selp.b16 	%rs67, 46, %rs64, %p31;
	st.local.u8 	[%rd212+9], %rs67;
	st.local.u8 	[%rd212+10], %rs31;
	ld.global.u8 	%r1198, [%rd2+106];
	st.local.u32 	[%rd210], %r1198;
	{ // callseq 61, 0
	.param .b64 param0;
	st.param.b64 	[param0], %rd220;
	.param .b64 param1;
	st.param.b64 	[param1], %rd209;
	.param .b32 retval0;
	call.uni (retval0), 
	vprintf, 
	(
	param0, 
	param1
	);
	ld.param.b32 	%r1199, [retval0];
	} // callseq 61
	ld.global.u8 	%rs68, [%rd2+106];
	add.s16 	%rs69, %rs68, -127;
	and.b16  	%rs70, %rs69, 255;
	setp.lt.u16 	%p32, %rs70, 161;
	selp.b16 	%rs71, 46, %rs68, %p32;
	st.local.u8 	[%rd212+10], %rs71;
	st.local.u8 	[%rd212+11], %rs31;
	ld.global.u8 	%r1201, [%rd2+107];
	st.local.u32 	[%rd210], %r1201;
	{ // callseq 62, 0
	.param .b64 param0;
	st.param.b64 	[param0], %rd220;
	.param .b64 param1;
	st.param.b64 	[param1], %rd209;
	.param .b32 retval0;
	call.uni (retval0), 
	vprintf, 
	(
	param0, 
	param1
	);
	ld.param.b32 	%r1202, [retval0];
	} // callseq 62
	ld.global.u8 	%rs72, [%rd2+107];
	add.s16 	%rs73, %rs72, -127;
	and.b16  	%rs74, %rs73, 255;
	setp.lt.u16 	%p33, %rs74, 161;
	selp.b16 	%rs75, 46, %rs72, %p33;
	st.local.u8 	[%rd212+11], %rs75;
	st.local.u8 	[%rd212+12], %rs31;
	ld.global.u8 	%r1204, [%rd2+108];
	st.local.u32 	[%rd210], %r1204;
	{ // callseq 63, 0
	.param .b64 param0;
	st.param.b64 	[param0], %rd220;
	.param .b64 param1;
	st.param.b64 	[param1], %rd209;
	.param .b32 retval0;
	call.uni (retval0), 
	vprintf, 
	(
	param0, 
	param1
	);
	ld.param.b32 	%r1205, [retval0];
	} // callseq 63
	ld.global.u8 	%rs76, [%rd2+108];
	add.s16 	%rs77, %rs76, -127;
	and.b16  	%rs78, %rs77, 255;
	setp.lt.u16 	%p34, %rs78, 161;
	selp.b16 	%rs79, 46, %rs76, %p34;
	st.local.u8 	[%rd212+12], %rs79;
	st.local.u8 	[%rd212+13], %rs31;
	ld.global.u8 	%r1207, [%rd2+109];
	st.local.u32 	[%rd210], %r1207;
	{ // callseq 64, 0
	.param .b64 param0;
	st.param.b64 	[param0], %rd220;
	.param .b64 param1;
	st.param.b64 	[param1], %rd209;
	.param .b32 retval0;
	call.uni (retval0), 
	vprintf, 
	(
	param0, 
	param1
	);
	ld.param.b32 	%r1208, [retval0];
	} // callseq 64
	ld.global.u8 	%rs80, [%rd2+109];
	add.s16 	%rs81, %rs80, -127;
	and.b16  	%rs82, %rs81, 255;
	setp.lt.u16 	%p35, %rs82, 161;
	selp.b16 	%rs83, 46, %rs80, %p35;
	st.local.u8 	[%rd212+13], %rs83;
	st.local.u8 	[%rd212+14], %rs31;
	ld.global.u8 	%r1210, [%rd2+110];
	st.local.u32 	[%rd210], %r1210;
	{ // callseq 65, 0
	.param .b64 param0;
	st.param.b64 	[param0], %rd220;
	.param .b64 param1;
	st.param.b64 	[param1], %rd209;
	.param .b32 retval0;
	call.uni (retval0), 
	vprintf, 
	(
	param0, 
	param1
	);
	ld.param.b32 	%r1211, [retval0];
	} // callseq 65
	ld.global.u8 	%rs84, [%rd2+110];
	add.s16 	%rs85, %rs84, -127;
	and.b16  	%rs86, %rs85, 255;
	setp.lt.u16 	%p36, %rs86, 161;
	selp.b16 	%rs87, 46, %rs84, %p36;
	st.local.u8 	[%rd212+14], %rs87;
	st.local.u8 	[%rd212+15], %rs31;
	ld.global.u8 	%r1213, [%rd2+111];
	st.local.u32 	[%rd210], %r1213;
	{ // callseq 66, 0
	.param .b64 param0;
	st.param.b64 	[param0], %rd220;
	.param .b64 param1;
	st.param.b64 	[param1], %rd209;
	.param .b32 retval0;
	call.uni (retval0), 
	vprintf, 
	(
	param0, 
	param1
	);
	ld.param.b32 	%r1214, [retval0];
	} // callseq 66
	ld.global.u8 	%rs88, [%rd2+111];
	add.s16 	%rs89, %rs88, -127;
	and.b16  	%rs90, %rs89, 255;
	setp.lt.u16 	%p37, %rs90, 161;
	selp.b16 	%rs91, 46, %rs88, %p37;
	st.local.u8 	[%rd212+15], %rs91;
	st.local.u8 	[%rd212+16], %rs31;
	st.local.u64 	[%rd210], %rd211;
	mov.u64 	%rd221, $str$1;
	cvta.global.u64 	%rd222, %rd221;
	{ // callseq 67, 0
	.param .b64 param0;
	st.param.b64 	[param0], %rd222;
	.param .b64 param1;
	st.param.b64 	[param1], %rd209;
	.param .b32 retval0;
	call.uni (retval0), 
	vprintf, 
	(
	param0, 
	param1
	);
	ld.param.b32 	%r1216, [retval0];
	} // callseq 67
	mov.b32 	%r1218, 16;
	st.local.u32 	[%rd210], %r1218;
	{ // callseq 68, 0
	.param .b64 param0;
	st.param.b64 	[param0], %rd218;
	.param .b64 param1;
	st.param.b64 	[param1], %rd209;
	.param .b32 retval0;
	call.uni (retval0), 
	vprintf, 
	(
	param0, 
	param1
	);
	ld.param.b32 	%r1219, [retval0];
	} // callseq 68
	ld.global.u8 	%r1221, [%rd2+112];
	st.local.u32 	[%rd210], %r1221;
	{ // callseq 69, 0
	.param .b64 param0;
	st.param.b64 	[param0], %rd220;
	.param .b64 param1;
	st.param.b64 	[param1], %rd209;
	.param .b32 retval0;
	call.uni (retval0), 
	vprintf, 
	(
	param0, 
	param1
	);
	ld.param.b32 	%r1222, [retval0];
	} // callseq 69
	ld.global.u8 	%rs92, [%rd2+112];
	add.s16 	%rs93, %rs92, -127;
	and.b16  	%rs94, %rs93, 255;
	setp.lt.u16 	%p38, %rs94, 161;
	selp.b16 	%rs95, 46, %rs92, %p38;
	st.local.u8 	[%rd212], %rs95;
	st.local.u8 	[%rd212+1], %rs31;
	ld.global.u8 	%r1224, [%rd2+113];
	st.local.u32 	[%rd210], %r1224;
	{ // callseq 70, 0
	.param .b64 param0;
	st.param.b64 	[param0], %rd220;
	.param .b64 param1;
	st.param.b64 	[param1], %rd209;
	.param .b32 retval0;
	call.uni (retval0), 
	vprintf, 
	(
	param0, 
	param1
	);
	ld.param.b32 	%r1225, [retval0];
	} // callseq 70
	ld.global.u8 	%rs96, [%rd2+113];
	add.s16 	%rs97, %rs96, -127;
	and.b16  	%rs98, %rs97, 255;
	setp.lt.u16 	%p39, %rs98, 161;
	selp.b16 	%rs99, 46, %rs96, %p39;
	st.local.u8 	[%rd212+1], %rs99;
	st.local.u8 	[%rd212+2], %rs31;
	ld.global.u8 	%r1227, [%rd2+114];
	st.local.u32 	[%rd210], %r1227;
	{ // callseq 71, 0
	.param .b64 param0;
	st.param.b64 	[param0], %rd220;
	.param .b64 param1;
	st.param.b64 	[param1], %rd209;
	.param .b32 retval0;
	call.uni (retval0), 
	vprintf, 
	(
	param0, 
	param1
	);
	ld.param.b32 	%r1228, [retval0];
	} // callseq 71
	ld.global.u8 	%rs100, [%rd2+114];
	add.s16 	%rs101, %rs100, -127;
	and.b16  	%rs102, %rs101, 255;
	setp.lt.u16 	%p40, %rs102, 161;
	selp.b16 	%rs103, 46, %rs100, %p40;
	st.local.u8 	[%rd212+2], %rs103;
	st.local.u8 	[%rd212+3], %rs31;
	ld.global.u8 	%r1230, [%rd2+115];
	st.local.u32 	[%rd210], %r1230;
	{ // callseq 72, 0
	.param .b64 param0;
	st.param.b64 	[param0], %rd220;
	.param .b64 param1;
	st.param.b64 	[param1], %rd209;
	.param .b32 retval0;
	call.uni (retval0), 
	vprintf, 
	(
	param0, 
	param1
	);
	ld.param.b32 	%r1231, [retval0];
	} // callseq 72
	ld.global.u8 	%rs104, [%rd2+115];
	add.s16 	%rs105, %rs104, -127;
	and.b16  	%rs106, %rs105, 255;
	setp.lt.u16 	%p41, %rs106, 161;
	selp.b16 	%rs107, 46, %rs104, %p41;
	st.local.u8 	[%rd212+3], %rs107;
	st.local.u8 	[%rd212+4], %rs31;
	ld.global.u8 	%r1233, [%rd2+116];
	st.local.u32 	[%rd210], %r1233;
	{ // callseq 73, 0
	.param .b64 param0;
	st.param.b64 	[param0], %rd220;
	.param .b64 param1;
	st.param.b64 	[param1], %rd209;
	.param .b32 retval0;
	call.uni (retval0), 
	vprintf, 
	(
	param0, 
	param1
	);
	ld.param.b32 	%r1234, [retval0];
	} // callseq 73
	ld.global.u8 	%rs108, [%rd2+116];
	add.s16 	%rs109, %rs108, -127;
	and.b16  	%rs110, %rs109, 255;
	setp.lt.u16 	%p42, %rs110, 161;
	selp.b16 	%rs111, 46, %rs108, %p42;
	st.local.u8 	[%rd212+4], %rs111;
	st.local.u8 	[%rd212+5], %rs31;
	ld.global.u8 	%r1236, [%rd2+117];
	st.local.u32 	[%rd210], %r1236;
	{ // callseq 74, 0
	.param .b64 param0;
	st.param.b64 	[param0], %rd220;
	.param .b64 param1;
	st.param.b64 	[param1], %rd209;
	.param .b32 retval0;
	call.uni (retval0), 
	vprintf, 
	(
	param0, 
	param1
	);
	ld.param.b32 	%r1237, [retval0];
	} // callseq 74
	ld.global.u8 	%rs112, [%rd2+117];
	add.s16 	%rs113, %rs112, -127;
	and.b16  	%rs114, %rs113, 255;
	setp.lt.u16 	%p43, %rs114, 161;
	selp.b16 	%rs115, 46, %rs112, %p43;
	st.local.u8 	[%rd212+5], %rs115;
	st.local.u8 	[%rd212+6], %rs31;
	ld.global.u8 	%r1239, [%rd2+118];
	st.local.u32 	[%rd210], %r1239;
	{ // callseq 75, 0
	.param .b64 param0;
	st.param.b64 	[param0], %rd220;
	.param .b64 param1;
	st.param.b64 	[param1], %rd209;
	.param .b32 retval0;
	call.uni (retval0), 
	vprintf, 
	(
	param0, 
	param1
	);
	ld.param.b32 	%r1240, [retval0];
	} // callseq 75
	ld.global.u8 	%rs116, [%rd2+118];
	add.s16 	%rs117, %rs116, -127;
	and.b16  	%rs118, %rs117, 255;
	setp.lt.u16 	%p44, %rs118, 161;
	selp.b16 	%rs119, 46, %rs116, %p44;
	st.local.u8 	[%rd212+6], %rs119;
	st.local.u8 	[%rd212+7], %rs31;
	ld.global.u8 	%r1242, [%rd2+119];
	st.local.u32 	[%rd210], %r1242;
	{ // callseq 76, 0
	.param .b64 param0;
	st.param.b64 	[param0], %rd220;
	.param .b64 param1;
	st.param.b64 	[param1], %rd209;
	.param .b32 retval0;
	call.uni (retval0), 
	vprintf, 
	(
	param0, 
	param1
	);
	ld.param.b32 	%r1243, [retval0];
	} // callseq 76
	ld.global.u8 	%rs120, [%rd2+119];
	add.s16 	%rs121, %rs120, -127;
	and.b16  	%rs122, %rs121, 255;
	setp.lt.u16 	%p45, %rs122, 161;
	selp.b16 	%rs123, 46, %rs120, %p45;
	st.local.u8 	[%rd212+7], %rs123;
	st.local.u8 	[%rd212+8], %rs31;
	ld.global.u8 	%r1245, [%rd2+120];
	st.local.u32 	[%rd210], %r1245;
	{ // callseq 77, 0
	.param .b64 param0;
	st.param.b64 	[param0], %rd220;
	.param .b64 param1;
	st.param.b64 	[param1], %rd209;
	.param .b32 retval0;
	call.uni (retval0), 
	vprintf, 
	(
	param0, 
	param1
	);
	ld.param.b32 	%r1246, [retval0];
	} // callseq 77
	ld.global.u8 	%rs124, [%rd2+120];
	add.s16 	%rs125, %rs124, -127;
	and.b16  	%rs126, %rs125, 255;
	setp.lt.u16 	%p46, %rs126, 161;
	selp.b16 	%rs127, 46, %rs124, %p46;
	st.local.u8 	[%rd212+8], %rs127;
	st.local.u8 	[%rd212+9], %rs31;
	ld.global.u8 	%r1248, [%rd2+121];
	st.local.u32 	[%rd210], %r1248;
	{ // callseq 78, 0
	.param .b64 param0;
	st.param.b64 	[param0], %rd220;
	.param .b64 param1;
	st.param.b64 	[param1], %rd209;
	.param .b32 retval0;
	call.uni (retval0), 
	vprintf, 
	(
	param0, 
	param1
	);
	ld.param.b32 	%r1249, [retval0];
	} // callseq 78
	ld.global.u8 	%rs128, [%rd2+121];
	add.s16 	%rs129, %rs128, -127;
	and.b16  	%rs130, %rs129, 255;
	setp.lt.u16 	%p47, %rs130, 161;
	selp.b16 	%rs131, 46, %rs128, %p47;
	st.local.u8 	[%rd212+9], %rs131;
	st.local.u8 	[%rd212+10], %rs31;
	ld.global.u8 	%r1251, [%rd2+122];
	st.local.u32 	[%rd210], %r1251;
	{ // callseq 79, 0
	.param .b64 param0;
	st.param.b64 	[param0], %rd220;
	.param .b64 param1;
	st.param.b64 	[param1], %rd209;
	.param .b32 retval0;
	call.uni (retval0), 
	vprintf, 
	(
	param0, 
	param1
	);
	ld.param.b32 	%r1252, [retval0];
	} // callseq 79
	ld.global.u8 	%rs132, [%rd2+122];
	add.s16 	%rs133, %rs132, -127;
	and.b16  	%rs134, %rs133, 255;
	setp.lt.u16 	%p48, %rs134, 161;
	selp.b16 	%rs135, 46, %rs132, %p48;
	st.local.u8 	[%rd212+10], %rs135;
	st.local.u8 	[%rd212+11], %rs31;
	ld.global.u8 	%r1254, [%rd2+123];
	st.local.u32 	[%rd210], %r1254;
	{ // callseq 80, 0
	.param .b64 param0;
	st.param.b64 	[param0], %rd220;
	.param .b64 param1;
	st.param.b64 	[param1], %rd209;
	.param .b32 retval0;
	call.uni (retval0), 
	vprintf, 
	(
	param0, 
	param1
	);
	ld.param.b32 	%r1255, [retval0];
	} // callseq 80
	ld.global.u8 	%rs136, [%rd2+123];
	add.s16 	%rs137, %rs136, -127;
	and.b16  	%rs138, %rs137, 255;
	setp.lt.u16 	%p49, %rs138, 161;
	selp.b16 	%rs139, 46, %rs136, %p49;
	st.local.u8 	[%rd212+11], %rs139;
	st.local.u8 	[%rd212+12], %rs31;
	ld.global.u8 	%r1257, [%rd2+124];
	st.local.u32 	[%rd210], %r1257;
	{ // callseq 81, 0
	.param .b64 param0;
	st.param.b64 	[param0], %rd220;
	.param .b64 param1;
	st.param.b64 	[param1], %rd209;
	.param .b32 retval0;
	call.uni (retval0), 
	vprintf, 
	(
	param0, 
	param1
	);
	ld.param.b32 	%r1258, [retval0];
	} // callseq 81
	ld.global.u8 	%rs140, [%rd2+124];
	add.s16 	%rs141, %rs140, -127;
	and.b16  	%rs142, %rs141, 255;
	setp.lt.u16 	%p50, %rs142, 161;
	selp.b16 	%rs143, 46, %rs140, %p50;
	st.local.u8 	[%rd212+12], %rs143;
	st.local.u8 	[%rd212+13], %rs31;
	ld.global.u8 	%r1260, [%rd2+125];
	st.local.u32 	[%rd210], %r1260;
	{ // callseq 82, 0
	.param .b64 param0;
	st.param.b64 	[param0], %rd220;
	.param .b64 param1;
	st.param.b64 	[param1], %rd209;
	.param .b32 retval0;
	call.uni (retval0), 
	vprintf, 
	(
	param0, 
	param1
	);
	ld.param.b32 	%r1261, [retval0];
	} // callseq 82
	ld.global.u8 	%rs144, [%rd2+125];
	add.s16 	%rs145, %rs144, -127;
	and.b16  	%rs146, %rs145, 255;
	setp.lt.u16 	%p51, %rs146, 161;
	selp.b16 	%rs147, 46, %rs144, %p51;
	st.local.u8 	[%rd212+13], %rs147;
	st.local.u8 	[%rd212+14], %rs31;
	ld.global.u8 	%r1263, [%rd2+126];
	st.local.u32 	[%rd210], %r1263;
	{ // callseq 83, 0
	.param .b64 param0;
	st.param.b64 	[param0], %rd220;
	.param .b64 param1;
	st.param.b64 	[param1], %rd209;
	.param .b32 retval0;
	call.uni (retval0), 
	vprintf, 
	(
	param0, 
	param1
	);
	ld.param.b32 	%r1264, [retval0];
	} // callseq 83
	ld.global.u8 	%rs148, [%rd2+126];
	add.s16 	%rs149, %rs148, -127;
	and.b16  	%rs150, %rs149, 255;
	setp.lt.u16 	%p52, %rs150, 161;
	selp.b16 	%rs151, 46, %rs148, %p52;
	st.local.u8 	[%rd212+14], %rs151;
	st.local.u8 	[%rd212+15], %rs31;
	ld.global.u8 	%r1266, [%rd2+127];
	st.local.u32 	[%rd210], %r1266;
	{ // callseq 84, 0
	.param .b64 param0;
	st.param.b64 	[param0], %rd220;
	.param .b64 param1;
	st.param.b64 	[param1], %rd209;
	.param .b32 retval0;
	call.uni (retval0), 
	vprintf, 
	(
	param0, 
	param1
	);
	ld.param.b32 	%r1267, [retval0];
	} // callseq 84
	ld.global.u8 	%rs152, [%rd2+127];
	add.s16 	%rs153, %rs152, -127;
	and.b16  	%rs154, %rs153, 255;
	setp.lt.u16 	%p53, %rs154, 161;
	selp.b16 	%rs155, 46, %rs152, %p53;
	st.local.u8 	[%rd212+15], %rs155;
	st.local.u8 	[%rd212+16], %rs31;
	st.local.u64 	[%rd210], %rd211;
	{ // callseq 85, 0
	.param .b64 param0;
	st.param.b64 	[param0], %rd222;
	.param .b64 param1;
	st.param.b64 	[param1], %rd209;
	.param .b32 retval0;
	call.uni (retval0), 
	vprintf, 
	(
	param0, 
	param1
	);
	ld.param.b32 	%r1269, [retval0];
	} // callseq 85
	ret;
$L__BB1_31:
	st.local.u8 	[%rd13], %rs2;
$L__BB1_32:
	mov.b16 	%rs9, 0;
	st.local.u8 	[%rd13+1], %rs9;
	add.s32 	%r30, %r1276, 1;
	and.b32  	%r31, %r30, 13;
	ld.global.u8 	%r32, [%rd12+1];
	st.local.u32 	[%rd10], %r32;
	cvta.global.u64 	%rd149, %rd144;
	{ // callseq 41, 0
	.param .b64 param0;
	st.param.b64 	[param0], %rd149;
	.param .b64 param1;
	st.param.b64 	[param1], %rd131;
	.param .b32 retval0;
	call.uni (retval0), 
	vprintf, 
	(
	param0, 
	param1
	);
	ld.param.b32 	%r33, [retval0];
	} // callseq 41
	ld.global.u8 	%rs3, [%rd12+1];
	add.s16 	%rs10, %rs3, -127;
	and.b16  	%rs11, %rs10, 255;
	setp.lt.u16 	%p6, %rs11, 161;
	cvt.u64.u32 	%rd151, %r31;
	add.s64 	%rd14, %rd9, %rd151;
	@%p6 bra 	$L__BB1_34;
	st.local.u8 	[%rd14], %rs3;
	bra.uni 	$L__BB1_35;
$L__BB1_34:
	mov.b16 	%rs12, 46;
	st.local.u8 	[%rd14], %rs12;
$L__BB1_35:
	mov.b16 	%rs13, 0;
	st.local.u8 	[%rd14+1], %rs13;
	add.s32 	%r35, %r1276, 2;
	and.b32  	%r36, %r35, 14;
	ld.global.u8 	%r37, [%rd12+2];
	st.local.u32 	[%rd10], %r37;
	cvta.global.u64 	%rd153, %rd144;
	{ // callseq 42, 0
	.param .b64 param0;
	st.param.b64 	[param0], %rd153;
	.param .b64 param1;
	st.param.b64 	[param1], %rd131;
	.param .b32 retval0;
	call.uni (retval0), 
	vprintf, 
	(
	param0, 
	param1
	);
	ld.param.b32 	%r38, [retval0];
	} // callseq 42
	ld.global.u8 	%rs4, [%rd12+2];
	add.s16 	%rs14, %rs4, -127;
	and.b16  	%rs15, %rs14, 255;
	setp.lt.u16 	%p7, %rs15, 161;
	cvt.u64.u32 	%rd155, %r36;
	add.s64 	%rd15, %rd9, %rd155;
	@%p7 bra 	$L__BB1_37;
	st.local.u8 	[%rd15], %rs4;
	bra.uni 	$L__BB1_38;
$L__BB1_37:
	mov.b16 	%rs16, 46;
	st.local.u8 	[%rd15], %rs16;
$L__BB1_38:
	mov.b16 	%rs17, 0;
	st.local.u8 	[%rd15+1], %rs17;
	ld.global.u8 	%r40, [%rd12+3];
	st.local.u32 	[%rd10], %r40;
	cvta.global.u64 	%rd157, %rd144;
	{ // callseq 43, 0
	.param .b64 param0;
	st.param.b64 	[param0], %rd157;
	.param .b64 param1;
	st.param.b64 	[param1], %rd131;
	.param .b32 retval0;
	call.uni (retval0), 
	vprintf, 
	(
	param0, 
	param1
	);
	ld.param.b32 	%r41, [retval0];
	} // callseq 43
	ld.global.u8 	%rs5, [%rd12+3];
	add.s16 	%rs18, %rs5, -127;
	and.b16  	%rs19, %rs18, 255;
	setp.lt.u16 	%p8, %rs19, 161;
	@%p8 bra 	$L__BB1_40;
	st.local.u8 	[%rd14+2], %rs5;
	bra.uni 	$L__BB1_41;
$L__BB1_40:
	mov.b16 	%rs20, 46;
	st.local.u8 	[%rd14+2], %rs20;
$L__BB1_41:
	mov.b16 	%rs21, 0;
	st.local.u8 	[%rd14+3], %rs21;
	add.s32 	%r1276, %r1276, 4;
	setp.eq.s32 	%p9, %r1276, %r1275;
	@%p9 bra 	$L__BB1_9;
	bra.uni 	$L__BB1_3;

}
	// .globl	blake3_finalize_kernel
.visible .entry blake3_finalize_kernel(
	.param .u64 .ptr .align 1 blake3_finalize_kernel_param_0,
	.param .u64 .ptr .align 1 blake3_finalize_kernel_param_1
)
{
	.local .align 16 .b8 	__local_depot2[144];
	.reg .b64 	%SP;
	.reg .b64 	%SPL;
	.reg .pred 	%p<85>;
	.reg .b16 	%rs<207>;
	.reg .b32 	%r<1270>;
	.reg .b64 	%rd<354>;

	mov.u64 	%SPL, __local_depot2;
	cvta.local.u64 	%SP, %SPL;
	ld.param.u64 	%rd54, [blake3_finalize_kernel_param_0];
	cvta.to.global.u64 	%rd1, %rd54;
	add.u64 	%rd55, %SP, 16;
	add.u64 	%rd2, %SPL, 16;
	add.u64 	%rd56, %SP, 0;
	add.u64 	%rd3, %SPL, 0;
	add.u64 	%rd4, %SPL, 16;
	add.u64 	%rd5, %SPL, 0;
	add.u64 	%rd6, %SPL, 16;
	add.u64 	%rd7, %SPL, 0;
	add.u64 	%rd8, %SPL, 80;
	ld.global.u64 	%rd9, [%rd1+128];
	setp.eq.s64 	%p1, %rd9, 0;
	@%p1 bra 	$L__BB2_3;
	add.s64 	%rd10, %rd1, 32;
	mov.b64 	%rd343, 0;
$L__BB2_2:
	add.s64 	%rd63, %rd10, %rd343;
	ld.global.u8 	%rs16, [%rd63];
	add.s64 	%rd64, %rd8, %rd343;
	st.local.u8 	[%rd64], %rs16;
	add.s64 	%rd343, %rd343, 1;
	setp.lt.u64 	%p2, %rd343, %rd9;
	@%p2 bra 	$L__BB2_2;
$L__BB2_3:
	setp.eq.s64 	%p3, %rd9, 64;
	@%p3 bra 	$L__BB2_6;
	add.s64 	%rd13, %rd8, %rd9;
	sub.s64 	%rd14, 64, %rd9;
	mov.b64 	%rd344, 0;
$L__BB2_5:
	add.s64 	%rd66, %rd13, %rd344;
	mov.b16 	%rs17, 0;
	st.local.u8 	[%rd66], %rs17;
	add.s64 	%rd344, %rd344, 1;
	setp.lt.u64 	%p4, %rd344, %rd14;
	@%p4 bra 	$L__BB2_5;
$L__BB2_6:
	cvt.u32.u64 	%r1, %rd9;
	mov.u64 	%rd67, $str$6;
	cvta.global.u64 	%rd68, %rd67;
	st.local.u64 	[%rd7], %rd68;
	st.local.u32 	[%rd7+8], %r1;
	mov.u64 	%rd69, $str;
	cvta.global.u64 	%rd70, %rd69;
	{ // callseq 86, 0
	.param .b64 param0;
	st.param.b64 	[param0], %rd70;
	.param .b64 param1;
	st.param.b64 	[param1], %rd56;
	.param .b32 retval0;
	call.uni (retval0), 
	vprintf, 
	(
	param0, 
	param1
	);
	ld.param.b32 	%r71, [retval0];
	} // callseq 86
	setp.lt.s32 	%p5, %r1, 1;
	mov.b32 	%r1248, 0;
	@%p5 bra 	$L__BB2_25;
	and.b32  	%r2, %r1, 3;
	setp.lt.u32 	%p6, %r1, 4;
	mov.b32 	%r1248, 0;
	@%p6 bra 	$L__BB2_15;
	and.b32  	%r1248, %r1, 2147483644;
	neg.s32 	%r1250, %r1248;
	add.s64 	%rd347, %rd8, 1;
	mov.b32 	%r1249, 1;
	mov.u64 	%rd76, $str$2;
	mov.u64 	%rd79, $str$3;
$L__BB2_9:
	add.s32 	%r18, %r1249, -1;
	and.b32  	%r19, %r18, 12;
	setp.ne.s32 	%p7, %r19, 0;
	@%p7 bra 	$L__BB2_13;
	setp.eq.s32 	%p8, %r1249, 1;
	@%p8 bra 	$L__BB2_12;
	st.local.u64 	[%rd7], %rd55;
	mov.u64 	%rd73, $str$1;
	cvta.global.u64 	%rd74, %rd73;
	{ // callseq 87, 0
	.param .b64 param0;
	st.param.b64 	[param0], %rd74;
	.param .b64 param1;
	st.param.b64 	[param1], %rd56;
	.param .b32 retval0;
	call.uni (retval0), 
	vprintf, 
	(
	param0, 
	param1
	);
	ld.param.b32 	%r76, [retval0];
	} // callseq 87
$L__BB2_12:
	st.local.u32 	[%rd7], %r18;
	cvta.global.u64 	%rd77, %rd76;
	{ // callseq 88, 0
	.param .b64 param0;
	st.param.b64 	[param0], %rd77;
	.param .b64 param1;
	st.param.b64 	[param1], %rd56;
	.param .b32 retval0;
	call.uni (retval0), 
	vprintf, 
	(
	param0, 
	param1
	);
	ld.param.b32 	%r78, [retval0];
	} // callseq 88
$L__BB2_13:
	ld.local.u8 	%rs2, [%rd347+-1];
	cvt.u32.u16 	%r80, %rs2;
	and.b32  	%r81, %r80, 255;
	st.local.u32 	[%rd7], %r81;
	cvta.global.u64 	%rd80, %rd79;
	{ // callseq 89, 0
	.param .b64 param0;
	st.param.b64 	[param0], %rd80;
	.param .b64 param1;
	st.param.b64 	[param1], %rd56;
	.param .b32 retval0;
	call.uni (retval0), 
	vprintf, 
	(
	param0, 
	param1
	);
	ld.param.b32 	%r82, [retval0];
	} // callseq 89
	add.s16 	%rs18, %rs2, -127;
	and.b16  	%rs19, %rs18, 255;
	setp.gt.u16 	%p9, %rs19, 160;
	cvt.u64.u32 	%rd82, %r19;
	add.s64 	%rd25, %rd6, %rd82;
	@%p9 bra 	$L__BB2_36;
	mov.b16 	%rs20, 46;
	st.local.u8 	[%rd25], %rs20;
	bra.uni 	$L__BB2_37;
$L__BB2_15:
	setp.eq.s32 	%p14, %r2, 0;
	@%p14 bra 	$L__BB2_25;
	cvt.u64.u32 	%rd94, %r1248;
	add.s64 	%rd346, %rd8, %rd94;
	and.b64  	%rd95, %rd94, 15;
	add.s64 	%rd345, %rd6, %rd95;
	and.b32  	%r1246, %r1248, 15;
	neg.s32 	%r1245, %r2;
$L__BB2_17:
	.pragma "nounroll";
	setp.ne.s32 	%p15, %r1246, 0;
	@%p15 bra 	$L__BB2_21;
	setp.eq.s32 	%p16, %r1248, 0;
	@%p16 bra 	$L__BB2_20;
	st.local.u64 	[%rd7], %rd55;
	mov.u64 	%rd97, $str$1;
	cvta.global.u64 	%rd98, %rd97;
	{ // callseq 93, 0
	.param .b64 param0;
	st.param.b64 	[param0], %rd98;
	.param .b64 param1;
	st.param.b64 	[param1], %rd56;
	.param .b32 retval0;
	call.uni (retval0), 
	vprintf, 
	(
	param0, 
	param1
	);
	ld.param.b32 	%r99, [retval0];
	} // callseq 93
$L__BB2_20:
	st.local.u32 	[%rd7], %r1248;
	mov.u64 	%rd100, $str$2;
	cvta.global.u64 	%rd101, %rd100;
	{ // callseq 94, 0
	.param .b64 param0;
	st.param.b64 	[param0], %rd101;
	.param .b64 param1;
	st.param.b64 	[param1], %rd56;
	.param .b32 retval0;
	call.uni (retval0), 
	vprintf, 
	(
	param0, 
	param1
	);
	ld.param.b32 	%r101, [retval0];
	} // callseq 94
$L__BB2_21:
	ld.local.u8 	%rs1, [%rd346];
	cvt.u32.u16 	%r103, %rs1;
	and.b32  	%r104, %r103, 255;
	st.local.u32 	[%rd7], %r104;
	mov.u64 	%rd103, $str$3;
	cvta.global.u64 	%rd104, %rd103;
	{ // callseq 95, 0
	.param .b64 param0;
	st.param.b64 	[param0], %rd104;
	.param .b64 param1;
	st.param.b64 	[param1], %rd56;
	.param .b32 retval0;
	call.uni (retval0), 
	vprintf, 
	(
	param0, 
	param1
	);
	ld.param.b32 	%r105, [retval0];
	} // callseq 95
	add.s16 	%rs34, %rs1, -127;
	and.b16  	%rs35, %rs34, 255;
	setp.lt.u16 	%p17, %rs35, 161;
	@%p17 bra 	$L__BB2_23;
	st.local.u8 	[%rd345], %rs1;
	bra.uni 	$L__BB2_24;
$L__BB2_23:
	mov.b16 	%rs36, 46;
	st.local.u8 	[%rd345], %rs36;
$L__BB2_24:
	add.s64 	%rd22, %rd345, 1;
	mov.b16 	%rs37, 0;
	st.local.u8 	[%rd345+1], %rs37;
	add.s32 	%r1248, %r1248, 1;
	add.s64 	%rd346, %rd346, 1;
	add.s32 	%r1246, %r1246, 1;
	add.s32 	%r1245, %r1245, 1;
	setp.ne.s32 	%p18, %r1245, 0;
	mov.u64 	%rd345, %rd22;
	@%p18 bra 	$L__BB2_17;
$L__BB2_25:
	and.b32  	%r107, %r1248, 15;
	setp.eq.s32 	%p19, %r107, 0;
	@%p19 bra 	$L__BB2_27;
$L__BB2_26:
	mov.u64 	%rd106, $str$4;
	cvta.global.u64 	%rd107, %rd106;
	{ // callseq 96, 0
	.param .b64 param0;
	st.param.b64 	[param0], %rd107;
	.param .b64 param1;
	st.param.b64 	[param1], 0;
	.param .b32 retval0;
	call.uni (retval0), 
	vprintf, 
	(
	param0, 
	param1
	);
	ld.param.b32 	%r108, [retval0];
	} // callseq 96
	add.s32 	%r1248, %r1248, 1;
	and.b32  	%r110, %r1248, 15;
	setp.ne.s32 	%p20, %r110, 0;
	@%p20 bra 	$L__BB2_26;
$L__BB2_27:
	st.local.u64 	[%rd7], %rd55;
	mov.u64 	%rd109, $str$1;
	cvta.global.u64 	%rd110, %rd109;
	{ // callseq 97, 0
	.param .b64 param0;
	st.param.b64 	[param0], %rd110;
	.param .b64 param1;
	st.param.b64 	[param1], %rd56;
	.param .b32 retval0;
	call.uni (retval0), 
	vprintf, 
	(
	param0, 
	param1
	);
	ld.param.b32 	%r112, [retval0];
	} // callseq 97
	ld.global.u32 	%r24, [%rd1+128];
	mov.u64 	%rd112, $str$7;
	cvta.global.u64 	%rd113, %rd112;
	st.local.u64 	[%rd5], %rd113;
	st.local.u32 	[%rd5+8], %r24;
	cvta.global.u64 	%rd115, %rd69;
	{ // callseq 98, 0
	.param .b64 param0;
	st.param.b64 	[param0], %rd115;
	.param .b64 param1;
	st.param.b64 	[param1], %rd56;
	.param .b32 retval0;
	call.uni (retval0), 
	vprintf, 
	(
	param0, 
	param1
	);
	ld.param.b32 	%r114, [retval0];
	} // callseq 98
	setp.lt.s32 	%p21, %r24, 1;
	mov.b32 	%r1257, 0;
	@%p21 bra 	$L__BB2_57;
	and.b32  	%r25, %r24, 3;
	setp.lt.u32 	%p22, %r24, 4;
	mov.b32 	%r1257, 0;
	@%p22 bra 	$L__BB2_47;
	and.b32  	%r1257, %r24, 2147483644;
	neg.s32 	%r1259, %r1257;
	add.s64 	%rd350, %rd1, 35;
	mov.b32 	%r1258, 1;
	mov.u64 	%rd121, $str$2;
	mov.u64 	%rd124, $str$3;
$L__BB2_30:
	add.s32 	%r41, %r1258, -1;
	and.b32  	%r42, %r41, 12;
	setp.ne.s32 	%p23, %r42, 0;
	@%p23 bra 	$L__BB2_34;
	setp.eq.s32 	%p24, %r1258, 1;
	@%p24 bra 	$L__BB2_33;
	st.local.u64 	[%rd5], %rd55;
	cvta.global.u64 	%rd119, %rd109;
	{ // callseq 99, 0
	.param .b64 param0;
	st.param.b64 	[param0], %rd119;
	.param .b64 param1;
	st.param.b64 	[param1], %rd56;
	.param .b32 retval0;
	call.uni (retval0), 
	vprintf, 
	(
	param0, 
	param1
	);
	ld.param.b32 	%r119, [retval0];
	} // callseq 99
$L__BB2_33:
	st.local.u32 	[%rd5], %r41;
	cvta.global.u64 	%rd122, %rd121;
	{ // callseq 100, 0
	.param .b64 param0;
	st.param.b64 	[param0], %rd122;
	.param .b64 param1;
	st.param.b64 	[param1], %rd56;
	.param .b32 retval0;
	call.uni (retval0), 
	vprintf, 
	(
	param0, 
	param1
	);
	ld.param.b32 	%r121, [retval0];
	} // callseq 100
$L__BB2_34:
	ld.global.u8 	%r123, [%rd350+-3];
	st.local.u32 	[%rd5], %r123;
	cvta.global.u64 	%rd125, %rd124;
	{ // callseq 101, 0
	.param .b64 param0;
	st.param.b64 	[param0], %rd125;
	.param .b64 param1;
	st.param.b64 	[param1], %rd56;
	.param .b32 retval0;
	call.uni (retval0), 
	vprintf, 
	(
	param0, 
	param1
	);
	ld.param.b32 	%r124, [retval0];
	} // callseq 101
	ld.global.u8 	%rs7, [%rd350+-3];
	add.s16 	%rs38, %rs7, -127;
	and.b16  	%rs39, %rs38, 255;
	setp.gt.u16 	%p25, %rs39, 160;
	cvt.u64.u32 	%rd127, %r42;
	add.s64 	%rd37, %rd4, %rd127;
	@%p25 bra 	$L__BB2_68;
	mov.b16 	%rs40, 46;
	st.local.u8 	[%rd37], %rs40;
	bra.uni 	$L__BB2_69;
$L__BB2_36:
	st.local.u8 	[%rd25], %rs2;
$L__BB2_37:
	mov.b16 	%rs21, 0;
	st.local.u8 	[%rd25+1], %rs21;
	and.b32  	%r84, %r1249, 13;
	ld.local.u8 	%rs3, [%rd347];
	cvt.u32.u16 	%r85, %rs3;
	and.b32  	%r86, %r85, 255;
	st.local.u32 	[%rd7], %r86;
	cvta.global.u64 	%rd84, %rd79;
	{ // callseq 90, 0
	.param .b64 param0;
	st.param.b64 	[param0], %rd84;
	.param .b64 param1;
	st.param.b64 	[param1], %rd56;
	.param .b32 retval0;
	call.uni (retval0), 
	vprintf, 
	(
	param0, 
	param1
	);
	ld.param.b32 	%r87, [retval0];
	} // callseq 90
	add.s16 	%rs22, %rs3, -127;
	and.b16  	%rs23, %rs22, 255;
	setp.lt.u16 	%p10, %rs23, 161;
	cvt.u64.u32 	%rd86, %r84;
	add.s64 	%rd26, %rd6, %rd86;
	@%p10 bra 	$L__BB2_39;
	st.local.u8 	[%rd26], %rs3;
	bra.uni 	$L__BB2_40;
$L__BB2_39:
	mov.b16 	%rs24, 46;
	st.local.u8 	[%rd26], %rs24;
$L__BB2_40:
	mov.b16 	%rs25, 0;
	st.local.u8 	[%rd26+1], %rs25;
	add.s32 	%r89, %r1249, 1;
	and.b32  	%r90, %r89, 14;
	ld.local.u8 	%rs4, [%rd347+1];
	cvt.u32.u16 	%r91, %rs4;
	and.b32  	%r92, %r91, 255;
	st.local.u32 	[%rd7], %r92;
	cvta.global.u64 	%rd88, %rd79;
	{ // callseq 91, 0
	.param .b64 param0;
	st.param.b64 	[param0], %rd88;
	.param .b64 param1;
	st.param.b64 	[param1], %rd56;
	.param .b32 retval0;
	call.uni (retval0), 
	vprintf, 
	(
	param0, 
	param1
	);
	ld.param.b32 	%r93, [retval0];
	} // callseq 91
	add.s16 	%rs26, %rs4, -127;
	and.b16  	%rs27, %rs26, 255;
	setp.lt.u16 	%p11, %rs27, 161;
	cvt.u64.u32 	%rd90, %r90;
	add.s64 	%rd27, %rd6, %rd90;
	@%p11 bra 	$L__BB2_42;
	st.local.u8 	[%rd27], %rs4;
	bra.uni 	$L__BB2_43;
$L__BB2_42:
	mov.b16 	%rs28, 46;
	st.local.u8 	[%rd27], %rs28;
$L__BB2_43:
	mov.b16 	%rs29, 0;
	st.local.u8 	[%rd27+1], %rs29;
	ld.local.u8 	%rs5, [%rd347+2];
	cvt.u32.u16 	%r95, %rs5;
	and.b32  	%r96, %r95, 255;
	st.local.u32 	[%rd7], %r96;
	cvta.global.u64 	%rd92, %rd79;
	{ // callseq 92, 0
	.param .b64 param0;
	st.param.b64 	[param0], %rd92;
	.param .b64 param1;
	st.param.b64 	[param1], %rd56;
	.param .b32 retval0;
	call.uni (retval0), 
	vprintf, 
	(
	param0, 
	param1
	);
	ld.param.b32 	%r97, [retval0];
	} // callseq 92
	add.s16 	%rs30, %rs5, -127;
	and.b16  	%rs31, %rs30, 255;
	setp.lt.u16 	%p12, %rs31, 161;
	@%p12 bra 	$L__BB2_45;
	st.local.u8 	[%rd26+2], %rs5;
	bra.uni 	$L__BB2_46;
$L__BB2_45:
	mov.b16 	%rs32, 46;
	st.local.u8 	[%rd26+2], %rs32;
$L__BB2_46:
	mov.b16 	%rs33, 0;
	st.local.u8 	[%rd26+3], %rs33;
	add.s32 	%r1250, %r1250, 4;
	add.s32 	%r1249, %r1249, 4;
	add.s64 	%rd347, %rd347, 4;
	setp.eq.s32 	%p13, %r1250, 0;
	@%p13 bra 	$L__BB2_15;
	bra.uni 	$L__BB2_9;
$L__BB2_47:
	setp.eq.s32 	%p30, %r25, 0;
	@%p30 bra 	$L__BB2_57;
	cvt.u64.u32 	%rd139, %r1257;
	add.s64 	%rd140, %rd139, %rd1;
	add.s64 	%rd349, %rd140, 32;
	and.b64  	%rd141, %rd139, 15;
	add.s64 	%rd348, %rd4, %rd141;
	and.b32  	%r1255, %r1257, 15;
	neg.s32 	%r1254, %r25;
$L__BB2_49:
	.pragma "nounroll";
	setp.ne.s32 	%p31, %r1255, 0;
	@%p31 bra 	$L__BB2_53;
	setp.eq.s32 	%p32, %r1257, 0;
	@%p32 bra 	$L__BB2_52;
	st.local.u64 	[%rd5], %rd55;
	cvta.global.u64 	%rd144, %rd109;
	{ // callseq 105, 0
	.param .b64 param0;
	st.param.b64 	[param0], %rd144;
	.param .b64 param1;
	st.param.b64 	[param1], %rd56;
	.param .b32 retval0;
	call.uni (retval0), 
	vprintf, 
	(
	param0, 
	param1
	);
	ld.param.b32 	%r138, [retval0];
	} // callseq 105
$L__BB2_52:
	st.local.u32 	[%rd5], %r1257;
	mov.u64 	%rd146, $str$2;
	cvta.global.u64 	%rd147, %rd146;
	{ // callseq 106, 0
	.param .b64 param0;
	st.param.b64 	[param0], %rd147;
	.param .b64 param1;
	st.param.b64 	[param1], %rd56;
	.param .b32 retval0;
	call.uni (retval0), 
	vprintf, 
	(
	param0, 
	param1
	);
	ld.param.b32 	%r140, [retval0];
	} // callseq 106
$L__BB2_53:
	ld.global.u8 	%r142, [%rd349];
	st.local.u32 	[%rd5], %r142;
	mov.u64 	%rd149, $str$3;
	cvta.global.u64 	%rd150, %rd149;
	{ // callseq 107, 0
	.param .b64 param0;
	st.param.b64 	[param0], %rd150;
	.param .b64 param1;
	st.param.b64 	[param1], %rd56;
	.param .b32 retval0;
	call.uni (retval0), 
	vprintf, 
	(
	param0, 
	param1
	);
	ld.param.b32 	%r143, [retval0];
	} // callseq 107
	ld.global.u8 	%rs6, [%rd349];
	add.s16 	%rs54, %rs6, -127;
	and.b16  	%rs55, %rs54, 255;
	setp.lt.u16 	%p33, %rs55, 161;
	@%p33 bra 	$L__BB2_55;
	st.local.u8 	[%rd348], %rs6;
	bra.uni 	$L__BB2_56;
$L__BB2_55:
	mov.b16 	%rs56, 46;
	st.local.u8 	[%rd348], %rs56;
$L__BB2_56:
	add.s64 	%rd34, %rd348, 1;
	mov.b16 	%rs57, 0;
	st.local.u8 	[%rd348+1], %rs57;
	add.s32 	%r1257, %r1257, 1;
	add.s64 	%rd349, %rd349, 1;
	add.s32 	%r1255, %r1255, 1;
	add.s32 	%r1254, %r1254, 1;
	setp.ne.s32 	%p34, %r1254, 0;
	mov.u64 	%rd348, %rd34;
	@%p34 bra 	$L__BB2_49;
$L__BB2_57:
	and.b32  	%r145, %r1257, 15;
	setp.eq.s32 	%p35, %r145, 0;
	@%p35 bra 	$L__BB2_59;
$L__BB2_58:
	mov.u64 	%rd152, $str$4;
	cvta.global.u64 	%rd153, %rd152;
	{ // callseq 108, 0
	.param .b64 param0;
	st.param.b64 	[param0], %rd153;
	.param .b64 param1;
	st.param.b64 	[param1], 0;
	.param .b32 retval0;
	call.uni (retval0), 
	vprintf, 
	(
	param0, 
	param1
	);
	ld.param.b32 	%r146, [retval0];
	} // callseq 108
	add.s32 	%r1257, %r1257, 1;
	and.b32  	%r148, %r1257, 15;
	setp.ne.s32 	%p36, %r148, 0;
	@%p36 bra 	$L__BB2_58;
$L__BB2_59:
	st.local.u64 	[%rd5], %rd55;
	cvta.global.u64 	%rd156, %rd109;
	{ // callseq 109, 0
	.param .b64 param0;
	st.param.b64 	[param0], %rd156;
	.param .b64 param1;
	st.param.b64 	[param1], %rd56;
	.param .b32 retval0;
	call.uni (retval0), 
	vprintf, 
	(
	param0, 
	param1
	);
	ld.param.b32 	%r150, [retval0];
	} // callseq 109
	ld.global.u32 	%r47, [%rd1+128];
	mov.u64 	%rd158, $str$8;
	cvta.global.u64 	%rd159, %rd158;
	st.local.u64 	[%rd3], %rd159;
	st.local.u32 	[%rd3+8], %r47;
	cvta.global.u64 	%rd161, %rd69;
	{ // callseq 110, 0
	.param .b64 param0;
	st.param.b64 	[param0], %rd161;
	.param .b64 param1;
	st.param.b64 	[param1], %rd56;
	.param .b32 retval0;
	call.uni (retval0), 
	vprintf, 
	(
	param0, 
	param1
	);
	ld.param.b32 	%r152, [retval0];
	} // callseq 110
	setp.lt.s32 	%p37, %r47, 1;
	mov.b32 	%r1266, 0;
	@%p37 bra 	$L__BB2_89;
	and.b32  	%r48, %r47, 3;
	setp.lt.u32 	%p38, %r47, 4;
	mov.b32 	%r1266, 0;
	@%p38 bra 	$L__BB2_79;
	and.b32  	%r1266, %r47, 2147483644;
	neg.s32 	%r1268, %r1266;
	add.s64 	%rd353, %rd1, 99;
	mov.b32 	%r1267, 1;
	mov.u64 	%rd167, $str$2;
	mov.u64 	%rd170, $str$3;
$L__BB2_62:
	add.s32 	%r64, %r1267, -1;
	and.b32  	%r65, %r64, 12;
	setp.ne.s32 	%p39, %r65, 0;
	@%p39 bra 	$L__BB2_66;
	setp.eq.s32 	%p40, %r1267, 1;
	@%p40 bra 	$L__BB2_65;
	st.local.u64 	[%rd3], %rd55;
	cvta.global.u64 	%rd165, %rd109;
	{ // callseq 111, 0
	.param .b64 param0;
	st.param.b64 	[param0], %rd165;
	.param .b64 param1;
	st.param.b64 	[param1], %rd56;
	.param .b32 retval0;
	call.uni (retval0), 
	vprintf, 
	(
	param0, 
	param1
	);
	ld.param.b32 	%r157, [retval0];
	} // callseq 111
$L__BB2_65:
	st.local.u32 	[%rd3], %r64;
	cvta.global.u64 	%rd168, %rd167;
	{ // callseq 112, 0
	.param .b64 param0;
	st.param.b64 	[param0], %rd168;
	.param .b64 param1;
	st.param.b64 	[param1], %rd56;
	.param .b32 retval0;
	call.uni (retval0), 
	vprintf, 
	(
	param0, 
	param1
	);
	ld.param.b32 	%r159, [retval0];
	} // callseq 112
$L__BB2_66:
	ld.global.u8 	%r161, [%rd353+-3];
	st.local.u32 	[%rd3], %r161;
	cvta.global.u64 	%rd171, %rd170;
	{ // callseq 113, 0
	.param .b64 param0;
	st.param.b64 	[param0], %rd171;
	.param .b64 param1;
	st.param.b64 	[param1], %rd56;
	.param .b32 retval0;
	call.uni (retval0), 
	vprintf, 
	(
	param0, 
	param1
	);
	ld.param.b32 	%r162, [retval0];
	} // callseq 113
	ld.global.u8 	%rs12, [%rd353+-3];
	add.s16 	%rs58, %rs12, -127;
	and.b16  	%rs59, %rs58, 255;
	setp.gt.u16 	%p41, %rs59, 160;
	cvt.u64.u32 	%rd173, %r65;
	add.s64 	%rd49, %rd2, %rd173;
	@%p41 bra 	$L__BB2_92;
	mov.b16 	%rs60, 46;
	st.local.u8 	[%rd49], %rs60;
	bra.uni 	$L__BB2_93;
$L__BB2_68:
	st.local.u8 	[%rd37], %rs7;
$L__BB2_69:
	mov.b16 	%rs41, 0;
	st.local.u8 	[%rd37+1], %rs41;
	and.b32  	%r126, %r1258, 13;
	ld.global.u8 	%r127, [%rd350+-2];
	st.local.u32 	[%rd5], %r127;
	cvta.global.u64 	%rd129, %rd124;
	{ // callseq 102, 0
	.param .b64 param0;
	st.param.b64 	[param0], %rd129;
	.param .b64 param1;
	st.param.b64 	[param1], %rd56;
	.param .b32 retval0;
	call.uni (retval0), 
	vprintf, 
	(
	param0, 
	param1
	);
	ld.param.b32 	%r128, [retval0];
	} // callseq 102
	ld.global.u8 	%rs8, [%rd350+-2];
	add.s16 	%rs42, %rs8, -127;
	and.b16  	%rs43, %rs42, 255;
	setp.lt.u16 	%p26, %rs43, 161;
	cvt.u64.u32 	%rd131, %r126;
	add.s64 	%rd38, %rd4, %rd131;
	@%p26 bra 	$L__BB2_71;
	st.local.u8 	[%rd38], %rs8;
	bra.uni 	$L__BB2_72;
$L__BB2_71:
	mov.b16 	%rs44, 46;
	st.local.u8 	[%rd38], %rs44;
$L__BB2_72:
	mov.b16 	%rs45, 0;
	st.local.u8 	[%rd38+1], %rs45;
	add.s32 	%r130, %r1258, 1;
	and.b32  	%r131, %r130, 14;
	ld.global.u8 	%r132, [%rd350+-1];
	st.local.u32 	[%rd5], %r132;
	cvta.global.u64 	%rd133, %rd124;
	{ // callseq 103, 0
	.param .b64 param0;
	st.param.b64 	[param0], %rd133;
	.param .b64 param1;
	st.param.b64 	[param1], %rd56;
	.param .b32 retval0;
	call.uni (retval0), 
	vprintf, 
	(
	param0, 
	param1
	);
	ld.param.b32 	%r133, [retval0];
	} // callseq 103
	ld.global.u8 	%rs9, [%rd350+-1];
	add.s16 	%rs46, %rs9, -127;
	and.b16  	%rs47, %rs46, 255;
	setp.lt.u16 	%p27, %rs47, 161;
	cvt.u64.u32 	%rd135, %r131;
	add.s64 	%rd39, %rd4, %rd135;
	@%p27 bra 	$L__BB2_74;
	st.local.u8 	[%rd39], %rs9;
	bra.uni 	$L__BB2_75;
$L__BB2_74:
	mov.b16 	%rs48, 46;
	st.local.u8 	[%rd39], %rs48;
$L__BB2_75:
	mov.b16 	%rs49, 0;
	st.local.u8 	[%rd39+1], %rs49;
	ld.global.u8 	%r135, [%rd350];
	st.local.u32 	[%rd5], %r135;
	cvta.global.u64 	%rd137, %rd124;
	{ // callseq 104, 0
	.param .b64 param0;
	st.param.b64 	[param0], %rd137;
	.param .b64 param1;
	st.param.b64 	[param1], %rd56;
	.param .b32 retval0;
	call.uni (retval0), 
	vprintf, 
	(
	param0, 
	param1
	);
	ld.param.b32 	%r136, [retval0];
	} // callseq 104
	ld.global.u8 	%rs10, [%rd350];
	add.s16 	%rs50, %rs10, -127;
	and.b16  	%rs51, %rs50, 255;
	setp.lt.u16 	%p28, %rs51, 161;
	@%p28 bra 	$L__BB2_77;
	st.local.u8 	[%rd38+2], %rs10;
	bra.uni 	$L__BB2_78;
$L__BB2_77:
	mov.b16 	%rs52, 46;
	st.local.u8 	[%rd38+2], %rs52;
$L__BB2_78:
	mov.b16 	%rs53, 0;
	st.local.u8 	[%rd38+3], %rs53;
	add.s32 	%r1259, %r1259, 4;
	add.s32 	%r1258, %r1258, 4;
	add.s64 	%rd350, %rd350, 4;
	setp.eq.s32 	%p29, %r1259, 0;
	@%p29 bra 	$L__BB2_47;
	bra.uni 	$L__BB2_30;
$L__BB2_79:
	setp.eq.s32 	%p46, %r48, 0;
	@%p46 bra 	$L__BB2_89;
	cvt.u64.u32 	%rd185, %r1266;
	add.s64 	%rd186, %rd185, %rd1;
	add.s64 	%rd352, %rd186, 96;
	and.b64  	%rd187, %rd185, 15;
	add.s64 	%rd351, %rd2, %rd187;
	and.b32  	%r1264, %r1266, 15;
	neg.s32 	%r1263, %r48;
$L__BB2_81:
	.pragma "nounroll";
	setp.ne.s32 	%p47, %r1264, 0;
	@%p47 bra 	$L__BB2_85;
	setp.eq.s32 	%p48, %r1266, 0;
	@%p48 bra 	$L__BB2_84;
	st.local.u64 	[%rd3], %rd55;
	cvta.global.u64 	%rd190, %rd109;
	{ // callseq 117, 0
	.param .b64 param0;
	st.param.b64 	[param0], %rd190;
	.param .b64 param1;
	st.param.b64 	[param1], %rd56;
	.param .b32 retval0;
	call.uni (retval0), 
	vprintf, 
	(
	param0, 
	param1
	);
	ld.param.b32 	%r176, [retval0];
	} // callseq 117
$L__BB2_84:
	st.local.u32 	[%rd3], %r1266;
	mov.u64 	%rd192, $str$2;
	cvta.global.u64 	%rd193, %rd192;
	{ // callseq 118, 0
	.param .b64 param0;
	st.param.b64 	[param0], %rd193;
	.param .b64 param1;
	st.param.b64 	[param1], %rd56;
	.param .b32 retval0;
	call.uni (retval0), 
	vprintf, 
	(
	param0, 
	param1
	);
	ld.param.b32 	%r178, [retval0];
	} // callseq 118
$L__BB2_85:
	ld.global.u8 	%r180, [%rd352];
	st.local.u32 	[%rd3], %r180;
	mov.u64 	%rd195, $str$3;
	cvta.global.u64 	%rd196, %rd195;
	{ // callseq 119, 0
	.param .b64 param0;
	st.param.b64 	[param0], %rd196;
	.param .b64 param1;
	st.param.b64 	[param1], %rd56;
	.param .b32 retval0;
	call.uni (retval0), 
	vprintf, 
	(
	param0, 
	param1
	);
	ld.param.b32 	%r181, [retval0];
	} // callseq 119
	ld.global.u8 	%rs11, [%rd352];
	add.s16 	%rs74, %rs11, -127;
	and.b16  	%rs75, %rs74, 255;
	setp.lt.u16 	%p49, %rs75, 161;
	@%p49 bra 	$L__BB2_87;
	st.local.u8 	[%rd351], %rs11;
	bra.uni 	$L__BB2_88;
$L__BB2_87:
	mov.b16 	%rs76, 46;
	st.local.u8 	[%rd351], %rs76;
$L__BB2_88:
	add.s64 	%rd46, %rd351, 1;
	mov.b16 	%rs77, 0;
	st.local.u8 	[%rd351+1], %rs77;
	add.s32 	%r1266, %r1266, 1;
	add.s64 	%rd352, %rd352, 1;
	add.s32 	%r1264, %r1264, 1;
	add.s32 	%r1263, %r1263, 1;
	setp.ne.s32 	%p50, %r1263, 0;
	mov.u64 	%rd351, %rd46;
	@%p50 bra 	$L__BB2_81;
$L__BB2_89:
	and.b32  	%r183, %r1266, 15;
	setp.eq.s32 	%p51, %r183, 0;
	@%p51 bra 	$L__BB2_91;
$L__BB2_90:
	mov.u64 	%rd198, $str$4;
	cvta.global.u64 	%rd199, %rd198;
	{ // callseq 120, 0
	.param .b64 param0;
	st.param.b64 	[param0], %rd199;
	.param .b64 param1;
	st.param.b64 	[param1], 0;
	.param .b32 retval0;
	call.uni (retval0), 
	vprintf, 
	(
	param0, 
	param1
	);
	ld.param.b32 	%r184, [retval0];
	} // callseq 120
	add.s32 	%r1266, %r1266, 1;
	and.b32  	%r186, %r1266, 15;
	setp.ne.s32 	%p52, %r186, 0;
	@%p52 bra 	$L__BB2_90;
$L__BB2_91:
	ld.param.u64 	%rd342, [blake3_finalize_kernel_param_1];
	cvta.to.global.u64 	%rd200, %rd342;
	add.u64 	%rd201, %SP, 0;
	add.u64 	%rd202, %SPL, 0;
	add.u64 	%rd203, %SP, 16;
	add.u64 	%rd204, %SPL, 16;
	add.u64 	%rd206, %SPL, 16;
	add.u64 	%rd208, %SPL, 16;
	add.u64 	%rd210, %SPL, 16;
	add.u64 	%rd212, %SPL, 16;
	add.u64 	%rd214, %SPL, 16;
	add.u64 	%rd216, %SPL, 16;
	st.local.u64 	[%rd3], %rd203;
	mov.u64 	%rd218, $str$1;
	cvta.global.u64 	%rd219, %rd218;
	{ // callseq 121, 0
	.param .b64 param0;
	st.param.b64 	[param0], %rd219;
	.param .b64 param1;
	st.param.b64 	[param1], %rd201;
	.param .b32 retval0;
	call.uni (retval0), 
	vprintf, 
	(
	param0, 
	param1
	);
	ld.param.b32 	%r187, [retval0];
	} // callseq 121
	ld.global.u64 	%rd221, [%rd1+136];
	ld.global.u32 	%r189, [%rd1+128];
	ld.global.u32 	%r190, [%rd1+144];
	or.b32  	%r191, %r190, 2;
	ld.global.u32 	%r192, [%rd1+96];
	ld.global.u32 	%r193, [%rd1+100];
	ld.global.u32 	%r194, [%rd1+104];
	ld.global.u32 	%r195, [%rd1+108];
	ld.global.u32 	%r196, [%rd1+112];
	ld.global.u32 	%r197, [%rd1+116];
	ld.global.u32 	%r198, [%rd1+120];
	ld.global.u32 	%r199, [%rd1+124];
	ld.const.u32 	%r200, [d_IV];
	ld.const.u32 	%r201, [d_IV+4];
	ld.const.u32 	%r202, [d_IV+8];
	ld.const.u32 	%r203, [d_IV+12];
	cvt.u32.u64 	%r204, %rd221;
	{ .reg .b32 tmp; mov.b64 {tmp, %r205}, %rd221; }
	ld.local.v4.u32 	{%r206, %r207, %r208, %r209}, [%rd8];
	ld.local.v4.u32 	{%r210, %r211, %r212, %r213}, [%rd8+16];
	ld.local.v4.u32 	{%r214, %r215, %r216, %r217}, [%rd8+32];
	ld.local.v4.u32 	{%r218, %r219, %r220, %r221}, [%rd8+48];
	add.s32 	%r222, %r192, %r206;
	add.s32 	%r223, %r222, %r196;
	xor.b32  	%r224, %r223, %r204;
	shf.l.wrap.b32 	%r225, %r224, %r224, 16;
	add.s32 	%r226, %r200, %r225;
	xor.b32  	%r227, %r196, %r226;
	shf.l.wrap.b32 	%r228, %r227, %r227, 20;
	add.s32 	%r229, %r228, %r207;
	add.s32 	%r230, %r229, %r223;
	xor.b32  	%r231, %r225, %r230;
	shf.l.wrap.b32 	%r232, %r231, %r231, 24;
	add.s32 	%r233, %r226, %r232;
	xor.b32  	%r234, %r228, %r233;
	shf.l.wrap.b32 	%r235, %r234, %r234, 25;
	add.s32 	%r236, %r193, %r208;
	add.s32 	%r237, %r236, %r197;
	xor.b32  	%r238, %r237, %r205;
	shf.l.wrap.b32 	%r239, %r238, %r238, 16;
	add.s32 	%r240, %r201, %r239;
	xor.b32  	%r241, %r197, %r240;
	shf.l.wrap.b32 	%r242, %r241, %r241, 20;
	add.s32 	%r243, %r242, %r209;
	add.s32 	%r244, %r243, %r237;
	xor.b32  	%r245, %r239, %r244;
	shf.l.wrap.b32 	%r246, %r245, %r245, 24;
	add.s32 	%r247, %r240, %r246;
	xor.b32  	%r248, %r242, %r247;
	shf.l.wrap.b32 	%r249, %r248, %r248, 25;
	add.s32 	%r250, %r194, %r210;
	add.s32 	%r251, %r250, %r198;
	xor.b32  	%r252, %r251, %r189;
	shf.l.wrap.b32 	%r253, %r252, %r252, 16;
	add.s32 	%r254, %r202, %r253;
	xor.b32  	%r255, %r198, %r254;
	shf.l.wrap.b32 	%r256, %r255, %r255, 20;
	add.s32 	%r257, %r256, %r211;
	add.s32 	%r258, %r257, %r251;
	xor.b32  	%r259, %r253, %r258;
	shf.l.wrap.b32 	%r260, %r259, %r259, 24;
	add.s32 	%r261, %r254, %r260;
	xor.b32  	%r262, %r256, %r261;
	shf.l.wrap.b32 	%r263, %r262, %r262, 25;
	add.s32 	%r264, %r195, %r212;
	add.s32 	%r265, %r264, %r199;
	xor.b32  	%r266, %r191, %r265;
	shf.l.wrap.b32 	%r267, %r266, %r266, 16;
	add.s32 	%r268, %r203, %r267;
	xor.b32  	%r269, %r199, %r268;
	shf.l.wrap.b32 	%r270, %r269, %r269, 20;
	add.s32 	%r271, %r270, %r213;
	add.s32 	%r272, %r271, %r265;
	xor.b32  	%r273, %r267, %r272;
	shf.l.wrap.b32 	%r274, %r273, %r273, 24;
	add.s32 	%r275, %r268, %r274;
	xor.b32  	%r276, %r270, %r275;
	shf.l.wrap.b32 	%r277, %r276, %r276, 25;
	add.s32 	%r278, %r230, %r214;
	add.s32 	%r279, %r278, %r249;
	xor.b32  	%r280, %r274, %r279;
	shf.l.wrap.b32 	%r281, %r280, %r280, 16;
	add.s32 	%r282, %r261, %r281;
	xor.b32  	%r283, %r249, %r282;
	shf.l.wrap.b32 	%r284, %r283, %r283, 20;
	add.s32 	%r285, %r284, %r215;
	add.s32 	%r286, %r285, %r279;
	xor.b32  	%r287, %r281, %r286;
	shf.l.wrap.b32 	%r288, %r287, %r287, 24;
	add.s32 	%r289, %r282, %r288;
	xor.b32  	%r290, %r284, %r289;
	shf.l.wrap.b32 	%r291, %r290, %r290, 25;
	add.s32 	%r292, %r244, %r216;
	add.s32 	%r293, %r292, %r263;
	xor.b32  	%r294, %r232, %r293;
	shf.l.wrap.b32 	%r295, %r294, %r294, 16;
	add.s32 	%r296, %r275, %r295;
	xor.b32  	%r297, %r263, %r296;
	shf.l.wrap.b32 	%r298, %r297, %r297, 20;
	add.s32 	%r299, %r298, %r217;
	add.s32 	%r300, %r299, %r293;
	xor.b32  	%r301, %r295, %r300;
	shf.l.wrap.b32 	%r302, %r301, %r301, 24;
	add.s32 	%r303, %r296, %r302;
	xor.b32  	%r304, %r298, %r303;
	shf.l.wrap.b32 	%r305, %r304, %r304, 25;
	add.s32 	%r306, %r258, %r218;
	add.s32 	%r307, %r306, %r277;
	xor.b32  	%r308, %r246, %r307;
	shf.l.wrap.b32 	%r309, %r308, %r308, 16;
	add.s32 	%r310, %r233, %r309;
	xor.b32  	%r311, %r277, %r310;
	shf.l.wrap.b32 	%r312, %r311, %r311, 20;
	add.s32 	%r313, %r312, %r219;
	add.s32 	%r314, %r313, %r307;
	xor.b32  	%r315, %r309, %r314;
	shf.l.wrap.b32 	%r316, %r315, %r315, 24;
	add.s32 	%r317, %r310, %r316;
	xor.b32  	%r318, %r312, %r317;
	shf.l.wrap.b32 	%r319, %r318, %r318, 25;
	add.s32 	%r320, %r272, %r220;
	add.s32 	%r321, %r320, %r235;
	xor.b32  	%r322, %r260, %r321;
	shf.l.wrap.b32 	%r323, %r322, %r322, 16;
	add.s32 	%r324, %r247, %r323;
	xor.b32  	%r325, %r235, %r324;
	shf.l.wrap.b32 	%r326, %r325, %r325, 20;
	add.s32 	%r327, %r326, %r221;
	add.s32 	%r328, %r327, %r321;
	xor.b32  	%r329, %r323, %r328;
	shf.l.wrap.b32 	%r330, %r329, %r329, 24;
	add.s32 	%r331, %r324, %r330;
	xor.b32  	%r332, %r326, %r331;
	shf.l.wrap.b32 	%r333, %r332, %r332, 25;
	st.local.v4.u32 	[%rd204], {%r206, %r207, %r208, %r209};
	st.local.v4.u32 	[%rd204+16], {%r210, %r211, %r212, %r213};
	st.local.v4.u32 	[%rd204+32], {%r214, %r215, %r216, %r217};
	st.local.v4.u32 	[%rd204+48], {%r218, %r219, %r220, %r221};
	ld.const.u8 	%r334, [d_MSG_PERMUTATION];
	mul.wide.u32 	%rd222, %r334, 4;
	add.s64 	%rd223, %rd204, %rd222;
	ld.local.u32 	%r335, [%rd223];
	ld.const.u8 	%r336, [d_MSG_PERMUTATION+1];
	mul.wide.u32 	%rd224, %r336, 4;
	add.s64 	%rd225, %rd204, %rd224;
	ld.local.u32 	%r337, [%rd225];
	ld.const.u8 	%r338, [d_MSG_PERMUTATION+2];
	mul.wide.u32 	%rd226, %r338, 4;
	add.s64 	%rd227, %rd204, %rd226;
	ld.local.u32 	%r339, [%rd227];
	ld.const.u8 	%r340, [d_MSG_PERMUTATION+3];
	mul.wide.u32 	%rd228, %r340, 4;
	add.s64 	%rd229, %rd204, %rd228;
	ld.local.u32 	%r341, [%rd229];
	ld.const.u8 	%r342, [d_MSG_PERMUTATION+4];
	mul.wide.u32 	%rd230, %r342, 4;
	add.s64 	%rd231, %rd204, %rd230;
	ld.local.u32 	%r343, [%rd231];
	ld.const.u8 	%r344, [d_MSG_PERMUTATION+5];
	mul.wide.u32 	%rd232, %r344, 4;
	add.s64 	%rd233, %rd204, %rd232;
	ld.local.u32 	%r345, [%rd233];
	ld.const.u8 	%r346, [d_MSG_PERMUTATION+6];
	mul.wide.u32 	%rd234, %r346, 4;
	add.s64 	%rd235, %rd204, %rd234;
	ld.local.u32 	%r347, [%rd235];
	ld.const.u8 	%r348, [d_MSG_PERMUTATION+7];
	mul.wide.u32 	%rd236, %r348, 4;
	add.s64 	%rd237, %rd204, %rd236;
	ld.local.u32 	%r349, [%rd237];
	ld.const.u8 	%r350, [d_MSG_PERMUTATION+8];
	mul.wide.u32 	%rd238, %r350, 4;
	add.s64 	%rd239, %rd204, %rd238;
	ld.local.u32 	%r351, [%rd239];
	ld.const.u8 	%r352, [d_MSG_PERMUTATION+9];
	mul.wide.u32 	%rd240, %r352, 4;
	add.s64 	%rd241, %rd204, %rd240;
	ld.local.u32 	%r353, [%rd241];
	ld.const.u8 	%r354, [d_MSG_PERMUTATION+10];
	mul.wide.u32 	%rd242, %r354, 4;
	add.s64 	%rd243, %rd204, %rd242;
	ld.local.u32 	%r355, [%rd243];
	ld.const.u8 	%r356, [d_MSG_PERMUTATION+11];
	mul.wide.u32 	%rd244, %r356, 4;
	add.s64 	%rd245, %rd204, %rd244;
	ld.local.u32 	%r357, [%rd245];
	ld.const.u8 	%r358, [d_MSG_PERMUTATION+12];
	mul.wide.u32 	%rd246, %r358, 4;
	add.s64 	%rd247, %rd204, %rd246;
	ld.local.u32 	%r359, [%rd247];
	ld.const.u8 	%r360, [d_MSG_PERMUTATION+13];
	mul.wide.u32 	%rd248, %r360, 4;
	add.s64 	%rd249, %rd204, %rd248;
	ld.local.u32 	%r361, [%rd249];
	ld.const.u8 	%r362, [d_MSG_PERMUTATION+14];
	mul.wide.u32 	%rd250, %r362, 4;
	add.s64 	%rd251, %rd204, %rd250;
	ld.local.u32 	%r363, [%rd251];
	ld.const.u8 	%r364, [d_MSG_PERMUTATION+15];
	mul.wide.u32 	%rd252, %r364, 4;
	add.s64 	%rd253, %rd204, %rd252;
	ld.local.u32 	%r365, [%rd253];
	add.s32 	%r366, %r286, %r335;
	add.s32 	%r367, %r366, %r333;
	xor.b32  	%r368, %r302, %r367;
	shf.l.wrap.b32 	%r369, %r368, %r368, 16;
	add.s32 	%r370, %r317, %r369;
	xor.b32  	%r371, %r333, %r370;
	shf.l.wrap.b32 	%r372, %r371, %r371, 20;
	add.s32 	%r373, %r372, %r337;
	add.s32 	%r374, %r373, %r367;
	xor.b32  	%r375, %r369, %r374;
	shf.l.wrap.b32 	%r376, %r375, %r375, 24;
	add.s32 	%r377, %r370, %r376;
	xor.b32  	%r378, %r372, %r377;
	shf.l.wrap.b32 	%r379, %r378, %r378, 25;
	add.s32 	%r380, %r300, %r339;
	add.s32 	%r381, %r380, %r291;
	xor.b32  	%r382, %r316, %r381;
	shf.l.wrap.b32 	%r383, %r382, %r382, 16;
	add.s32 	%r384, %r331, %r383;
	xor.b32  	%r385, %r291, %r384;
	shf.l.wrap.b32 	%r386, %r385, %r385, 20;
	add.s32 	%r387, %r386, %r341;
	add.s32 	%r388, %r387, %r381;
	xor.b32  	%r389, %r383, %r388;
	shf.l.wrap.b32 	%r390, %r389, %r389, 24;
	add.s32 	%r391, %r384, %r390;
	xor.b32  	%r392, %r386, %r391;
	shf.l.wrap.b32 	%r393, %r392, %r392, 25;
	add.s32 	%r394, %r314, %r343;
	add.s32 	%r395, %r394, %r305;
	xor.b32  	%r396, %r330, %r395;
	shf.l.wrap.b32 	%r397, %r396, %r396, 16;
	add.s32 	%r398, %r289, %r397;
	xor.b32  	%r399, %r305, %r398;
	shf.l.wrap.b32 	%r400, %r399, %r399, 20;
	add.s32 	%r401, %r400, %r345;
	add.s32 	%r402, %r401, %r395;
	xor.b32  	%r403, %r397, %r402;
	shf.l.wrap.b32 	%r404, %r403, %r403, 24;
	add.s32 	%r405, %r398, %r404;
	xor.b32  	%r406, %r400, %r405;
	shf.l.wrap.b32 	%r407, %r406, %r406, 25;
	add.s32 	%r408, %r328, %r347;
	add.s32 	%r409, %r408, %r319;
	xor.b32  	%r410, %r288, %r409;
	shf.l.wrap.b32 	%r411, %r410, %r410, 16;
	add.s32 	%r412, %r303, %r411;
	xor.b32  	%r413, %r319, %r412;
	shf.l.wrap.b32 	%r414, %r413, %r413, 20;
	add.s32 	%r415, %r414, %r349;
	add.s32 	%r416, %r415, %r409;
	xor.b32  	%r417, %r411, %r416;
	shf.l.wrap.b32 	%r418, %r417, %r417, 24;
	add.s32 	%r419, %r412, %r418;
	xor.b32  	%r420, %r414, %r419;
	shf.l.wrap.b32 	%r421, %r420, %r420, 25;
	add.s32 	%r422, %r374, %r351;
	add.s32 	%r423, %r422, %r393;
	xor.b32  	%r424, %r418, %r423;
	shf.l.wrap.b32 	%r425, %r424, %r424, 16;
	add.s32 	%r426, %r405, %r425;
	xor.b32  	%r427, %r393, %r426;
	shf.l.wrap.b32 	%r428, %r427, %r427, 20;
	add.s32 	%r429, %r428, %r353;
	add.s32 	%r430, %r429, %r423;
	xor.b32  	%r431, %r425, %r430;
	shf.l.wrap.b32 	%r432, %r431, %r431, 24;
	add.s32 	%r433, %r426, %r432;
	xor.b32  	%r434, %r428, %r433;
	shf.l.wrap.b32 	%r435, %r434, %r434, 25;
	add.s32 	%r436, %r388, %r355;
	add.s32 	%r437, %r436, %r407;
	xor.b32  	%r438, %r376, %r437;
	shf.l.wrap.b32 	%r439, %r438, %r438, 16;
	add.s32 	%r440, %r419, %r439;
	xor.b32  	%r441, %r407, %r440;
	shf.l.wrap.b32 	%r442, %r441, %r441, 20;
	add.s32 	%r443, %r442, %r357;
	add.s32 	%r444, %r443, %r437;
	xor.b32  	%r445, %r439, %r444;
	shf.l.wrap.b32 	%r446, %r445, %r445, 24;
	add.s32 	%r447, %r440, %r446;
	xor.b32  	%r448, %r442, %r447;
	shf.l.wrap.b32 	%r449, %r448, %r448, 25;
	add.s32 	%r450, %r402, %r359;
	add.s32 	%r451, %r450, %r421;
	xor.b32  	%r452, %r390, %r451;
	shf.l.wrap.b32 	%r453, %r452, %r452, 16;
	add.s32 	%r454, %r377, %r453;
	xor.b32  	%r455, %r421, %r454;
	shf.l.wrap.b32 	%r456, %r455, %r455, 20;
	add.s32 	%r457, %r456, %r361;
	add.s32 	%r458, %r457, %r451;
	xor.b32  	%r459, %r453, %r458;
	shf.l.wrap.b32 	%r460, %r459, %r459, 24;
	add.s32 	%r461, %r454, %r460;
	xor.b32  	%r462, %r456, %r461;
	shf.l.wrap.b32 	%r463, %r462, %r462, 25;
	add.s32 	%r464, %r416, %r363;
	add.s32 	%r465, %r464, %r379;
	xor.b32  	%r466, %r404, %r465;
	shf.l.wrap.b32 	%r467, %r466, %r466, 16;
	add.s32 	%r468, %r391, %r467;
	xor.b32  	%r469, %r379, %r468;
	shf.l.wrap.b32 	%r470, %r469, %r469, 20;
	add.s32 	%r471, %r470, %r365;
	add.s32 	%r472, %r471, %r465;
	xor.b32  	%r473, %r467, %r472;
	shf.l.wrap.b32 	%r474, %r473, %r473, 24;
	add.s32 	%r475, %r468, %r474;
	xor.b32  	%r476, %r470, %r475;
	shf.l.wrap.b32 	%r477, %r476, %r476, 25;
	st.local.v4.u32 	[%rd206], {%r335, %r337, %r339, %r341};
	st.local.v4.u32 	[%rd206+16], {%r343, %r345, %r347, %r349};
	st.local.v4.u32 	[%rd206+32], {%r351, %r353, %r355, %r357};
	st.local.v4.u32 	[%rd206+48], {%r359, %r361, %r363, %r365};
	add.s64 	%rd254, %rd206, %rd222;
	ld.local.u32 	%r478, [%rd254];
	add.s64 	%rd255, %rd206, %rd224;
	ld.local.u32 	%r479, [%rd255];
	add.s64 	%rd256, %rd206, %rd226;
	ld.local.u32 	%r480, [%rd256];
	add.s64 	%rd257, %rd206, %rd228;
	ld.local.u32 	%r481, [%rd257];
	add.s64 	%rd258, %rd206, %rd230;
	ld.local.u32 	%r482, [%rd258];
	add.s64 	%rd259, %rd206, %rd232;
	ld.local.u32 	%r483, [%rd259];
	add.s64 	%rd260, %rd206, %rd234;
	ld.local.u32 	%r484, [%rd260];
	add.s64 	%rd261, %rd206, %rd236;
	ld.local.u32 	%r485, [%rd261];
	add.s64 	%rd262, %rd206, %rd238;
	ld.local.u32 	%r486, [%rd262];
	add.s64 	%rd263, %rd206, %rd240;
	ld.local.u32 	%r487, [%rd263];
	add.s64 	%rd264, %rd206, %rd242;
	ld.local.u32 	%r488, [%rd264];
	add.s64 	%rd265, %rd206, %rd244;
	ld.local.u32 	%r489, [%rd265];
	add.s64 	%rd266, %rd206, %rd246;
	ld.local.u32 	%r490, [%rd266];
	add.s64 	%rd267, %rd206, %rd248;
	ld.local.u32 	%r491, [%rd267];
	add.s64 	%rd268, %rd206, %rd250;
	ld.local.u32 	%r492, [%rd268];
	add.s64 	%rd269, %rd206, %rd252;
	ld.local.u32 	%r493, [%rd269];
	add.s32 	%r494, %r430, %r478;
	add.s32 	%r495, %r494, %r477;
	xor.b32  	%r496, %r446, %r495;
	shf.l.wrap.b32 	%r497, %r496, %r496, 16;
	add.s32 	%r498, %r461, %r497;
	xor.b32  	%r499, %r477, %r498;
	shf.l.wrap.b32 	%r500, %r499, %r499, 20;
	add.s32 	%r501, %r500, %r479;
	add.s32 	%r502, %r501, %r495;
	xor.b32  	%r503, %r497, %r502;
	shf.l.wrap.b32 	%r504, %r503, %r503, 24;
	add.s32 	%r505, %r498, %r504;
	xor.b32  	%r506, %r500, %r505;
	shf.l.wrap.b32 	%r507, %r506, %r506, 25;
	add.s32 	%r508, %r444, %r480;
	add.s32 	%r509, %r508, %r435;
	xor.b32  	%r510, %r460, %r509;
	shf.l.wrap.b32 	%r511, %r510, %r510, 16;
	add.s32 	%r512, %r475, %r511;
	xor.b32  	%r513, %r435, %r512;
	shf.l.wrap.b32 	%r514, %r513, %r513, 20;
	add.s32 	%r515, %r514, %r481;
	add.s32 	%r516, %r515, %r509;
	xor.b32  	%r517, %r511, %r516;
	shf.l.wrap.b32 	%r518, %r517, %r517, 24;
	add.s32 	%r519, %r512, %r518;
	xor.b32  	%r520, %r514, %r519;
	shf.l.wrap.b32 	%r521, %r520, %r520, 25;
	add.s32 	%r522, %r458, %r482;
	add.s32 	%r523, %r522, %r449;
	xor.b32  	%r524, %r474, %r523;
	shf.l.wrap.b32 	%r525, %r524, %r524, 16;
	add.s32 	%r526, %r433, %r525;
	xor.b32  	%r527, %r449, %r526;
	shf.l.wrap.b32 	%r528, %r527, %r527, 20;
	add.s32 	%r529, %r528, %r483;
	add.s32 	%r530, %r529, %r523;
	xor.b32  	%r531, %r525, %r530;
	shf.l.wrap.b32 	%r532, %r531, %r531, 24;
	add.s32 	%r533, %r526, %r532;
	xor.b32  	%r534, %r528, %r533;
	shf.l.wrap.b32 	%r535, %r534, %r534, 25;
	add.s32 	%r536, %r472, %r484;
	add.s32 	%r537, %r536, %r463;
	xor.b32  	%r538, %r432, %r537;
	shf.l.wrap.b32 	%r539, %r538, %r538, 16;
	add.s32 	%r540, %r447, %r539;
	xor.b32  	%r541, %r463, %r540;
	shf.l.wrap.b32 	%r542, %r541, %r541, 20;
	add.s32 	%r543, %r542, %r485;
	add.s32 	%r544, %r543, %r537;
	xor.b32  	%r545, %r539, %r544;
	shf.l.wrap.b32 	%r546, %r545, %r545, 24;
	add.s32 	%r547, %r540, %r546;
	xor.b32  	%r548, %r542, %r547;
	shf.l.wrap.b32 	%r549, %r548, %r548, 25;
	add.s32 	%r550, %r502, %r486;
	add.s32 	%r551, %r550, %r521;
	xor.b32  	%r552, %r546, %r551;
	shf.l.wrap.b32 	%r553, %r552, %r552, 16;
	add.s32 	%r554, %r533, %r553;
	xor.b32  	%r555, %r521, %r554;
	shf.l.wrap.b32 	%r556, %r555, %r555, 20;
	add.s32 	%r557, %r556, %r487;
	add.s32 	%r558, %r557, %r551;
	xor.b32  	%r559, %r553, %r558;
	shf.l.wrap.b32 	%r560, %r559, %r559, 24;
	add.s32 	%r561, %r554, %r560;
	xor.b32  	%r562, %r556, %r561;
	shf.l.wrap.b32 	%r563, %r562, %r562, 25;
	add.s32 	%r564, %r516, %r488;
	add.s32 	%r565, %r564, %r535;
	xor.b32  	%r566, %r504, %r565;
	shf.l.wrap.b32 	%r567, %r566, %r566, 16;
	add.s32 	%r568, %r547, %r567;
	xor.b32  	%r569, %r535, %r568;
	shf.l.wrap.b32 	%r570, %r569, %r569, 20;
	add.s32 	%r571, %r570, %r489;
	add.s32 	%r572, %r571, %r565;
	xor.b32  	%r573, %r567, %r572;
	shf.l.wrap.b32 	%r574, %r573, %r573, 24;
	add.s32 	%r575, %r568, %r574;
	xor.b32  	%r576, %r570, %r575;
	shf.l.wrap.b32 	%r577, %r576, %r576, 25;
	add.s32 	%r578, %r530, %r490;
	add.s32 	%r579, %r578, %r549;
	xor.b32  	%r580, %r518, %r579;
	shf.l.wrap.b32 	%r581, %r580, %r580, 16;
	add.s32 	%r582, %r505, %r581;
	xor.b32  	%r583, %r549, %r582;
	shf.l.wrap.b32 	%r584, %r583, %r583, 20;
	add.s32 	%r585, %r584, %r491;
	add.s32 	%r586, %r585, %r579;
	xor.b32  	%r587, %r581, %r586;
	shf.l.wrap.b32 	%r588, %r587, %r587, 24;
	add.s32 	%r589, %r582, %r588;
	xor.b32  	%r590, %r584, %r589;
	shf.l.wrap.b32 	%r591, %r590, %r590, 25;
	add.s32 	%r592, %r544, %r492;
	add.s32 	%r593, %r592, %r507;
	xor.b32  	%r594, %r532, %r593;
	shf.l.wrap.b32 	%r595, %r594, %r594, 16;
	add.s32 	%r596, %r519, %r595;
	xor.b32  	%r597, %r507, %r596;
	shf.l.wrap.b32 	%r598, %r597, %r597, 20;
	add.s32 	%r599, %r598, %r493;
	add.s32 	%r600, %r599, %r593;
	xor.b32  	%r601, %r595, %r600;
	shf.l.wrap.b32 	%r602, %r601, %r601, 24;
	add.s32 	%r603, %r596, %r602;
	xor.b32  	%r604, %r598, %r603;
	shf.l.wrap.b32 	%r605, %r604, %r604, 25;
	st.local.v4.u32 	[%rd208], {%r478, %r479, %r480, %r481};
	st.local.v4.u32 	[%rd208+16], {%r482, %r483, %r484, %r485};
	st.local.v4.u32 	[%rd208+32], {%r486, %r487, %r488, %r489};
	st.local.v4.u32 	[%rd208+48], {%r490, %r491, %r492, %r493};
	add.s64 	%rd270, %rd208, %rd222;
	ld.local.u32 	%r606, [%rd270];
	add.s64 	%rd271, %rd208, %rd224;
	ld.local.u32 	%r607, [%rd271];
	add.s64 	%rd272, %rd208, %rd226;
	ld.local.u32 	%r608, [%rd272];
	add.s64 	%rd273, %rd208, %rd228;
	ld.local.u32 	%r609, [%rd273];
	add.s64 	%rd274, %rd208, %rd230;
	ld.local.u32 	%r610, [%rd274];
	add.s64 	%rd275, %rd208, %rd232;
	ld.local.u32 	%r611, [%rd275];
	add.s64 	%rd276, %rd208, %rd234;
	ld.local.u32 	%r612, [%rd276];
	add.s64 	%rd277, %rd208, %rd236;
	ld.local.u32 	%r613, [%rd277];
	add.s64 	%rd278, %rd208, %rd238;
	ld.local.u32 	%r614, [%rd278];
	add.s64 	%rd279, %rd208, %rd240;
	ld.local.u32 	%r615, [%rd279];
	add.s64 	%rd280, %rd208, %rd242;
	ld.local.u32 	%r616, [%rd280];
	add.s64 	%rd281, %rd208, %rd244;
	ld.local.u32 	%r617, [%rd281];
	add.s64 	%rd282, %rd208, %rd246;
	ld.local.u32 	%r618, [%rd282];
	add.s64 	%rd283, %rd208, %rd248;
	ld.local.u32 	%r619, [%rd283];
	add.s64 	%rd284, %rd208, %rd250;
	ld.local.u32 	%r620, [%rd284];
	add.s64 	%rd285, %rd208, %rd252;
	ld.local.u32 	%r621, [%rd285];
	add.s32 	%r622, %r558, %r606;
	add.s32 	%r623, %r622, %r605;
	xor.b32  	%r624, %r574, %r623;
	shf.l.wrap.b32 	%r625, %r624, %r624, 16;
	add.s32 	%r626, %r589, %r625;
	xor.b32  	%r627, %r605, %r626;
	shf.l.wrap.b32 	%r628, %r627, %r627, 20;
	add.s32 	%r629, %r628, %r607;
	add.s32 	%r630, %r629, %r623;
	xor.b32  	%r631, %r625, %r630;
	shf.l.wrap.b32 	%r632, %r631, %r631, 24;
	add.s32 	%r633, %r626, %r632;
	xor.b32  	%r634, %r628, %r633;
	shf.l.wrap.b32 	%r635, %r634, %r634, 25;
	add.s32 	%r636, %r572, %r608;
	add.s32 	%r637, %r636, %r563;
	xor.b32  	%r638, %r588, %r637;
	shf.l.wrap.b32 	%r639, %r638, %r638, 16;
	add.s32 	%r640, %r603, %r639;
	xor.b32  	%r641, %r563, %r640;
	shf.l.wrap.b32 	%r642, %r641, %r641, 20;
	add.s32 	%r643, %r642, %r609;
	add.s32 	%r644, %r643, %r637;
	xor.b32  	%r645, %r639, %r644;
	shf.l.wrap.b32 	%r646, %r645, %r645, 24;
	add.s32 	%r647, %r640, %r646;
	xor.b32  	%r648, %r642, %r647;
	shf.l.wrap.b32 	%r649, %r648, %r648, 25;
	add.s32 	%r650, %r586, %r610;
	add.s32 	%r651, %r650, %r577;
	xor.b32  	%r652, %r602, %r651;
	shf.l.wrap.b32 	%r653, %r652, %r652, 16;
	add.s32 	%r654, %r561, %r653;
	xor.b32  	%r655, %r577, %r654;
	shf.l.wrap.b32 	%r656, %r655, %r655, 20;
	add.s32 	%r657, %r656, %r611;
	add.s32 	%r658, %r657, %r651;
	xor.b32  	%r659, %r653, %r658;
	shf.l.wrap.b32 	%r660, %r659, %r659, 24;
	add.s32 	%r661, %r654, %r660;
	xor.b32  	%r662, %r656, %r661;
	shf.l.wrap.b32 	%r663, %r662, %r662, 25;
	add.s32 	%r664, %r600, %r612;
	add.s32 	%r665, %r664, %r591;
	xor.b32  	%r666, %r560, %r665;
	shf.l.wrap.b32 	%r667, %r666, %r666, 16;
	add.s32 	%r668, %r575, %r667;
	xor.b32  	%r669, %r591, %r668;
	shf.l.wrap.b32 	%r670, %r669, %r669, 20;
	add.s32 	%r671, %r670, %r613;
	add.s32 	%r672, %r671, %r665;
	xor.b32  	%r673, %r667, %r672;
	shf.l.wrap.b32 	%r674, %r673, %r673, 24;
	add.s32 	%r675, %r668, %r674;
	xor.b32  	%r676, %r670, %r675;
	shf.l.wrap.b32 	%r677, %r676, %r676, 25;
	add.s32 	%r678, %r630, %r614;
	add.s32 	%r679, %r678, %r649;
	xor.b32  	%r680, %r674, %r679;
	shf.l.wrap.b32 	%r681, %r680, %r680, 16;
	add.s32 	%r682, %r661, %r681;
	xor.b32  	%r683, %r649, %r682;
	shf.l.wrap.b32 	%r684, %r683, %r683, 20;
	add.s32 	%r685, %r684, %r615;
	add.s32 	%r686, %r685, %r679;
	xor.b32  	%r687, %r681, %r686;
	shf.l.wrap.b32 	%r688, %r687, %r687, 24;
	add.s32 	%r689, %r682, %r688;
	xor.b32  	%r690, %r684, %r689;
	shf.l.wrap.b32 	%r691, %r690, %r690, 25;
	add.s32 	%r692, %r644, %r616;
	add.s32 	%r693, %r692, %r663;
	xor.b32  	%r694, %r632, %r693;
	shf.l.wrap.b32 	%r695, %r694, %r694, 16;
	add.s32 	%r696, %r675, %r695;
	xor.b32  	%r697, %r663, %r696;
	shf.l.wrap.b32 	%r698, %r697, %r697, 20;
	add.s32 	%r699, %r698, %r617;
	add.s32 	%r700, %r699, %r693;
	xor.b32  	%r701, %r695, %r700;
	shf.l.wrap.b32 	%r702, %r701, %r701, 24;
	add.s32 	%r703, %r696, %r702;
	xor.b32  	%r704, %r698, %r703;
	shf.l.wrap.b32 	%r705, %r704, %r704, 25;
	add.s32 	%r706, %r658, %r618;
	add.s32 	%r707, %r706, %r677;
	xor.b32  	%r708, %r646, %r707;
	shf.l.wrap.b32 	%r709, %r708, %r708, 16;
	add.s32 	%r710, %r633, %r709;
	xor.b32  	%r711, %r677, %r710;
	shf.l.wrap.b32 	%r712, %r711, %r711, 20;
	add.s32 	%r713, %r712, %r619;
	add.s32 	%r714, %r713, %r707;
	xor.b32  	%r715, %r709, %r714;
	shf.l.wrap.b32 	%r716, %r715, %r715, 24;
	add.s32 	%r717, %r710, %r716;
	xor.b32  	%r718, %r712, %r717;
	shf.l.wrap.b32 	%r719, %r718, %r718, 25;
	add.s32 	%r720, %r672, %r620;
	add.s32 	%r721, %r720, %r635;
	xor.b32  	%r722, %r660, %r721;
	shf.l.wrap.b32 	%r723, %r722, %r722, 16;
	add.s32 	%r724, %r647, %r723;
	xor.b32  	%r725, %r635, %r724;
	shf.l.wrap.b32 	%r726, %r725, %r725, 20;
	add.s32 	%r727, %r726, %r621;
	add.s32 	%r728, %r727, %r721;
	xor.b32  	%r729, %r723, %r728;
	shf.l.wrap.b32 	%r730, %r729, %r729, 24;
	add.s32 	%r731, %r724, %r730;
	xor.b32  	%r732, %r726, %r731;
	shf.l.wrap.b32 	%r733, %r732, %r732, 25;
	st.local.v4.u32 	[%rd210], {%r606, %r607, %r608, %r609};
	st.local.v4.u32 	[%rd210+16], {%r610, %r611, %r612, %r613};
	st.local.v4.u32 	[%rd210+32], {%r614, %r615, %r616, %r617};
	st.local.v4.u32 	[%rd210+48], {%r618, %r619, %r620, %r621};
	add.s64 	%rd286, %rd210, %rd222;
	ld.local.u32 	%r734, [%rd286];
	add.s64 	%rd287, %rd210, %rd224;
	ld.local.u32 	%r735, [%rd287];
	add.s64 	%rd288, %rd210, %rd226;
	ld.local.u32 	%r736, [%rd288];
	add.s64 	%rd289, %rd210, %rd228;
	ld.local.u32 	%r737, [%rd289];
	add.s64 	%rd290, %rd210, %rd230;
	ld.local.u32 	%r738, [%rd290];
	add.s64 	%rd291, %rd210, %rd232;
	ld.local.u32 	%r739, [%rd291];
	add.s64 	%rd292, %rd210, %rd234;
	ld.local.u32 	%r740, [%rd292];
	add.s64 	%rd293, %rd210, %rd236;
	ld.local.u32 	%r741, [%rd293];
	add.s64 	%rd294, %rd210, %rd238;
	ld.local.u32 	%r742, [%rd294];
	add.s64 	%rd295, %rd210, %rd240;
	ld.local.u32 	%r743, [%rd295];
	add.s64 	%rd296, %rd210, %rd242;
	ld.local.u32 	%r744, [%rd296];
	add.s64 	%rd297, %rd210, %rd244;
	ld.local.u32 	%r745, [%rd297];
	add.s64 	%rd298, %rd210, %rd246;
	ld.local.u32 	%r746, [%rd298];
	add.s64 	%rd299, %rd210, %rd248;
	ld.local.u32 	%r747, [%rd299];
	add.s64 	%rd300, %rd210, %rd250;
	ld.local.u32 	%r748, [%rd300];
	add.s64 	%rd301, %rd210, %rd252;
	ld.local.u32 	%r749, [%rd301];
	add.s32 	%r750, %r686, %r734;
	add.s32 	%r751, %r750, %r733;
	xor.b32  	%r752, %r702, %r751;
	shf.l.wrap.b32 	%r753, %r752, %r752, 16;
	add.s32 	%r754, %r717, %r753;
	xor.b32  	%r755, %r733, %r754;
	shf.l.wrap.b32 	%r756, %r755, %r755, 20;
	add.s32 	%r757, %r756, %r735;
	add.s32 	%r758, %r757, %r751;
	xor.b32  	%r759, %r753, %r758;
	shf.l.wrap.b32 	%r760, %r759, %r759, 24;
	add.s32 	%r761, %r754, %r760;
	xor.b32  	%r762, %r756, %r761;
	shf.l.wrap.b32 	%r763, %r762, %r762, 25;
	add.s32 	%r764, %r700, %r736;
	add.s32 	%r765, %r764, %r691;
	xor.b32  	%r766, %r716, %r765;
	shf.l.wrap.b32 	%r767, %r766, %r766, 16;
	add.s32 	%r768, %r731, %r767;
	xor.b32  	%r769, %r691, %r768;
	shf.l.wrap.b32 	%r770, %r769, %r769, 20;
	add.s32 	%r771, %r770, %r737;
	add.s32 	%r772, %r771, %r765;
	xor.b32  	%r773, %r767, %r772;
	shf.l.wrap.b32 	%r774, %r773, %r773, 24;
	add.s32 	%r775, %r768, %r774;
	xor.b32  	%r776, %r770, %r775;
	shf.l.wrap.b32 	%r777, %r776, %r776, 25;
	add.s32 	%r778, %r714, %r738;
	add.s32 	%r779, %r778, %r705;
	xor.b32  	%r780, %r730, %r779;
	shf.l.wrap.b32 	%r781, %r780, %r780, 16;
	add.s32 	%r782, %r689, %r781;
	xor.b32  	%r783, %r705, %r782;
	shf.l.wrap.b32 	%r784, %r783, %r783, 20;
	add.s32 	%r785, %r784, %r739;
	add.s32 	%r786, %r785, %r779;
	xor.b32  	%r787, %r781, %r786;
	shf.l.wrap.b32 	%r788, %r787, %r787, 24;
	add.s32 	%r789, %r782, %r788;
	xor.b32  	%r790, %r784, %r789;
	shf.l.wrap.b32 	%r791, %r790, %r790, 25;
	add.s32 	%r792, %r728, %r740;
	add.s32 	%r793, %r792, %r719;
	xor.b32  	%r794, %r688, %r793;
	shf.l.wrap.b32 	%r795, %r794, %r794, 16;
	add.s32 	%r796, %r703, %r795;
	xor.b32  	%r797, %r719, %r796;
	shf.l.wrap.b32 	%r798, %r797, %r797, 20;
	add.s32 	%r799, %r798, %r741;
	add.s32 	%r800, %r799, %r793;
	xor.b32  	%r801, %r795, %r800;
	shf.l.wrap.b32 	%r802, %r801, %r801, 24;
	add.s32 	%r803, %r796, %r802;
	xor.b32  	%r804, %r798, %r803;
	shf.l.wrap.b32 	%r805, %r804, %r804, 25;
	add.s32 	%r806, %r758, %r742;
	add.s32 	%r807, %r806, %r777;
	xor.b32  	%r808, %r802, %r807;
	shf.l.wrap.b32 	%r809, %r808, %r808, 16;
	add.s32 	%r810, %r789, %r809;
	xor.b32  	%r811, %r777, %r810;
	shf.l.wrap.b32 	%r812, %r811, %r811, 20;
	add.s32 	%r813, %r812, %r743;
	add.s32 	%r814, %r813, %r807;
	xor.b32  	%r815, %r809, %r814;
	shf.l.wrap.b32 	%r816, %r815, %r815, 24;
	add.s32 	%r817, %r810, %r816;
	xor.b32  	%r818, %r812, %r817;
	shf.l.wrap.b32 	%r819, %r818, %r818, 25;
	add.s32 	%r820, %r772, %r744;
	add.s32 	%r821, %r820, %r791;
	xor.b32  	%r822, %r760, %r821;
	shf.l.wrap.b32 	%r823, %r822, %r822, 16;
	add.s32 	%r824, %r803, %r823;
	xor.b32  	%r825, %r791, %r824;
	shf.l.wrap.b32 	%r826, %r825, %r825, 20;
	add.s32 	%r827, %r826, %r745;
	add.s32 	%r828, %r827, %r821;
	xor.b32  	%r829, %r823, %r828;
	shf.l.wrap.b32 	%r830, %r829, %r829, 24;
	add.s32 	%r831, %r824, %r830;
	xor.b32  	%r832, %r826, %r831;
	shf.l.wrap.b32 	%r833, %r832, %r832, 25;
	add.s32 	%r834, %r786, %r746;
	add.s32 	%r835, %r834, %r805;
	xor.b32  	%r836, %r774, %r835;
	shf.l.wrap.b32 	%r837, %r836, %r836, 16;
	add.s32 	%r838, %r761, %r837;
	xor.b32  	%r839, %r805, %r838;
	shf.l.wrap.b32 	%r840, %r839, %r839, 20;
	add.s32 	%r841, %r840, %r747;
	add.s32 	%r842, %r841, %r835;
	xor.b32  	%r843, %r837, %r842;
	shf.l.wrap.b32 	%r844, %r843, %r843, 24;
	add.s32 	%r845, %r838, %r844;
	xor.b32  	%r846, %r840, %r845;
	shf.l.wrap.b32 	%r847, %r846, %r846, 25;
	add.s32 	%r848, %r800, %r748;
	add.s32 	%r849, %r848, %r763;
	xor.b32  	%r850, %r788, %r849;
	shf.l.wrap.b32 	%r851, %r850, %r850, 16;
	add.s32 	%r852, %r775, %r851;
	xor.b32  	%r853, %r763, %r852;
	shf.l.wrap.b32 	%r854, %r853, %r853, 20;
	add.s32 	%r855, %r854, %r749;
	add.s32 	%r856, %r855, %r849;
	xor.b32  	%r857, %r851, %r856;
	shf.l.wrap.b32 	%r858, %r857, %r857, 24;
	add.s32 	%r859, %r852, %r858;
	xor.b32  	%r860, %r854, %r859;
	shf.l.wrap.b32 	%r861, %r860, %r860, 25;
	st.local.v4.u32 	[%rd212], {%r734, %r735, %r736, %r737};
	st.local.v4.u32 	[%rd212+16], {%r738, %r739, %r740, %r741};
	st.local.v4.u32 	[%rd212+32], {%r742, %r743, %r744, %r745};
	st.local.v4.u32 	[%rd212+48], {%r746, %r747, %r748, %r749};
	add.s64 	%rd302, %rd212, %rd222;
	ld.local.u32 	%r862, [%rd302];
	add.s64 	%rd303, %rd212, %rd224;
	ld.local.u32 	%r863, [%rd303];
	add.s64 	%rd304, %rd212, %rd226;
	ld.local.u32 	%r864, [%rd304];
	add.s64 	%rd305, %rd212, %rd228;
	ld.local.u32 	%r865, [%rd305];
	add.s64 	%rd306, %rd212, %rd230;
	ld.local.u32 	%r866, [%rd306];
	add.s64 	%rd307, %rd212, %rd232;
	ld.local.u32 	%r867, [%rd307];
	add.s64 	%rd308, %rd212, %rd234;
	ld.local.u32 	%r868, [%rd308];
	add.s64 	%rd309, %rd212, %rd236;
	ld.local.u32 	%r869, [%rd309];
	add.s64 	%rd310, %rd212, %rd238;
	ld.local.u32 	%r870, [%rd310];
	add.s64 	%rd311, %rd212, %rd240;
	ld.local.u32 	%r871, [%rd311];
	add.s64 	%rd312, %rd212, %rd242;
	ld.local.u32 	%r872, [%rd312];
	add.s64 	%rd313, %rd212, %rd244;
	ld.local.u32 	%r873, [%rd313];
	add.s64 	%rd314, %rd212, %rd246;
	ld.local.u32 	%r874, [%rd314];
	add.s64 	%rd315, %rd212, %rd248;
	ld.local.u32 	%r875, [%rd315];
	add.s64 	%rd316, %rd212, %rd250;
	ld.local.u32 	%r876, [%rd316];
	add.s64 	%rd317, %rd212, %rd252;
	ld.local.u32 	%r877, [%rd317];
	add.s32 	%r878, %r814, %r862;
	add.s32 	%r879, %r878, %r861;
	xor.b32  	%r880, %r830, %r879;
	shf.l.wrap.b32 	%r881, %r880, %r880, 16;
	add.s32 	%r882, %r845, %r881;
	xor.b32  	%r883, %r861, %r882;
	shf.l.wrap.b32 	%r884, %r883, %r883, 20;
	add.s32 	%r885, %r884, %r863;
	add.s32 	%r886, %r885, %r879;
	xor.b32  	%r887, %r881, %r886;
	shf.l.wrap.b32 	%r888, %r887, %r887, 24;
	add.s32 	%r889, %r882, %r888;
	xor.b32  	%r890, %r884, %r889;
	shf.l.wrap.b32 	%r891, %r890, %r890, 25;
	add.s32 	%r892, %r828, %r864;
	add.s32 	%r893, %r892, %r819;
	xor.b32  	%r894, %r844, %r893;
	shf.l.wrap.b32 	%r895, %r894, %r894, 16;
	add.s32 	%r896, %r859, %r895;
	xor.b32  	%r897, %r819, %r896;
	shf.l.wrap.b32 	%r898, %r897, %r897, 20;
	add.s32 	%r899, %r898, %r865;
	add.s32 	%r900, %r899, %r893;
	xor.b32  	%r901, %r895, %r900;
	shf.l.wrap.b32 	%r902, %r901, %r901, 24;
	add.s32 	%r903, %r896, %r902;
	xor.b32  	%r904, %r898, %r903;
	shf.l.wrap.b32 	%r905, %r904, %r904, 25;
	add.s32 	%r906, %r842, %r866;
	add.s32 	%r907, %r906, %r833;
	xor.b32  	%r908, %r858, %r907;
	shf.l.wrap.b32 	%r909, %r908, %r908, 16;
	add.s32 	%r910, %r817, %r909;
	xor.b32  	%r911, %r833, %r910;
	shf.l.wrap.b32 	%r912, %r911, %r911, 20;
	add.s32 	%r913, %r912, %r867;
	add.s32 	%r914, %r913, %r907;
	xor.b32  	%r915, %r909, %r914;
	shf.l.wrap.b32 	%r916, %r915, %r915, 24;
	add.s32 	%r917, %r910, %r916;
	xor.b32  	%r918, %r912, %r917;
	shf.l.wrap.b32 	%r919, %r918, %r918, 25;
	add.s32 	%r920, %r856, %r868;
	add.s32 	%r921, %r920, %r847;
	xor.b32  	%r922, %r816, %r921;
	shf.l.wrap.b32 	%r923, %r922, %r922, 16;
	add.s32 	%r924, %r831, %r923;
	xor.b32  	%r925, %r847, %r924;
	shf.l.wrap.b32 	%r926, %r925, %r925, 20;
	add.s32 	%r927, %r926, %r869;
	add.s32 	%r928, %r927, %r921;
	xor.b32  	%r929, %r923, %r928;
	shf.l.wrap.b32 	%r930, %r929, %r929, 24;
	add.s32 	%r931, %r924, %r930;
	xor.b32  	%r932, %r926, %r931;
	shf.l.wrap.b32 	%r933, %r932, %r932, 25;
	add.s32 	%r934, %r886, %r870;
	add.s32 	%r935, %r934, %r905;
	xor.b32  	%r936, %r930, %r935;
	shf.l.wrap.b32 	%r937, %r936, %r936, 16;
	add.s32 	%r938, %r917, %r937;
	xor.b32  	%r939, %r905, %r938;
	shf.l.wrap.b32 	%r940, %r939, %r939, 20;
	add.s32 	%r941, %r940, %r871;
	add.s32 	%r942, %r941, %r935;
	xor.b32  	%r943, %r937, %r942;
	shf.l.wrap.b32 	%r944, %r943, %r943, 24;
	add.s32 	%r945, %r938, %r944;
	xor.b32  	%r946, %r940, %r945;
	shf.l.wrap.b32 	%r947, %r946, %r946, 25;
	add.s32 	%r948, %r900, %r872;
	add.s32 	%r949, %r948, %r919;
	xor.b32  	%r950, %r888, %r949;
	shf.l.wrap.b32 	%r951, %r950, %r950, 16;
	add.s32 	%r952, %r931, %r951;
	xor.b32  	%r953, %r919, %r952;
	shf.l.wrap.b32 	%r954, %r953, %r953, 20;
	add.s32 	%r955, %r954, %r873;
	add.s32 	%r956, %r955, %r949;
	xor.b32  	%r957, %r951, %r956;
	shf.l.wrap.b32 	%r958, %r957, %r957, 24;
	add.s32 	%r959, %r952, %r958;
	xor.b32  	%r960, %r954, %r959;
	shf.l.wrap.b32 	%r961, %r960, %r960, 25;
	add.s32 	%r962, %r914, %r874;
	add.s32 	%r963, %r962, %r933;
	xor.b32  	%r964, %r902, %r963;
	shf.l.wrap.b32 	%r965, %r964, %r964, 16;
	add.s32 	%r966, %r889, %r965;
	xor.b32  	%r967, %r933, %r966;
	shf.l.wrap.b32 	%r968, %r967, %r967, 20;
	add.s32 	%r969, %r968, %r875;
	add.s32 	%r970, %r969, %r963;
	xor.b32  	%r971, %r965, %r970;
	shf.l.wrap.b32 	%r972, %r971, %r971, 24;
	add.s32 	%r973, %r966, %r972;
	xor.b32  	%r974, %r968, %r973;
	shf.l.wrap.b32 	%r975, %r974, %r974, 25;
	add.s32 	%r976, %r928, %r876;
	add.s32 	%r977, %r976, %r891;
	xor.b32  	%r978, %r916, %r977;
	shf.l.wrap.b32 	%r979, %r978, %r978, 16;
	add.s32 	%r980, %r903, %r979;
	xor.b32  	%r981, %r891, %r980;
	shf.l.wrap.b32 	%r982, %r981, %r981, 20;
	add.s32 	%r983, %r982, %r877;
	add.s32 	%r984, %r983, %r977;
	xor.b32  	%r985, %r979, %r984;
	shf.l.wrap.b32 	%r986, %r985, %r985, 24;
	add.s32 	%r987, %r980, %r986;
	xor.b32  	%r988, %r982, %r987;
	shf.l.wrap.b32 	%r989, %r988, %r988, 25;
	st.local.v4.u32 	[%rd214], {%r862, %r863, %r864, %r865};
	st.local.v4.u32 	[%rd214+16], {%r866, %r867, %r868, %r869};
	st.local.v4.u32 	[%rd214+32], {%r870, %r871, %r872, %r873};
	st.local.v4.u32 	[%rd214+48], {%r874, %r875, %r876, %r877};
	add.s64 	%rd318, %rd214, %rd222;
	ld.local.u32 	%r990, [%rd318];
	add.s64 	%rd319, %rd214, %rd224;
	ld.local.u32 	%r991, [%rd319];
	add.s64 	%rd320, %rd214, %rd226;
	ld.local.u32 	%r992, [%rd320];
	add.s64 	%rd321, %rd214, %rd228;
	ld.local.u32 	%r993, [%rd321];
	add.s64 	%rd322, %rd214, %rd230;
	ld.local.u32 	%r994, [%rd322];
	add.s64 	%rd323, %rd214, %rd232;
	ld.local.u32 	%r995, [%rd323];
	add.s64 	%rd324, %rd214, %rd234;
	ld.local.u32 	%r996, [%rd324];
	add.s64 	%rd325, %rd214, %rd236;
	ld.local.u32 	%r997, [%rd325];
	add.s64 	%rd326, %rd214, %rd238;
	ld.local.u32 	%r998, [%rd326];
	add.s64 	%rd327, %rd214, %rd240;
	ld.local.u32 	%r999, [%rd327];
	add.s64 	%rd328, %rd214, %rd242;
	ld.local.u32 	%r1000, [%rd328];
	add.s64 	%rd329, %rd214, %rd244;
	ld.local.u32 	%r1001, [%rd329];
	add.s64 	%rd330, %rd214, %rd246;
	ld.local.u32 	%r1002, [%rd330];
	add.s64 	%rd331, %rd214, %rd248;
	ld.local.u32 	%r1003, [%rd331];
	add.s64 	%rd332, %rd214, %rd250;
	ld.local.u32 	%r1004, [%rd332];
	add.s64 	%rd333, %rd214, %rd252;
	ld.local.u32 	%r1005, [%rd333];
	add.s32 	%r1006, %r942, %r990;
	add.s32 	%r1007, %r1006, %r989;
	xor.b32  	%r1008, %r958, %r1007;
	shf.l.wrap.b32 	%r1009, %r1008, %r1008, 16;
	add.s32 	%r1010, %r973, %r1009;
	xor.b32  	%r1011, %r989, %r1010;
	shf.l.wrap.b32 	%r1012, %r1011, %r1011, 20;
	add.s32 	%r1013, %r1012, %r991;
	add.s32 	%r1014, %r1013, %r1007;
	xor.b32  	%r1015, %r1009, %r1014;
	shf.l.wrap.b32 	%r1016, %r1015, %r1015, 24;
	add.s32 	%r1017, %r1010, %r1016;
	xor.b32  	%r1018, %r1012, %r1017;
	shf.l.wrap.b32 	%r1019, %r1018, %r1018, 25;
	add.s32 	%r1020, %r956, %r992;
	add.s32 	%r1021, %r1020, %r947;
	xor.b32  	%r1022, %r972, %r1021;
	shf.l.wrap.b32 	%r1023, %r1022, %r1022, 16;
	add.s32 	%r1024, %r987, %r1023;
	xor.b32  	%r1025, %r947, %r1024;
	shf.l.wrap.b32 	%r1026, %r1025, %r1025, 20;
	add.s32 	%r1027, %r1026, %r993;
	add.s32 	%r1028, %r1027, %r1021;
	xor.b32  	%r1029, %r1023, %r1028;
	shf.l.wrap.b32 	%r1030, %r1029, %r1029, 24;
	add.s32 	%r1031, %r1024, %r1030;
	xor.b32  	%r1032, %r1026, %r1031;
	shf.l.wrap.b32 	%r1033, %r1032, %r1032, 25;
	add.s32 	%r1034, %r970, %r994;
	add.s32 	%r1035, %r1034, %r961;
	xor.b32  	%r1036, %r986, %r1035;
	shf.l.wrap.b32 	%r1037, %r1036, %r1036, 16;
	add.s32 	%r1038, %r945, %r1037;
	xor.b32  	%r1039, %r961, %r1038;
	shf.l.wrap.b32 	%r1040, %r1039, %r1039, 20;
	add.s32 	%r1041, %r1040, %r995;
	add.s32 	%r1042, %r1041, %r1035;
	xor.b32  	%r1043, %r1037, %r1042;
	shf.l.wrap.b32 	%r1044, %r1043, %r1043, 24;
	add.s32 	%r1045, %r1038, %r1044;
	xor.b32  	%r1046, %r1040, %r1045;
	shf.l.wrap.b32 	%r1047, %r1046, %r1046, 25;
	add.s32 	%r1048, %r984, %r996;
	add.s32 	%r1049, %r1048, %r975;
	xor.b32  	%r1050, %r944, %r1049;
	shf.l.wrap.b32 	%r1051, %r1050, %r1050, 16;
	add.s32 	%r1052, %r959, %r1051;
	xor.b32  	%r1053, %r975, %r1052;
	shf.l.wrap.b32 	%r1054, %r1053, %r1053, 20;
	add.s32 	%r1055, %r1054, %r997;
	add.s32 	%r1056, %r1055, %r1049;
	xor.b32  	%r1057, %r1051, %r1056;
	shf.l.wrap.b32 	%r1058, %r1057, %r1057, 24;
	add.s32 	%r1059, %r1052, %r1058;
	xor.b32  	%r1060, %r1054, %r1059;
	shf.l.wrap.b32 	%r1061, %r1060, %r1060, 25;
	add.s32 	%r1062, %r1014, %r998;
	add.s32 	%r1063, %r1062, %r1033;
	xor.b32  	%r1064, %r1058, %r1063;
	shf.l.wrap.b32 	%r1065, %r1064, %r1064, 16;
	add.s32 	%r1066, %r1045, %r1065;
	xor.b32  	%r1067, %r1033, %r1066;
	shf.l.wrap.b32 	%r1068, %r1067, %r1067, 20;
	add.s32 	%r1069, %r1068, %r999;
	add.s32 	%r1070, %r1069, %r1063;
	xor.b32  	%r1071, %r1065, %r1070;
	shf.l.wrap.b32 	%r1072, %r1071, %r1071, 24;
	add.s32 	%r1073, %r1066, %r1072;
	xor.b32  	%r1074, %r1068, %r1073;
	shf.l.wrap.b32 	%r1075, %r1074, %r1074, 25;
	add.s32 	%r1076, %r1028, %r1000;
	add.s32 	%r1077, %r1076, %r1047;
	xor.b32  	%r1078, %r1016, %r1077;
	shf.l.wrap.b32 	%r1079, %r1078, %r1078, 16;
	add.s32 	%r1080, %r1059, %r1079;
	xor.b32  	%r1081, %r1047, %r1080;
	shf.l.wrap.b32 	%r1082, %r1081, %r1081, 20;
	add.s32 	%r1083, %r1082, %r1001;
	add.s32 	%r1084, %r1083, %r1077;
	xor.b32  	%r1085, %r1079, %r1084;
	shf.l.wrap.b32 	%r1086, %r1085, %r1085, 24;
	add.s32 	%r1087, %r1080, %r1086;
	xor.b32  	%r1088, %r1082, %r1087;
	shf.l.wrap.b32 	%r1089, %r1088, %r1088, 25;
	add.s32 	%r1090, %r1042, %r1002;
	add.s32 	%r1091, %r1090, %r1061;
	xor.b32  	%r1092, %r1030, %r1091;
	shf.l.wrap.b32 	%r1093, %r1092, %r1092, 16;
	add.s32 	%r1094, %r1017, %r1093;
	xor.b32  	%r1095, %r1061, %r1094;
	shf.l.wrap.b32 	%r1096, %r1095, %r1095, 20;
	add.s32 	%r1097, %r1096, %r1003;
	add.s32 	%r1098, %r1097, %r1091;
	xor.b32  	%r1099, %r1093, %r1098;
	shf.l.wrap.b32 	%r1100, %r1099, %r1099, 24;
	add.s32 	%r1101, %r1094, %r1100;
	xor.b32  	%r1102, %r1096, %r1101;
	shf.l.wrap.b32 	%r1103, %r1102, %r1102, 25;
	add.s32 	%r1104, %r1056, %r1004;
	add.s32 	%r1105, %r1104, %r1019;
	xor.b32  	%r1106, %r1044, %r1105;
	shf.l.wrap.b32 	%r1107, %r1106, %r1106, 16;
	add.s32 	%r1108, %r1031, %r1107;
	xor.b32  	%r1109, %r1019, %r1108;
	shf.l.wrap.b32 	%r1110, %r1109, %r1109, 20;
	add.s32 	%r1111, %r1110, %r1005;
	add.s32 	%r1112, %r1111, %r1105;
	xor.b32  	%r1113, %r1107, %r1112;
	shf.l.wrap.b32 	%r1114, %r1113, %r1113, 24;
	add.s32 	%r1115, %r1108, %r1114;
	xor.b32  	%r1116, %r1110, %r1115;
	shf.l.wrap.b32 	%r1117, %r1116, %r1116, 25;
	xor.b32  	%r1118, %r1070, %r1101;
	xor.b32  	%r1119, %r1101, %r192;
	xor.b32  	%r1120, %r1084, %r1115;
	xor.b32  	%r1121, %r1115, %r193;
	xor.b32  	%r1122, %r1098, %r1073;
	xor.b32  	%r1123, %r1073, %r194;
	xor.b32  	%r1124, %r1112, %r1087;
	xor.b32  	%r1125, %r1087, %r195;
	xor.b32  	%r1126, %r1117, %r1086;
	xor.b32  	%r1127, %r1086, %r196;
	xor.b32  	%r1128, %r1075, %r1100;
	xor.b32  	%r1129, %r1100, %r197;
	xor.b32  	%r1130, %r1089, %r1114;
	xor.b32  	%r1131, %r1114, %r198;
	xor.b32  	%r1132, %r1103, %r1072;
	xor.b32  	%r1133, %r1072, %r199;
	st.global.u32 	[%rd200], %r1118;
	st.global.u32 	[%rd200+4], %r1120;
	st.global.u32 	[%rd200+8], %r1122;
	st.global.u32 	[%rd200+12], %r1124;
	st.global.u32 	[%rd200+16], %r1126;
	st.global.u32 	[%rd200+20], %r1128;
	st.global.u32 	[%rd200+24], %r1130;
	st.global.u32 	[%rd200+28], %r1132;
	st.global.u32 	[%rd200+32], %r1119;
	st.global.u32 	[%rd200+36], %r1121;
	st.global.u32 	[%rd200+40], %r1123;
	st.global.u32 	[%rd200+44], %r1125;
	st.global.u32 	[%rd200+48], %r1127;
	st.global.u32 	[%rd200+52], %r1129;
	st.global.u32 	[%rd200+56], %r1131;
	st.global.u32 	[%rd200+60], %r1133;
	mov.u64 	%rd334, $str$9;
	cvta.global.u64 	%rd335, %rd334;
	st.local.u64 	[%rd202], %rd335;
	mov.b32 	%r1134, 32;
	st.local.u32 	[%rd202+8], %r1134;
	mov.u64 	%rd336, $str;
	cvta.global.u64 	%rd337, %rd336;
	{ // callseq 122, 0
	.param .b64 param0;
	st.param.b64 	[param0], %rd337;
	.param .b64 param1;
	st.param.b64 	[param1], %rd201;
	.param .b32 retval0;
	call.uni (retval0), 
	vprintf, 
	(
	param0, 
	param1
	);
	ld.param.b32 	%r1135, [retval0];
	} // callseq 122
	mov.b32 	%r1137, 0;
	st.local.u32 	[%rd202], %r1137;
	mov.u64 	%rd338, $str$2;
	cvta.global.u64 	%rd339, %rd338;
	{ // callseq 123, 0
	.param .b64 param0;
	st.param.b64 	[param0], %rd339;
	.param .b64 param1;
	st.param.b64 	[param1], %rd201;
	.param .b32 retval0;
	call.uni (retval0), 
	vprintf, 
	(
	param0, 
	param1
	);
	ld.param.b32 	%r1138, [retval0];
	} // callseq 123
	ld.global.u8 	%r1140, [%rd200];
	st.local.u32 	[%rd202], %r1140;
	mov.u64 	%rd340, $str$3;
	cvta.global.u64 	%rd341, %rd340;
	{ // callseq 124, 0
	.param .b64 param0;
	st.param.b64 	[param0], %rd341;
	.param .b64 param1;
	st.param.b64 	[param1], %rd201;
	.param .b32 retval0;
	call.uni (retval0), 
	vprintf, 
	(
	param0, 
	param1
	);
	ld.param.b32 	%r1141, [retval0];
	} // callseq 124
	ld.global.u8 	%rs78, [%rd200];
	add.s16 	%rs79, %rs78, -127;
	and.b16  	%rs80, %rs79, 255;
	setp.lt.u16 	%p53, %rs80, 161;
	selp.b16 	%rs81, 46, %rs78, %p53;
	st.local.u8 	[%rd216], %rs81;
	mov.b16 	%rs82, 0;
	st.local.u8 	[%rd216+1], %rs82;
	ld.global.u8 	%r1143, [%rd200+1];
	st.local.u32 	[%rd202], %r1143;
	{ // callseq 125, 0
	.param .b64 param0;
	st.param.b64 	[param0], %rd341;
	.param .b64 param1;
	st.param.b64 	[param1], %rd201;
	.param .b32 retval0;
	call.uni (retval0), 
	vprintf, 
	(
	param0, 
	param1
	);
	ld.param.b32 	%r1144, [retval0];
	} // callseq 125
	ld.global.u8 	%rs83, [%rd200+1];
	add.s16 	%rs84, %rs83, -127;
	and.b16  	%rs85, %rs84, 255;
	setp.lt.u16 	%p54, %rs85, 161;
	selp.b16 	%rs86, 46, %rs83, %p54;
	st.local.u8 	[%rd216+1], %rs86;
	st.local.u8 	[%rd216+2], %rs82;
	ld.global.u8 	%r1146, [%rd200+2];
	st.local.u32 	[%rd202], %r1146;
	{ // callseq 126, 0
	.param .b64 param0;
	st.param.b64 	[param0], %rd341;
	.param .b64 param1;
	st.param.b64 	[param1], %rd201;
	.param .b32 retval0;
	call.uni (retval0), 
	vprintf, 
	(
	param0, 
	param1
	);
	ld.param.b32 	%r1147, [retval0];
	} // callseq 126
	ld.global.u8 	%rs87, [%rd200+2];
	add.s16 	%rs88, %rs87, -127;
	and.b16  	%rs89, %rs88, 255;
	setp.lt.u16 	%p55, %rs89, 161;
	selp.b16 	%rs90, 46, %rs87, %p55;
	st.local.u8 	[%rd216+2], %rs90;
	st.local.u8 	[%rd216+3], %rs82;
	ld.global.u8 	%r1149, [%rd200+3];
	st.local.u32 	[%rd202], %r1149;
	{ // callseq 127, 0
	.param .b64 param0;
	st.param.b64 	[param0], %rd341;
	.param .b64 param1;
	st.param.b64 	[param1], %rd201;
	.param .b32 retval0;
	call.uni (retval0), 
	vprintf, 
	(
	param0, 
	param1
	);
	ld.param.b32 	%r1150, [retval0];
	} // callseq 127
	ld.global.u8 	%rs91, [%rd200+3];
	add.s16 	%rs92, %rs91, -127;
	and.b16  	%rs93, %rs92, 255;
	setp.lt.u16 	%p56, %rs93, 161;
	selp.b16 	%rs94, 46, %rs91, %p56;
	st.local.u8 	[%rd216+3], %rs94;
	st.local.u8 	[%rd216+4], %rs82;
	ld.global.u8 	%r1152, [%rd200+4];
	st.local.u32 	[%rd202], %r1152;
	{ // callseq 128, 0
	.param .b64 param0;
	st.param.b64 	[param0], %rd341;
	.param .b64 param1;
	st.param.b64 	[param1], %rd201;
	.param .b32 retval0;
	call.uni (retval0), 
	vprintf, 
	(
	param0, 
	param1
	);
	ld.param.b32 	%r1153, [retval0];
	} // callseq 128
	ld.global.u8 	%rs95, [%rd200+4];
	add.s16 	%rs96, %rs95, -127;
	and.b16  	%rs97, %rs96, 255;
	setp.lt.u16 	%p57, %rs97, 161;
	selp.b16 	%rs98, 46, %rs95, %p57;
	st.local.u8 	[%rd216+4], %rs98;
	st.local.u8 	[%rd216+5], %rs82;
	ld.global.u8 	%r1155, [%rd200+5];
	st.local.u32 	[%rd202], %r1155;
	{ // callseq 129, 0
	.param .b64 param0;
	st.param.b64 	[param0], %rd341;
	.param .b64 param1;
	st.param.b64 	[param1], %rd201;
	.param .b32 retval0;
	call.uni (retval0), 
	vprintf, 
	(
	param0, 
	param1
	);
	ld.param.b32 	%r1156, [retval0];
	} // callseq 129
	ld.global.u8 	%rs99, [%rd200+5];
	add.s16 	%rs100, %rs99, -127;
	and.b16  	%rs101, %rs100, 255;
	setp.lt.u16 	%p58, %rs101, 161;
	selp.b16 	%rs102, 46, %rs99, %p58;
	st.local.u8 	[%rd216+5], %rs102;
	st.local.u8 	[%rd216+6], %rs82;
	ld.global.u8 	%r1158, [%rd200+6];
	st.local.u32 	[%rd202], %r1158;
	{ // callseq 130, 0
	.param .b64 param0;
	st.param.b64 	[param0], %rd341;
	.param .b64 param1;
	st.param.b64 	[param1], %rd201;
	.param .b32 retval0;
	call.uni (retval0), 
	vprintf, 
	(
	param0, 
	param1
	);
	ld.param.b32 	%r1159, [retval0];
	} // callseq 130
	ld.global.u8 	%rs103, [%rd200+6];
	add.s16 	%rs104, %rs103, -127;
	and.b16  	%rs105, %rs104, 255;
	setp.lt.u16 	%p59, %rs105, 161;
	selp.b16 	%rs106, 46, %rs103, %p59;
	st.local.u8 	[%rd216+6], %rs106;
	st.local.u8 	[%rd216+7], %rs82;
	ld.global.u8 	%r1161, [%rd200+7];
	st.local.u32 	[%rd202], %r1161;
	{ // callseq 131, 0
	.param .b64 param0;
	st.param.b64 	[param0], %rd341;
	.param .b64 param1;
	st.param.b64 	[param1], %rd201;
	.param .b32 retval0;
	call.uni (retval0), 
	vprintf, 
	(
	param0, 
	param1
	);
	ld.param.b32 	%r1162, [retval0];
	} // callseq 131
	ld.global.u8 	%rs107, [%rd200+7];
	add.s16 	%rs108, %rs107, -127;
	and.b16  	%rs109, %rs108, 255;
	setp.lt.u16 	%p60, %rs109, 161;
	selp.b16 	%rs110, 46, %rs107, %p60;
	st.local.u8 	[%rd216+7], %rs110;
	st.local.u8 	[%rd216+8], %rs82;
	ld.global.u8 	%r1164, [%rd200+8];
	st.local.u32 	[%rd202], %r1164;
	{ // callseq 132, 0
	.param .b64 param0;
	st.param.b64 	[param0], %rd341;
	.param .b64 param1;
	st.param.b64 	[param1], %rd201;
	.param .b32 retval0;
	call.uni (retval0), 
	vprintf, 
	(
	param0, 
	param1
	);
	ld.param.b32 	%r1165, [retval0];
	} // callseq 132
	ld.global.u8 	%rs111, [%rd200+8];
	add.s16 	%rs112, %rs111, -127;
	and.b16  	%rs113, %rs112, 255;
	setp.lt.u16 	%p61, %rs113, 161;
	selp.b16 	%rs114, 46, %rs111, %p61;
	st.local.u8 	[%rd216+8], %rs114;
	st.local.u8 	[%rd216+9], %rs82;
	ld.global.u8 	%r1167, [%rd200+9];
	st.local.u32 	[%rd202], %r1167;
	{ // callseq 133, 0
	.param .b64 param0;
	st.param.b64 	[param0], %rd341;
	.param .b64 param1;
	st.param.b64 	[param1], %rd201;
	.param .b32 retval0;
	call.uni (retval0), 
	vprintf, 
	(
	param0, 
	param1
	);
	ld.param.b32 	%r1168, [retval0];
	} // callseq 133
	ld.global.u8 	%rs115, [%rd200+9];
	add.s16 	%rs116, %rs115, -127;
	and.b16  	%rs117, %rs116, 255;
	setp.lt.u16 	%p62, %rs117, 161;
	selp.b16 	%rs118, 46, %rs115, %p62;
	st.local.u8 	[%rd216+9], %rs118;
	st.local.u8 	[%rd216+10], %rs82;
	ld.global.u8 	%r1170, [%rd200+10];
	st.local.u32 	[%rd202], %r1170;
	{ // callseq 134, 0
	.param .b64 param0;
	st.param.b64 	[param0], %rd341;
	.param .b64 param1;
	st.param.b64 	[param1], %rd201;
	.param .b32 retval0;
	call.uni (retval0), 
	vprintf, 
	(
	param0, 
	param1
	);
	ld.param.b32 	%r1171, [retval0];
	} // callseq 134
	ld.global.u8 	%rs119, [%rd200+10];
	add.s16 	%rs120, %rs119, -127;
	and.b16  	%rs121, %rs120, 255;
	setp.lt.u16 	%p63, %rs121, 161;
	selp.b16 	%rs122, 46, %rs119, %p63;
	st.local.u8 	[%rd216+10], %rs122;
	st.local.u8 	[%rd216+11], %rs82;
	ld.global.u8 	%r1173, [%rd200+11];
	st.local.u32 	[%rd202], %r1173;
	{ // callseq 135, 0
	.param .b64 param0;
	st.param.b64 	[param0], %rd341;
	.param .b64 param1;
	st.param.b64 	[param1], %rd201;
	.param .b32 retval0;
	call.uni (retval0), 
	vprintf, 
	(
	param0, 
	param1
	);
	ld.param.b32 	%r1174, [retval0];
	} // callseq 135
	ld.global.u8 	%rs123, [%rd200+11];
	add.s16 	%rs124, %rs123, -127;
	and.b16  	%rs125, %rs124, 255;
	setp.lt.u16 	%p64, %rs125, 161;
	selp.b16 	%rs126, 46, %rs123, %p64;
	st.local.u8 	[%rd216+11], %rs126;
	st.local.u8 	[%rd216+12], %rs82;
	ld.global.u8 	%r1176, [%rd200+12];
	st.local.u32 	[%rd202], %r1176;
	{ // callseq 136, 0
	.param .b64 param0;
	st.param.b64 	[param0], %rd341;
	.param .b64 param1;
	st.param.b64 	[param1], %rd201;
	.param .b32 retval0;
	call.uni (retval0), 
	vprintf, 
	(
	param0, 
	param1
	);
	ld.param.b32 	%r1177, [retval0];
	} // callseq 136
	ld.global.u8 	%rs127, [%rd200+12];
	add.s16 	%rs128, %rs127, -127;
	and.b16  	%rs129, %rs128, 255;
	setp.lt.u16 	%p65, %rs129, 161;
	selp.b16 	%rs130, 46, %rs127, %p65;
	st.local.u8 	[%rd216+12], %rs130;
	st.local.u8 	[%rd216+13], %rs82;
	ld.global.u8 	%r1179, [%rd200+13];
	st.local.u32 	[%rd202], %r1179;
	{ // callseq 137, 0
	.param .b64 param0;
	st.param.b64 	[param0], %rd341;
	.param .b64 param1;
	st.param.b64 	[param1], %rd201;
	.param .b32 retval0;
	call.uni (retval0), 
	vprintf, 
	(
	param0, 
	param1
	);
	ld.param.b32 	%r1180, [retval0];
	} // callseq 137
	ld.global.u8 	%rs131, [%rd200+13];
	add.s16 	%rs132, %rs131, -127;
	and.b16  	%rs133, %rs132, 255;
	setp.lt.u16 	%p66, %rs133, 161;
	selp.b16 	%rs134, 46, %rs131, %p66;
	st.local.u8 	[%rd216+13], %rs134;
	st.local.u8 	[%rd216+14], %rs82;
	ld.global.u8 	%r1182, [%rd200+14];
	st.local.u32 	[%rd202], %r1182;
	{ // callseq 138, 0
	.param .b64 param0;
	st.param.b64 	[param0], %rd341;
	.param .b64 param1;
	st.param.b64 	[param1], %rd201;
	.param .b32 retval0;
	call.uni (retval0), 
	vprintf, 
	(
	param0, 
	param1
	);
	ld.param.b32 	%r1183, [retval0];
	} // callseq 138
	ld.global.u8 	%rs135, [%rd200+14];
	add.s16 	%rs136, %rs135, -127;
	and.b16  	%rs137, %rs136, 255;
	setp.lt.u16 	%p67, %rs137, 161;
	selp.b16 	%rs138, 46, %rs135, %p67;
	st.local.u8 	[%rd216+14], %rs138;
	st.local.u8 	[%rd216+15], %rs82;
	ld.global.u8 	%r1185, [%rd200+15];
	st.local.u32 	[%rd202], %r1185;
	{ // callseq 139, 0
	.param .b64 param0;
	st.param.b64 	[param0], %rd341;
	.param .b64 param1;
	st.param.b64 	[param1], %rd201;
	.param .b32 retval0;
	call.uni (retval0), 
	vprintf, 
	(
	param0, 
	param1
	);
	ld.param.b32 	%r1186, [retval0];
	} // callseq 139
	ld.global.u8 	%rs139, [%rd200+15];
	add.s16 	%rs140, %rs139, -127;
	and.b16  	%rs141, %rs140, 255;
	setp.lt.u16 	%p68, %rs141, 161;
	selp.b16 	%rs142, 46, %rs139, %p68;
	st.local.u8 	[%rd216+15], %rs142;
	st.local.u8 	[%rd216+16], %rs82;
	st.local.u64 	[%rd202], %rd203;
	{ // callseq 140, 0
	.param .b64 param0;
	st.param.b64 	[param0], %rd219;
	.param .b64 param1;
	st.param.b64 	[param1], %rd201;
	.param .b32 retval0;
	call.uni (retval0), 
	vprintf, 
	(
	param0, 
	param1
	);
	ld.param.b32 	%r1188, [retval0];
	} // callseq 140
	mov.b32 	%r1190, 16;
	st.local.u32 	[%rd202], %r1190;
	{ // callseq 141, 0
	.param .b64 param0;
	st.param.b64 	[param0], %rd339;
	.param .b64 param1;
	st.param.b64 	[param1], %rd201;
	.param .b32 retval0;
	call.uni (retval0), 
	vprintf, 
	(
	param0, 
	param1
	);
	ld.param.b32 	%r1191, [retval0];
	} // callseq 141
	ld.global.u8 	%r1193, [%rd200+16];
	st.local.u32 	[%rd202], %r1193;
	{ // callseq 142, 0
	.param .b64 param0;
	st.param.b64 	[param0], %rd341;
	.param .b64 param1;
	st.param.b64 	[param1], %rd201;
	.param .b32 retval0;
	call.uni (retval0), 
	vprintf, 
	(
	param0, 
	param1
	);
	ld.param.b32 	%r1194, [retval0];
	} // callseq 142
	ld.global.u8 	%rs143, [%rd200+16];
	add.s16 	%rs144, %rs143, -127;
	and.b16  	%rs145, %rs144, 255;
	setp.lt.u16 	%p69, %rs145, 161;
	selp.b16 	%rs146, 46, %rs143, %p69;
	st.local.u8 	[%rd216], %rs146;
	st.local.u8 	[%rd216+1], %rs82;
	ld.global.u8 	%r1196, [%rd200+17];
	st.local.u32 	[%rd202], %r1196;
	{ // callseq 143, 0
	.param .b64 param0;
	st.param.b64 	[param0], %rd341;
	.param .b64 param1;
	st.param.b64 	[param1], %rd201;
	.param .b32 retval0;
	call.uni (retval0), 
	vprintf, 
	(
	param0, 
	param1
	);
	ld.param.b32 	%r1197, [retval0];
	} // callseq 143
	ld.global.u8 	%rs147, [%rd200+17];
	add.s16 	%rs148, %rs147, -127;
	and.b16  	%rs149, %rs148, 255;
	setp.lt.u16 	%p70, %rs149, 161;
	selp.b16 	%rs150, 46, %rs147, %p70;
	st.local.u8 	[%rd216+1], %rs150;
	st.local.u8 	[%rd216+2], %rs82;
	ld.global.u8 	%r1199, [%rd200+18];
	st.local.u32 	[%rd202], %r1199;
	{ // callseq 144, 0
	.param .b64 param0;
	st.param.b64 	[param0], %rd341;
	.param .b64 param1;
	st.param.b64 	[param1], %rd201;
	.param .b32 retval0;
	call.uni (retval0), 
	vprintf, 
	(
	param0, 
	param1
	);
	ld.param.b32 	%r1200, [retval0];
	} // callseq 144
	ld.global.u8 	%rs151, [%rd200+18];
	add.s16 	%rs152, %rs151, -127;
	and.b16  	%rs153, %rs152, 255;
	setp.lt.u16 	%p71, %rs153, 161;
	selp.b16 	%rs154, 46, %rs151, %p71;
	st.local.u8 	[%rd216+2], %rs154;
	st.local.u8 	[%rd216+3], %rs82;
	ld.global.u8 	%r1202, [%rd200+19];
	st.local.u32 	[%rd202], %r1202;
	{ // callseq 145, 0
	.param .b64 param0;
	st.param.b64 	[param0], %rd341;
	.param .b64 param1;
	st.param.b64 	[param1], %rd201;
	.param .b32 retval0;
	call.uni (retval0), 
	vprintf, 
	(
	param0, 
	param1
	);
	ld.param.b32 	%r1203, [retval0];
	} // callseq 145
	ld.global.u8 	%rs155, [%rd200+19];
	add.s16 	%rs156, %rs155, -127;
	and.b16  	%rs157, %rs156, 255;
	setp.lt.u16 	%p72, %rs157, 161;
	selp.b16 	%rs158, 46, %rs155, %p72;
	st.local.u8 	[%rd216+3], %rs158;
	st.local.u8 	[%rd216+4], %rs82;
	ld.global.u8 	%r1205, [%rd200+20];
	st.local.u32 	[%rd202], %r1205;
	{ // callseq 146, 0
	.param .b64 param0;
	st.param.b64 	[param0], %rd341;
	.param .b64 param1;
	st.param.b64 	[param1], %rd201;
	.param .b32 retval0;
	call.uni (retval0), 
	vprintf, 
	(
	param0, 
	param1
	);
	ld.param.b32 	%r1206, [retval0];
	} // callseq 146
	ld.global.u8 	%rs159, [%rd200+20];
	add.s16 	%rs160, %rs159, -127;
	and.b16  	%rs161, %rs160, 255;
	setp.lt.u16 	%p73, %rs161, 161;
	selp.b16 	%rs162, 46, %rs159, %p73;
	st.local.u8 	[%rd216+4], %rs162;
	st.local.u8 	[%rd216+5], %rs82;
	ld.global.u8 	%r1208, [%rd200+21];
	st.local.u32 	[%rd202], %r1208;
	{ // callseq 147, 0
	.param .b64 param0;
	st.param.b64 	[param0], %rd341;
	.param .b64 param1;
	st.param.b64 	[param1], %rd201;
	.param .b32 retval0;
	call.uni (retval0), 
	vprintf, 
	(
	param0, 
	param1
	);
	ld.param.b32 	%r1209, [retval0];
	} // callseq 147
	ld.global.u8 	%rs163, [%rd200+21];
	add.s16 	%rs164, %rs163, -127;
	and.b16  	%rs165, %rs164, 255;
	setp.lt.u16 	%p74, %rs165, 161;
	selp.b16 	%rs166, 46, %rs163, %p74;
	st.local.u8 	[%rd216+5], %rs166;
	st.local.u8 	[%rd216+6], %rs82;
	ld.global.u8 	%r1211, [%rd200+22];
	st.local.u32 	[%rd202], %r1211;
	{ // callseq 148, 0
	.param .b64 param0;
	st.param.b64 	[param0], %rd341;
	.param .b64 param1;
	st.param.b64 	[param1], %rd201;
	.param .b32 retval0;
	call.uni (retval0), 
	vprintf, 
	(
	param0, 
	param1
	);
	ld.param.b32 	%r1212, [retval0];
	} // callseq 148
	ld.global.u8 	%rs167, [%rd200+22];
	add.s16 	%rs168, %rs167, -127;
	and.b16  	%rs169, %rs168, 255;
	setp.lt.u16 	%p75, %rs169, 161;
	selp.b16 	%rs170, 46, %rs167, %p75;
	st.local.u8 	[%rd216+6], %rs170;
	st.local.u8 	[%rd216+7], %rs82;
	ld.global.u8 	%r1214, [%rd200+23];
	st.local.u32 	[%rd202], %r1214;
	{ // callseq 149, 0
	.param .b64 param0;
	st.param.b64 	[param0], %rd341;
	.param .b64 param1;
	st.param.b64 	[param1], %rd201;
	.param .b32 retval0;
	call.uni (retval0), 
	vprintf, 
	(
	param0, 
	param1
	);
	ld.param.b32 	%r1215, [retval0];
	} // callseq 149
	ld.global.u8 	%rs171, [%rd200+23];
	add.s16 	%rs172, %rs171, -127;
	and.b16  	%rs173, %rs172, 255;
	setp.lt.u16 	%p76, %rs173, 161;
	selp.b16 	%rs174, 46, %rs171, %p76;
	st.local.u8 	[%rd216+7], %rs174;
	st.local.u8 	[%rd216+8], %rs82;
	ld.global.u8 	%r1217, [%rd200+24];
	st.local.u32 	[%rd202], %r1217;
	{ // callseq 150, 0
	.param .b64 param0;
	st.param.b64 	[param0], %rd341;
	.param .b64 param1;
	st.param.b64 	[param1], %rd201;
	.param .b32 retval0;
	call.uni (retval0), 
	vprintf, 
	(
	param0, 
	param1
	);
	ld.param.b32 	%r1218, [retval0];
	} // callseq 150
	ld.global.u8 	%rs175, [%rd200+24];
	add.s16 	%rs176, %rs175, -127;
	and.b16  	%rs177, %rs176, 255;
	setp.lt.u16 	%p77, %rs177, 161;
	selp.b16 	%rs178, 46, %rs175, %p77;
	st.local.u8 	[%rd216+8], %rs178;
	st.local.u8 	[%rd216+9], %rs82;
	ld.global.u8 	%r1220, [%rd200+25];
	st.local.u32 	[%rd202], %r1220;
	{ // callseq 151, 0
	.param .b64 param0;
	st.param.b64 	[param0], %rd341;
	.param .b64 param1;
	st.param.b64 	[param1], %rd201;
	.param .b32 retval0;
	call.uni (retval0), 
	vprintf, 
	(
	param0, 
	param1
	);
	ld.param.b32 	%r1221, [retval0];
	} // callseq 151
	ld.global.u8 	%rs179, [%rd200+25];
	add.s16 	%rs180, %rs179, -127;
	and.b16  	%rs181, %rs180, 255;
	setp.lt.u16 	%p78, %rs181, 161;
	selp.b16 	%rs182, 46, %rs179, %p78;
	st.local.u8 	[%rd216+9], %rs182;
	st.local.u8 	[%rd216+10], %rs82;
	ld.global.u8 	%r1223, [%rd200+26];
	st.local.u32 	[%rd202], %r1223;
	{ // callseq 152, 0
	.param .b64 param0;
	st.param.b64 	[param0], %rd341;
	.param .b64 param1;
	st.param.b64 	[param1], %rd201;
	.param .b32 retval0;
	call.uni (retval0), 
	vprintf, 
	(
	param0, 
	param1
	);
	ld.param.b32 	%r1224, [retval0];
	} // callseq 152
	ld.global.u8 	%rs183, [%rd200+26];
	add.s16 	%rs184, %rs183, -127;
	and.b16  	%rs185, %rs184, 255;
	setp.lt.u16 	%p79, %rs185, 161;
	selp.b16 	%rs186, 46, %rs183, %p79;
	st.local.u8 	[%rd216+10], %rs186;
	st.local.u8 	[%rd216+11], %rs82;
	ld.global.u8 	%r1226, [%rd200+27];
	st.local.u32 	[%rd202], %r1226;
	{ // callseq 153, 0
	.param .b64 param0;
	st.param.b64 	[param0], %rd341;
	.param .b64 param1;
	st.param.b64 	[param1], %rd201;
	.param .b32 retval0;
	call.uni (retval0), 
	vprintf, 
	(
	param0, 
	param1
	);
	ld.param.b32 	%r1227, [retval0];
	} // callseq 153
	ld.global.u8 	%rs187, [%rd200+27];
	add.s16 	%rs188, %rs187, -127;
	and.b16  	%rs189, %rs188, 255;
	setp.lt.u16 	%p80, %rs189, 161;
	selp.b16 	%rs190, 46, %rs187, %p80;
	st.local.u8 	[%rd216+11], %rs190;
	st.local.u8 	[%rd216+12], %rs82;
	ld.global.u8 	%r1229, [%rd200+28];
	st.local.u32 	[%rd202], %r1229;
	{ // callseq 154, 0
	.param .b64 param0;
	st.param.b64 	[param0], %rd341;
	.param .b64 param1;
	st.param.b64 	[param1], %rd201;
	.param .b32 retval0;
	call.uni (retval0), 
	vprintf, 
	(
	param0, 
	param1
	);
	ld.param.b32 	%r1230, [retval0];
	} // callseq 154
	ld.global.u8 	%rs191, [%rd200+28];
	add.s16 	%rs192, %rs191, -127;
	and.b16  	%rs193, %rs192, 255;
	setp.lt.u16 	%p81, %rs193, 161;
	selp.b16 	%rs194, 46, %rs191, %p81;
	st.local.u8 	[%rd216+12], %rs194;
	st.local.u8 	[%rd216+13], %rs82;
	ld.global.u8 	%r1232, [%rd200+29];
	st.local.u32 	[%rd202], %r1232;
	{ // callseq 155, 0
	.param .b64 param0;
	st.param.b64 	[param0], %rd341;
	.param .b64 param1;
	st.param.b64 	[param1], %rd201;
	.param .b32 retval0;
	call.uni (retval0), 
	vprintf, 
	(
	param0, 
	param1
	);
	ld.param.b32 	%r1233, [retval0];
	} // callseq 155
	ld.global.u8 	%rs195, [%rd200+29];
	add.s16 	%rs196, %rs195, -127;
	and.b16  	%rs197, %rs196, 255;
	setp.lt.u16 	%p82, %rs197, 161;
	selp.b16 	%rs198, 46, %rs195, %p82;
	st.local.u8 	[%rd216+13], %rs198;
	st.local.u8 	[%rd216+14], %rs82;
	ld.global.u8 	%r1235, [%rd200+30];
	st.local.u32 	[%rd202], %r1235;
	{ // callseq 156, 0
	.param .b64 param0;
	st.param.b64 	[param0], %rd341;
	.param .b64 param1;
	st.param.b64 	[param1], %rd201;
	.param .b32 retval0;
	call.uni (retval0), 
	vprintf, 
	(
	param0, 
	param1
	);
	ld.param.b32 	%r1236, [retval0];
	} // callseq 156
	ld.global.u8 	%rs199, [%rd200+30];
	add.s16 	%rs200, %rs199, -127;
	and.b16  	%rs201, %rs200, 255;
	setp.lt.u16 	%p83, %rs201, 161;
	selp.b16 	%rs202, 46, %rs199, %p83;
	st.local.u8 	[%rd216+14], %rs202;
	st.local.u8 	[%rd216+15], %rs82;
	ld.global.u8 	%r1238, [%rd200+31];
	st.local.u32 	[%rd202], %r1238;
	{ // callseq 157, 0
	.param .b64 param0;
	st.param.b64 	[param0], %rd341;
	.param .b64 param1;
	st.param.b64 	[param1], %rd201;
	.param .b32 retval0;
	call.uni (retval0), 
	vprintf, 
	(
	param0, 
	param1
	);
	ld.param.b32 	%r1239, [retval0];
	} // callseq 157
	ld.global.u8 	%rs203, [%rd200+31];
	add.s16 	%rs204, %rs203, -127;
	and.b16  	%rs205, %rs204, 255;
	setp.lt.u16 	%p84, %rs205, 161;
	selp.b16 	%rs206, 46, %rs203, %p84;
	st.local.u8 	[%rd216+15], %rs206;
	st.local.u8 	[%rd216+16], %rs82;
	st.local.u64 	[%rd202], %rd203;
	{ // callseq 158, 0
	.param .b64 param0;
	st.param.b64 	[param0], %rd219;
	.param .b64 param1;
	st.param.b64 	[param1], %rd201;
	.param .b32 retval0;
	call.uni (retval0), 
	vprintf, 
	(
	param0, 
	param1
	);
	ld.param.b32 	%r1241, [retval0];
	} // callseq 158
	ret;
$L__BB2_92:
	st.local.u8 	[%rd49], %rs12;
$L__BB2_93:
	mov.b16 	%rs61, 0;
	st.local.u8 	[%rd49+1], %rs61;
	and.b32  	%r164, %r1267, 13;
	ld.global.u8 	%r165, [%rd353+-2];
	st.local.u32 	[%rd3], %r165;
	cvta.global.u64 	%rd175, %rd170;
	{ // callseq 114, 0
	.param .b64 param0;
	st.param.b64 	[param0], %rd175;
	.param .b64 param1;
	st.param.b64 	[param1], %rd56;
	.param .b32 retval0;
	call.uni (retval0), 
	vprintf, 
	(
	param0, 
	param1
	);
	ld.param.b32 	%r166, [retval0];
	} // callseq 114
	ld.global.u8 	%rs13, [%rd353+-2];
	add.s16 	%rs62, %rs13, -127;
	and.b16  	%rs63, %rs62, 255;
	setp.lt.u16 	%p42, %rs63, 161;
	cvt.u64.u32 	%rd177, %r164;
	add.s64 	%rd50, %rd2, %rd177;
	@%p42 bra 	$L__BB2_95;
	st.local.u8 	[%rd50], %rs13;
	bra.uni 	$L__BB2_96;
$L__BB2_95:
	mov.b16 	%rs64, 46;
	st.local.u8 	[%rd50], %rs64;
$L__BB2_96:
	mov.b16 	%rs65, 0;
	st.local.u8 	[%rd50+1], %rs65;
	add.s32 	%r168, %r1267, 1;
	and.b32  	%r169, %r168, 14;
	ld.global.u8 	%r170, [%rd353+-1];
	st.local.u32 	[%rd3], %r170;
	cvta.global.u64 	%rd179, %rd170;
	{ // callseq 115, 0
	.param .b64 param0;
	st.param.b64 	[param0], %rd179;
	.param .b64 param1;
	st.param.b64 	[param1], %rd56;
	.param .b32 retval0;
	call.uni (retval0), 
	vprintf, 
	(
	param0, 
	param1
	);
	ld.param.b32 	%r171, [retval0];
	} // callseq 115
	ld.global.u8 	%rs14, [%rd353+-1];
	add.s16 	%rs66, %rs14, -127;
	and.b16  	%rs67, %rs66, 255;
	setp.lt.u16 	%p43, %rs67, 161;
	cvt.u64.u32 	%rd181, %r169;
	add.s64 	%rd51, %rd2, %rd181;
	@%p43 bra 	$L__BB2_98;
	st.local.u8 	[%rd51], %rs14;
	bra.uni 	$L__BB2_99;
$L__BB2_98:
	mov.b16 	%rs68, 46;
	st.local.u8 	[%rd51], %rs68;
$L__BB2_99:
	mov.b16 	%rs69, 0;
	st.local.u8 	[%rd51+1], %rs69;
	ld.global.u8 	%r173, [%rd353];
	st.local.u32 	[%rd3], %r173;
	cvta.global.u64 	%rd183, %rd170;
	{ // callseq 116, 0
	.param .b64 param0;
	st.param.b64 	[param0], %rd183;
	.param .b64 param1;
	st.param.b64 	[param1], %rd56;
	.param .b32 retval0;
	call.uni (retval0), 
	vprintf, 
	(
	param0, 
	param1
	);
	ld.param.b32 	%r174, [retval0];
	} // callseq 116
	ld.global.u8 	%rs15, [%rd353];
	add.s16 	%rs70, %rs15, -127;
	and.b16  	%rs71, %rs70, 255;
	setp.lt.u16 	%p44, %rs71, 161;
	@%p44 bra 	$L__BB2_101;
	st.local.u8 	[%rd50+2], %rs15;
	bra.uni 	$L__BB2_102;
$L__BB2_101:
	mov.b16 	%rs72, 46;
	st.local.u8 	[%rd50+2], %rs72;
$L__BB2_102:
	mov.b16 	%rs73, 0;
	st.local.u8 	[%rd50+3], %rs73;
	add.s32 	%r1268, %r1268, 4;
	add.s32 	%r1267, %r1267, 4;
	add.s64 	%rd353, %rd353, 4;
	setp.eq.s32 	%p45, %r1268, 0;
	@%p45 bra 	$L__BB2_79;
	bra.uni 	$L__BB2_62;

}
	// .globl	blake3_hash_kernel
.visible .entry blake3_hash_kernel(
	.param .u64 .ptr .align 1 blake3_hash_kernel_param_0,
	.param .u32 blake3_hash_kernel_param_1,
	.param .u64 .ptr .align 1 blake3_hash_kernel_param_2
)
{
	.local .align 16 .b8 	__local_depot3[64];
	.reg .b64 	%SP;
	.reg .b64 	%SPL;
	.reg .pred 	%p<5>;
	.reg .b16 	%rs<18>;
	.reg .b32 	%r<2003>;
	.reg .b64 	%rd<267>;

	mov.u64 	%SPL, __local_depot3;
	ld.param.u64 	%rd109, [blake3_hash_kernel_param_0];
	ld.param.u32 	%r1986, [blake3_hash_kernel_param_1];
	ld.param.u64 	%rd108, [blake3_hash_kernel_param_2];
	cvta.to.global.u64 	%rd265, %rd109;
	add.u64 	%rd2, %SPL, 0;
	add.u64 	%rd3, %SPL, 0;
	add.u64 	%rd4, %SPL, 0;
	add.u64 	%rd5, %SPL, 0;
	add.u64 	%rd6, %SPL, 0;
	add.u64 	%rd7, %SPL, 0;
	ld.const.u32 	%r1, [d_IV];
	ld.const.u32 	%r2, [d_IV+4];
	ld.const.u32 	%r3, [d_IV+8];
	ld.const.u32 	%r4, [d_IV+12];
	ld.const.u32 	%r1980, [d_IV+16];
	ld.const.u32 	%r1981, [d_IV+20];
	ld.const.u32 	%r1982, [d_IV+24];
	ld.const.u32 	%r1983, [d_IV+28];
	setp.lt.u32 	%p1, %r1986, 65;
	ld.const.u8 	%rs1, [d_MSG_PERMUTATION];
	ld.const.u8 	%rs2, [d_MSG_PERMUTATION+1];
	ld.const.u8 	%rs3, [d_MSG_PERMUTATION+2];
	ld.const.u8 	%rs4, [d_MSG_PERMUTATION+3];
	ld.const.u8 	%rs5, [d_MSG_PERMUTATION+4];
	ld.const.u8 	%rs6, [d_MSG_PERMUTATION+5];
	ld.const.u8 	%rs7, [d_MSG_PERMUTATION+6];
	ld.const.u8 	%rs8, [d_MSG_PERMUTATION+7];
	ld.const.u8 	%rs9, [d_MSG_PERMUTATION+8];
	ld.const.u8 	%rs10, [d_MSG_PERMUTATION+9];
	ld.const.u8 	%rs11, [d_MSG_PERMUTATION+10];
	ld.const.u8 	%rs12, [d_MSG_PERMUTATION+11];
	ld.const.u8 	%rs13, [d_MSG_PERMUTATION+12];
	ld.const.u8 	%rs14, [d_MSG_PERMUTATION+13];
	ld.const.u8 	%rs15, [d_MSG_PERMUTATION+14];
	mov.b32 	%r1985, 11;
	mov.b32 	%r1984, 0;
	ld.const.u8 	%rs16, [d_MSG_PERMUTATION+15];
	mov.u32 	%r1976, %r1;
	mov.u32 	%r1977, %r2;
	mov.u32 	%r1978, %r3;
	mov.u32 	%r1979, %r4;
	@%p1 bra 	$L__BB3_3;
	add.s32 	%r76, %r1986, -65;
	shr.u32 	%r77, %r76, 6;
	add.s32 	%r1984, %r77, 1;
	cvt.u32.u16 	%r78, %rs5;
	and.b32  	%r79, %r78, 255;
	mul.wide.u32 	%rd117, %r79, 4;
	add.s64 	%rd8, %rd7, %rd117;
	cvt.u32.u16 	%r80, %rs6;
	and.b32  	%r81, %r80, 255;
	mul.wide.u32 	%rd118, %r81, 4;
	add.s64 	%rd9, %rd7, %rd118;
	cvt.u32.u16 	%r82, %rs7;
	and.b32  	%r83, %r82, 255;
	mul.wide.u32 	%rd119, %r83, 4;
	add.s64 	%rd10, %rd7, %rd119;
	cvt.u32.u16 	%r84, %rs8;
	and.b32  	%r85, %r84, 255;
	mul.wide.u32 	%rd120, %r85, 4;
	add.s64 	%rd11, %rd7, %rd120;
	cvt.u32.u16 	%r86, %rs9;
	and.b32  	%r87, %r86, 255;
	mul.wide.u32 	%rd121, %r87, 4;
	add.s64 	%rd12, %rd7, %rd121;
	cvt.u32.u16 	%r88, %rs10;
	and.b32  	%r89, %r88, 255;
	mul.wide.u32 	%rd122, %r89, 4;
	add.s64 	%rd13, %rd7, %rd122;
	cvt.u32.u16 	%r90, %rs11;
	and.b32  	%r91, %r90, 255;
	mul.wide.u32 	%rd123, %r91, 4;
	add.s64 	%rd14, %rd7, %rd123;
	cvt.u32.u16 	%r92, %rs12;
	and.b32  	%r93, %r92, 255;
	mul.wide.u32 	%rd124, %r93, 4;
	add.s64 	%rd15, %rd7, %rd124;
	cvt.u32.u16 	%r94, %rs13;
	and.b32  	%r95, %r94, 255;
	mul.wide.u32 	%rd125, %r95, 4;
	add.s64 	%rd16, %rd7, %rd125;
	cvt.u32.u16 	%r96, %rs14;
	and.b32  	%r97, %r96, 255;
	mul.wide.u32 	%rd126, %r97, 4;
	add.s64 	%rd17, %rd7, %rd126;
	cvt.u32.u16 	%r98, %rs15;
	and.b32  	%r99, %r98, 255;
	mul.wide.u32 	%rd127, %r99, 4;
	add.s64 	%rd18, %rd7, %rd127;
	cvt.u32.u16 	%r100, %rs16;
	and.b32  	%r101, %r100, 255;
	mul.wide.u32 	%rd128, %r101, 4;
	add.s64 	%rd19, %rd7, %rd128;
	cvt.u32.u16 	%r102, %rs1;
	and.b32  	%r103, %r102, 255;
	mul.wide.u32 	%rd129, %r103, 4;
	add.s64 	%rd20, %rd6, %rd129;
	cvt.u32.u16 	%r104, %rs2;
	and.b32  	%r105, %r104, 255;
	mul.wide.u32 	%rd130, %r105, 4;
	add.s64 	%rd21, %rd6, %rd130;
	cvt.u32.u16 	%r106, %rs3;
	and.b32  	%r107, %r106, 255;
	mul.wide.u32 	%rd131, %r107, 4;
	add.s64 	%rd22, %rd6, %rd131;
	cvt.u32.u16 	%r108, %rs4;
	and.b32  	%r109, %r108, 255;
	mul.wide.u32 	%rd132, %r109, 4;
	add.s64 	%rd23, %rd6, %rd132;
	add.s64 	%rd24, %rd6, %rd117;
	add.s64 	%rd25, %rd6, %rd118;
	add.s64 	%rd26, %rd6, %rd119;
	add.s64 	%rd27, %rd6, %rd120;
	add.s64 	%rd28, %rd6, %rd121;
	add.s64 	%rd29, %rd6, %rd122;
	add.s64 	%rd30, %rd6, %rd123;
	add.s64 	%rd31, %rd6, %rd124;
	add.s64 	%rd32, %rd6, %rd125;
	add.s64 	%rd33, %rd6, %rd126;
	add.s64 	%rd34, %rd6, %rd127;
	add.s64 	%rd35, %rd6, %rd128;
	add.s64 	%rd36, %rd5, %rd129;
	add.s64 	%rd37, %rd5, %rd130;
	add.s64 	%rd38, %rd5, %rd132;
	add.s64 	%rd39, %rd5, %rd117;
	add.s64 	%rd40, %rd5, %rd118;
	add.s64 	%rd41, %rd5, %rd119;
	add.s64 	%rd42, %rd5, %rd120;
	add.s64 	%rd43, %rd5, %rd121;
	add.s64 	%rd44, %rd5, %rd122;
	add.s64 	%rd45, %rd5, %rd123;
	add.s64 	%rd46, %rd5, %rd124;
	add.s64 	%rd47, %rd5, %rd125;
	add.s64 	%rd48, %rd5, %rd126;
	add.s64 	%rd49, %rd5, %rd127;
	add.s64 	%rd50, %rd5, %rd128;
	add.s64 	%rd51, %rd4, %rd129;
	add.s64 	%rd52, %rd4, %rd130;
	add.s64 	%rd53, %rd4, %rd131;
	add.s64 	%rd54, %rd4, %rd132;
	add.s64 	%rd55, %rd4, %rd117;
	add.s64 	%rd56, %rd4, %rd118;
	add.s64 	%rd57, %rd4, %rd119;
	add.s64 	%rd58, %rd4, %rd120;
	add.s64 	%rd59, %rd4, %rd121;
	add.s64 	%rd60, %rd4, %rd122;
	add.s64 	%rd61, %rd4, %rd123;
	add.s64 	%rd62, %rd4, %rd124;
	add.s64 	%rd63, %rd4, %rd125;
	add.s64 	%rd64, %rd4, %rd126;
	add.s64 	%rd65, %rd4, %rd127;
	add.s64 	%rd66, %rd4, %rd128;
	add.s64 	%rd67, %rd3, %rd129;
	add.s64 	%rd68, %rd3, %rd130;
	add.s64 	%rd69, %rd3, %rd131;
	add.s64 	%rd70, %rd3, %rd132;
	add.s64 	%rd71, %rd3, %rd117;
	add.s64 	%rd72, %rd3, %rd118;
	add.s64 	%rd73, %rd3, %rd119;
	add.s64 	%rd74, %rd3, %rd120;
	add.s64 	%rd75, %rd3, %rd121;
	add.s64 	%rd76, %rd3, %rd122;
	add.s64 	%rd77, %rd3, %rd123;
	add.s64 	%rd78, %rd3, %rd124;
	add.s64 	%rd79, %rd3, %rd125;
	add.s64 	%rd80, %rd3, %rd126;
	add.s64 	%rd81, %rd3, %rd127;
	add.s64 	%rd82, %rd3, %rd128;
	add.s64 	%rd83, %rd2, %rd129;
	add.s64 	%rd84, %rd2, %rd130;
	add.s64 	%rd85, %rd2, %rd131;
	add.s64 	%rd86, %rd2, %rd132;
	add.s64 	%rd87, %rd2, %rd117;
	add.s64 	%rd88, %rd2, %rd118;
	add.s64 	%rd89, %rd2, %rd119;
	add.s64 	%rd90, %rd2, %rd120;
	add.s64 	%rd91, %rd2, %rd121;
	add.s64 	%rd92, %rd2, %rd122;
	add.s64 	%rd93, %rd2, %rd123;
	add.s64 	%rd94, %rd2, %rd124;
	add.s64 	%rd95, %rd2, %rd125;
	add.s64 	%rd96, %rd2, %rd126;
	add.s64 	%rd97, %rd2, %rd127;
	add.s64 	%rd98, %rd2, %rd128;
	cvt.u64.u32 	%rd133, %r76;
	shr.u64 	%rd134, %rd133, 6;
	not.b64 	%rd99, %rd134;
	mov.b64 	%rd264, 0;
	mov.b32 	%r1975, 1;
	mov.u32 	%r1976, %r1;
	mov.u32 	%r1977, %r2;
	mov.u32 	%r1978, %r3;
	mov.u32 	%r1979, %r4;
$L__BB3_2:
	cvt.u32.u64 	%r112, %rd264;
	ld.global.u32 	%r113, [%rd265];
	ld.global.u32 	%r114, [%rd265+4];
	ld.global.u32 	%r115, [%rd265+8];
	ld.global.u32 	%r116, [%rd265+12];
	ld.global.u32 	%r117, [%rd265+16];
	ld.global.u32 	%r118, [%rd265+20];
	ld.global.u32 	%r119, [%rd265+24];
	ld.global.u32 	%r120, [%rd265+28];
	ld.global.u32 	%r121, [%rd265+32];
	ld.global.u32 	%r122, [%rd265+36];
	ld.global.u32 	%r123, [%rd265+40];
	ld.global.u32 	%r124, [%rd265+44];
	ld.global.u32 	%r125, [%rd265+48];
	ld.global.u32 	%r126, [%rd265+52];
	ld.global.u32 	%r127, [%rd265+56];
	ld.global.u32 	%r128, [%rd265+60];
	{ .reg .b32 tmp; mov.b64 {tmp, %r129}, %rd264; }
	add.s32 	%r130, %r1976, %r113;
	add.s32 	%r131, %r130, %r1980;
	xor.b32  	%r132, %r131, %r112;
	shf.l.wrap.b32 	%r133, %r132, %r132, 16;
	add.s32 	%r134, %r1, %r133;
	xor.b32  	%r135, %r1980, %r134;
	shf.l.wrap.b32 	%r136, %r135, %r135, 20;
	add.s32 	%r137, %r136, %r114;
	add.s32 	%r138, %r137, %r131;
	xor.b32  	%r139, %r133, %r138;
	shf.l.wrap.b32 	%r140, %r139, %r139, 24;
	add.s32 	%r141, %r134, %r140;
	xor.b32  	%r142, %r136, %r141;
	shf.l.wrap.b32 	%r143, %r142, %r142, 25;
	add.s32 	%r144, %r1977, %r115;
	add.s32 	%r145, %r144, %r1981;
	xor.b32  	%r146, %r145, %r129;
	shf.l.wrap.b32 	%r147, %r146, %r146, 16;
	add.s32 	%r148, %r2, %r147;
	xor.b32  	%r149, %r1981, %r148;
	shf.l.wrap.b32 	%r150, %r149, %r149, 20;
	add.s32 	%r151, %r150, %r116;
	add.s32 	%r152, %r151, %r145;
	xor.b32  	%r153, %r147, %r152;
	shf.l.wrap.b32 	%r154, %r153, %r153, 24;
	add.s32 	%r155, %r148, %r154;
	xor.b32  	%r156, %r150, %r155;
	shf.l.wrap.b32 	%r157, %r156, %r156, 25;
	add.s32 	%r158, %r1978, %r117;
	add.s32 	%r159, %r158, %r1982;
	xor.b32  	%r160, %r159, 64;
	shf.l.wrap.b32 	%r161, %r159, %r160, 16;
	add.s32 	%r162, %r3, %r161;
	xor.b32  	%r163, %r1982, %r162;
	shf.l.wrap.b32 	%r164, %r163, %r163, 20;
	add.s32 	%r165, %r164, %r118;
	add.s32 	%r166, %r165, %r159;
	xor.b32  	%r167, %r161, %r166;
	shf.l.wrap.b32 	%r168, %r167, %r167, 24;
	add.s32 	%r169, %r162, %r168;
	xor.b32  	%r170, %r164, %r169;
	shf.l.wrap.b32 	%r171, %r170, %r170, 25;
	add.s32 	%r172, %r1979, %r119;
	add.s32 	%r173, %r172, %r1983;
	xor.b32  	%r174, %r1975, %r173;
	shf.l.wrap.b32 	%r175, %r174, %r174, 16;
	add.s32 	%r176, %r4, %r175;
	xor.b32  	%r177, %r1983, %r176;
	shf.l.wrap.b32 	%r178, %r177, %r177, 20;
	add.s32 	%r179, %r178, %r120;
	add.s32 	%r180, %r179, %r173;
	xor.b32  	%r181, %r175, %r180;
	shf.l.wrap.b32 	%r182, %r181, %r181, 24;
	add.s32 	%r183, %r176, %r182;
	xor.b32  	%r184, %r178, %r183;
	shf.l.wrap.b32 	%r185, %r184, %r184, 25;
	add.s32 	%r186, %r138, %r121;
	add.s32 	%r187, %r186, %r157;
	xor.b32  	%r188, %r182, %r187;
	shf.l.wrap.b32 	%r189, %r188, %r188, 16;
	add.s32 	%r190, %r169, %r189;
	xor.b32  	%r191, %r157, %r190;
	shf.l.wrap.b32 	%r192, %r191, %r191, 20;
	add.s32 	%r193, %r192, %r122;
	add.s32 	%r194, %r193, %r187;
	xor.b32  	%r195, %r189, %r194;
	shf.l.wrap.b32 	%r196, %r195, %r195, 24;
	add.s32 	%r197, %r190, %r196;
	xor.b32  	%r198, %r192, %r197;
	shf.l.wrap.b32 	%r199, %r198, %r198, 25;
	add.s32 	%r200, %r152, %r123;
	add.s32 	%r201, %r200, %r171;
	xor.b32  	%r202, %r140, %r201;
	shf.l.wrap.b32 	%r203, %r202, %r202, 16;
	add.s32 	%r204, %r183, %r203;
	xor.b32  	%r205, %r171, %r204;
	shf.l.wrap.b32 	%r206, %r205, %r205, 20;
	add.s32 	%r207, %r206, %r124;
	add.s32 	%r208, %r207, %r201;
	xor.b32  	%r209, %r203, %r208;
	shf.l.wrap.b32 	%r210, %r209, %r209, 24;
	add.s32 	%r211, %r204, %r210;
	xor.b32  	%r212, %r206, %r211;
	shf.l.wrap.b32 	%r213, %r212, %r212, 25;
	add.s32 	%r214, %r166, %r125;
	add.s32 	%r215, %r214, %r185;
	xor.b32  	%r216, %r154, %r215;
	shf.l.wrap.b32 	%r217, %r216, %r216, 16;
	add.s32 	%r218, %r141, %r217;
	xor.b32  	%r219, %r185, %r218;
	shf.l.wrap.b32 	%r220, %r219, %r219, 20;
	add.s32 	%r221, %r220, %r126;
	add.s32 	%r222, %r221, %r215;
	xor.b32  	%r223, %r217, %r222;
	shf.l.wrap.b32 	%r224, %r223, %r223, 24;
	add.s32 	%r225, %r218, %r224;
	xor.b32  	%r226, %r220, %r225;
	shf.l.wrap.b32 	%r227, %r226, %r226, 25;
	add.s32 	%r228, %r180, %r127;
	add.s32 	%r229, %r228, %r143;
	xor.b32  	%r230, %r168, %r229;
	shf.l.wrap.b32 	%r231, %r230, %r230, 16;
	add.s32 	%r232, %r155, %r231;
	xor.b32  	%r233, %r143, %r232;
	shf.l.wrap.b32 	%r234, %r233, %r233, 20;
	add.s32 	%r235, %r234, %r128;
	add.s32 	%r236, %r235, %r229;
	xor.b32  	%r237, %r231, %r236;
	shf.l.wrap.b32 	%r238, %r237, %r237, 24;
	add.s32 	%r239, %r232, %r238;
	xor.b32  	%r240, %r234, %r239;
	shf.l.wrap.b32 	%r241, %r240, %r240, 25;
	st.local.v4.u32 	[%rd7], {%r113, %r114, %r115, %r116};
	st.local.v4.u32 	[%rd7+16], {%r117, %r118, %r119, %r120};
	st.local.v4.u32 	[%rd7+32], {%r121, %r122, %r123, %r124};
	st.local.v4.u32 	[%rd7+48], {%r125, %r126, %r127, %r128};
	mul.wide.u32 	%rd135, %r103, 4;
	add.s64 	%rd136, %rd7, %rd135;
	ld.local.u32 	%r244, [%rd136];
	mul.wide.u32 	%rd137, %r105, 4;
	add.s64 	%rd138, %rd7, %rd137;
	ld.local.u32 	%r247, [%rd138];
	mul.wide.u32 	%rd139, %r107, 4;
	add.s64 	%rd140, %rd7, %rd139;
	ld.local.u32 	%r250, [%rd140];
	mul.wide.u32 	%rd141, %r109, 4;
	add.s64 	%rd142, %rd7, %rd141;
	ld.local.u32 	%r253, [%rd142];
	ld.local.u32 	%r254, [%rd8];
	ld.local.u32 	%r255, [%rd9];
	ld.local.u32 	%r256, [%rd10];
	ld.local.u32 	%r257, [%rd11];
	ld.local.u32 	%r258, [%rd12];
	ld.local.u32 	%r259, [%rd13];
	ld.local.u32 	%r260, [%rd14];
	ld.local.u32 	%r261, [%rd15];
	ld.local.u32 	%r262, [%rd16];
	ld.local.u32 	%r263, [%rd17];
	ld.local.u32 	%r264, [%rd18];
	ld.local.u32 	%r265, [%rd19];
	add.s32 	%r266, %r194, %r244;
	add.s32 	%r267, %r266, %r241;
	xor.b32  	%r268, %r210, %r267;
	shf.l.wrap.b32 	%r269, %r268, %r268, 16;
	add.s32 	%r270, %r225, %r269;
	xor.b32  	%r271, %r241, %r270;
	shf.l.wrap.b32 	%r272, %r271, %r271, 20;
	add.s32 	%r273, %r272, %r247;
	add.s32 	%r274, %r273, %r267;
	xor.b32  	%r275, %r269, %r274;
	shf.l.wrap.b32 	%r276, %r275, %r275, 24;
	add.s32 	%r277, %r270, %r276;
	xor.b32  	%r278, %r272, %r277;
	shf.l.wrap.b32 	%r279, %r278, %r278, 25;
	add.s32 	%r280, %r208, %r250;
	add.s32 	%r281, %r280, %r199;
	xor.b32  	%r282, %r224, %r281;
	shf.l.wrap.b32 	%r283, %r282, %r282, 16;
	add.s32 	%r284, %r239, %r283;
	xor.b32  	%r285, %r199, %r284;
	shf.l.wrap.b32 	%r286, %r285, %r285, 20;
	add.s32 	%r287, %r286, %r253;
	add.s32 	%r288, %r287, %r281;
	xor.b32  	%r289, %r283, %r288;
	shf.l.wrap.b32 	%r290, %r289, %r289, 24;
	add.s32 	%r291, %r284, %r290;
	xor.b32  	%r292, %r286, %r291;
	shf.l.wrap.b32 	%r293, %r292, %r292, 25;
	add.s32 	%r294, %r222, %r254;
	add.s32 	%r295, %r294, %r213;
	xor.b32  	%r296, %r238, %r295;
	shf.l.wrap.b32 	%r297, %r296, %r296, 16;
	add.s32 	%r298, %r197, %r297;
	xor.b32  	%r299, %r213, %r298;
	shf.l.wrap.b32 	%r300, %r299, %r299, 20;
	add.s32 	%r301, %r300, %r255;
	add.s32 	%r302, %r301, %r295;
	xor.b32  	%r303, %r297, %r302;
	shf.l.wrap.b32 	%r304, %r303, %r303, 24;
	add.s32 	%r305, %r298, %r304;
	xor.b32  	%r306, %r300, %r305;
	shf.l.wrap.b32 	%r307, %r306, %r306, 25;
	add.s32 	%r308, %r236, %r256;
	add.s32 	%r309, %r308, %r227;
	xor.b32  	%r310, %r196, %r309;
	shf.l.wrap.b32 	%r311, %r310, %r310, 16;
	add.s32 	%r312, %r211, %r311;
	xor.b32  	%r313, %r227, %r312;
	shf.l.wrap.b32 	%r314, %r313, %r313, 20;
	add.s32 	%r315, %r314, %r257;
	add.s32 	%r316, %r315, %r309;
	xor.b32  	%r317, %r311, %r316;
	shf.l.wrap.b32 	%r318, %r317, %r317, 24;
	add.s32 	%r319, %r312, %r318;
	xor.b32  	%r320, %r314, %r319;
	shf.l.wrap.b32 	%r321, %r320, %r320, 25;
	add.s32 	%r322, %r274, %r258;
	add.s32 	%r323, %r322, %r293;
	xor.b32  	%r324, %r318, %r323;
	shf.l.wrap.b32 	%r325, %r324, %r324, 16;
	add.s32 	%r326, %r305, %r325;
	xor.b32  	%r327, %r293, %r326;
	shf.l.wrap.b32 	%r328, %r327, %r327, 20;
	add.s32 	%r329, %r328, %r259;
	add.s32 	%r330, %r329, %r323;
	xor.b32  	%r331, %r325, %r330;
	shf.l.wrap.b32 	%r332, %r331, %r331, 24;
	add.s32 	%r333, %r326, %r332;
	xor.b32  	%r334, %r328, %r333;
	shf.l.wrap.b32 	%r335, %r334, %r334, 25;
	add.s32 	%r336, %r288, %r260;
	add.s32 	%r337, %r336, %r307;
	xor.b32  	%r338, %r276, %r337;
	shf.l.wrap.b32 	%r339, %r338, %r338, 16;
	add.s32 	%r340, %r319, %r339;
	xor.b32  	%r341, %r307, %r340;
	shf.l.wrap.b32 	%r342, %r341, %r341, 20;
	add.s32 	%r343, %r342, %r261;
	add.s32 	%r344, %r343, %r337;
	xor.b32  	%r345, %r339, %r344;
	shf.l.wrap.b32 	%r346, %r345, %r345, 24;
	add.s32 	%r347, %r340, %r346;
	xor.b32  	%r348, %r342, %r347;
	shf.l.wrap.b32 	%r349, %r348, %r348, 25;
	add.s32 	%r350, %r302, %r262;
	add.s32 	%r351, %r350, %r321;
	xor.b32  	%r352, %r290, %r351;
	shf.l.wrap.b32 	%r353, %r352, %r352, 16;
	add.s32 	%r354, %r277, %r353;
	xor.b32  	%r355, %r321, %r354;
	shf.l.wrap.b32 	%r356, %r355, %r355, 20;
	add.s32 	%r357, %r356, %r263;
	add.s32 	%r358, %r357, %r351;
	xor.b32  	%r359, %r353, %r358;
	shf.l.wrap.b32 	%r360, %r359, %r359, 24;
	add.s32 	%r361, %r354, %r360;
	xor.b32  	%r362, %r356, %r361;
	shf.l.wrap.b32 	%r363, %r362, %r362, 25;
	add.s32 	%r364, %r316, %r264;
	add.s32 	%r365, %r364, %r279;
	xor.b32  	%r366, %r304, %r365;
	shf.l.wrap.b32 	%r367, %r366, %r366, 16;
	add.s32 	%r368, %r291, %r367;
	xor.b32  	%r369, %r279, %r368;
	shf.l.wrap.b32 	%r370, %r369, %r369, 20;
	add.s32 	%r371, %r370, %r265;
	add.s32 	%r372, %r371, %r365;
	xor.b32  	%r373, %r367, %r372;
	shf.l.wrap.b32 	%r374, %r373, %r373, 24;
	add.s32 	%r375, %r368, %r374;
	xor.b32  	%r376, %r370, %r375;
	shf.l.wrap.b32 	%r377, %r376, %r376, 25;
	st.local.v4.u32 	[%rd6], {%r244, %r247, %r250, %r253};
	st.local.v4.u32 	[%rd6+16], {%r254, %r255, %r256, %r257};
	st.local.v4.u32 	[%rd6+32], {%r258, %r259, %r260, %r261};
	st.local.v4.u32 	[%rd6+48], {%r262, %r263, %r264, %r265};
	ld.local.u32 	%r378, [%rd20];
	ld.local.u32 	%r379, [%rd21];
	ld.local.u32 	%r380, [%rd22];
	ld.local.u32 	%r381, [%rd23];
	ld.local.u32 	%r382, [%rd24];
	ld.local.u32 	%r383, [%rd25];
	ld.local.u32 	%r384, [%rd26];
	ld.local.u32 	%r385, [%rd27];
	ld.local.u32 	%r386, [%rd28];
	ld.local.u32 	%r387, [%rd29];
	ld.local.u32 	%r388, [%rd30];
	ld.local.u32 	%r389, [%rd31];
	ld.local.u32 	%r390, [%rd32];
	ld.local.u32 	%r391, [%rd33];
	ld.local.u32 	%r392, [%rd34];
	ld.local.u32 	%r393, [%rd35];
	add.s32 	%r394, %r330, %r378;
	add.s32 	%r395, %r394, %r377;
	xor.b32  	%r396, %r346, %r395;
	shf.l.wrap.b32 	%r397, %r396, %r396, 16;
	add.s32 	%r398, %r361, %r397;
	xor.b32  	%r399, %r377, %r398;
	shf.l.wrap.b32 	%r400, %r399, %r399, 20;
	add.s32 	%r401, %r400, %r379;
	add.s32 	%r402, %r401, %r395;
	xor.b32  	%r403, %r397, %r402;
	shf.l.wrap.b32 	%r404, %r403, %r403, 24;
	add.s32 	%r405, %r398, %r404;
	xor.b32  	%r406, %r400, %r405;
	shf.l.wrap.b32 	%r407, %r406, %r406, 25;
	add.s32 	%r408, %r344, %r380;
	add.s32 	%r409, %r408, %r335;
	xor.b32  	%r410, %r360, %r409;
	shf.l.wrap.b32 	%r411, %r410, %r410, 16;
	add.s32 	%r412, %r375, %r411;
	xor.b32  	%r413, %r335, %r412;
	shf.l.wrap.b32 	%r414, %r413, %r413, 20;
	add.s32 	%r415, %r414, %r381;
	add.s32 	%r416, %r415, %r409;
	xor.b32  	%r417, %r411, %r416;
	shf.l.wrap.b32 	%r418, %r417, %r417, 24;
	add.s32 	%r419, %r412, %r418;
	xor.b32  	%r420, %r414, %r419;
	shf.l.wrap.b32 	%r421, %r420, %r420, 25;
	add.s32 	%r422, %r358, %r382;
	add.s32 	%r423, %r422, %r349;
	xor.b32  	%r424, %r374, %r423;
	shf.l.wrap.b32 	%r425, %r424, %r424, 16;
	add.s32 	%r426, %r333, %r425;
	xor.b32  	%r427, %r349, %r426;
	shf.l.wrap.b32 	%r428, %r427, %r427, 20;
	add.s32 	%r429, %r428, %r383;
	add.s32 	%r430, %r429, %r423;
	xor.b32  	%r431, %r425, %r430;
	shf.l.wrap.b32 	%r432, %r431, %r431, 24;
	add.s32 	%r433, %r426, %r432;
	xor.b32  	%r434, %r428, %r433;
	shf.l.wrap.b32 	%r435, %r434, %r434, 25;
	add.s32 	%r436, %r372, %r384;
	add.s32 	%r437, %r436, %r363;
	xor.b32  	%r438, %r332, %r437;
	shf.l.wrap.b32 	%r439, %r438, %r438, 16;
	add.s32 	%r440, %r347, %r439;
	xor.b32  	%r441, %r363, %r440;
	shf.l.wrap.b32 	%r442, %r441, %r441, 20;
	add.s32 	%r443, %r442, %r385;
	add.s32 	%r444, %r443, %r437;
	xor.b32  	%r445, %r439, %r444;
	shf.l.wrap.b32 	%r446, %r445, %r445, 24;
	add.s32 	%r447, %r440, %r446;
	xor.b32  	%r448, %r442, %r447;
	shf.l.wrap.b32 	%r449, %r448, %r448, 25;
	add.s32 	%r450, %r402, %r386;
	add.s32 	%r451, %r450, %r421;
	xor.b32  	%r452, %r446, %r451;
	shf.l.wrap.b32 	%r453, %r452, %r452, 16;
	add.s32 	%r454, %r433, %r453;
	xor.b32  	%r455, %r421, %r454;
	shf.l.wrap.b32 	%r456, %r455, %r455, 20;
	add.s32 	%r457, %r456, %r387;
	add.s32 	%r458, %r457, %r451;
	xor.b32  	%r459, %r453, %r458;
	shf.l.wrap.b32 	%r460, %r459, %r459, 24;
	add.s32 	%r461, %r454, %r460;
	xor.b32  	%r462, %r456, %r461;
	shf.l.wrap.b32 	%r463, %r462, %r462, 25;
	add.s32 	%r464, %r416, %r388;
	add.s32 	%r465, %r464, %r435;
	xor.b32  	%r466, %r404, %r465;
	shf.l.wrap.b32 	%r467, %r466, %r466, 16;
	add.s32 	%r468, %r447, %r467;
	xor.b32  	%r469, %r435, %r468;
	shf.l.wrap.b32 	%r470, %r469, %r469, 20;
	add.s32 	%r471, %r470, %r389;
	add.s32 	%r472, %r471, %r465;
	xor.b32  	%r473, %r467, %r472;
	shf.l.wrap.b32 	%r474, %r473, %r473, 24;
	add.s32 	%r475, %r468, %r474;
	xor.b32  	%r476, %r470, %r475;
	shf.l.wrap.b32 	%r477, %r476, %r476, 25;
	add.s32 	%r478, %r430, %r390;
	add.s32 	%r479, %r478, %r449;
	xor.b32  	%r480, %r418, %r479;
	shf.l.wrap.b32 	%r481, %r480, %r480, 16;
	add.s32 	%r482, %r405, %r481;
	xor.b32  	%r483, %r449, %r482;
	shf.l.wrap.b32 	%r484, %r483, %r483, 20;
	add.s32 	%r485, %r484, %r391;
	add.s32 	%r486, %r485, %r479;
	xor.b32  	%r487, %r481, %r486;
	shf.l.wrap.b32 	%r488, %r487, %r487, 24;
	add.s32 	%r489, %r482, %r488;
	xor.b32  	%r490, %r484, %r489;
	shf.l.wrap.b32 	%r491, %r490, %r490, 25;
	add.s32 	%r492, %r444, %r392;
	add.s32 	%r493, %r492, %r407;
	xor.b32  	%r494, %r432, %r493;
	shf.l.wrap.b32 	%r495, %r494, %r494, 16;
	add.s32 	%r496, %r419, %r495;
	xor.b32  	%r497, %r407, %r496;
	shf.l.wrap.b32 	%r498, %r497, %r497, 20;
	add.s32 	%r499, %r498, %r393;
	add.s32 	%r500, %r499, %r493;
	xor.b32  	%r501, %r495, %r500;
	shf.l.wrap.b32 	%r502, %r501, %r501, 24;
	add.s32 	%r503, %r496, %r502;
	xor.b32  	%r504, %r498, %r503;
	shf.l.wrap.b32 	%r505, %r504, %r504, 25;
	st.local.v4.u32 	[%rd5], {%r378, %r379, %r380, %r381};
	st.local.v4.u32 	[%rd5+16], {%r382, %r383, %r384, %r385};
	st.local.v4.u32 	[%rd5+32], {%r386, %r387, %r388, %r389};
	st.local.v4.u32 	[%rd5+48], {%r390, %r391, %r392, %r393};
	ld.local.u32 	%r506, [%rd36];
	ld.local.u32 	%r507, [%rd37];
	add.s64 	%rd143, %rd5, %rd139;
	ld.local.u32 	%r508, [%rd143];
	ld.local.u32 	%r509, [%rd38];
	ld.local.u32 	%r510, [%rd39];
	ld.local.u32 	%r511, [%rd40];
	ld.local.u32 	%r512, [%rd41];
	ld.local.u32 	%r513, [%rd42];
	ld.local.u32 	%r514, [%rd43];
	ld.local.u32 	%r515, [%rd44];
	ld.local.u32 	%r516, [%rd45];
	ld.local.u32 	%r517, [%rd46];
	ld.local.u32 	%r518, [%rd47];
	ld.local.u32 	%r519, [%rd48];
	ld.local.u32 	%r520, [%rd49];
	ld.local.u32 	%r521, [%rd50];
	add.s32 	%r522, %r458, %r506;
	add.s32 	%r523, %r522, %r505;
	xor.b32  	%r524, %r474, %r523;
	shf.l.wrap.b32 	%r525, %r524, %r524, 16;
	add.s32 	%r526, %r489, %r525;
	xor.b32  	%r527, %r505, %r526;
	shf.l.wrap.b32 	%r528, %r527, %r527, 20;
	add.s32 	%r529, %r528, %r507;
	add.s32 	%r530, %r529, %r523;
	xor.b32  	%r531, %r525, %r530;
	shf.l.wrap.b32 	%r532, %r531, %r531, 24;
	add.s32 	%r533, %r526, %r532;
	xor.b32  	%r534, %r528, %r533;
	shf.l.wrap.b32 	%r535, %r534, %r534, 25;
	add.s32 	%r536, %r472, %r508;
	add.s32 	%r537, %r536, %r463;
	xor.b32  	%r538, %r488, %r537;
	shf.l.wrap.b32 	%r539, %r538, %r538, 16;
	add.s32 	%r540, %r503, %r539;
	xor.b32  	%r541, %r463, %r540;
	shf.l.wrap.b32 	%r542, %r541, %r541, 20;
	add.s32 	%r543, %r542, %r509;
	add.s32 	%r544, %r543, %r537;
	xor.b32  	%r545, %r539, %r544;
	shf.l.wrap.b32 	%r546, %r545, %r545, 24;
	add.s32 	%r547, %r540, %r546;
	xor.b32  	%r548, %r542, %r547;
	shf.l.wrap.b32 	%r549, %r548, %r548, 25;
	add.s32 	%r550, %r486, %r510;
	add.s32 	%r551, %r550, %r477;
	xor.b32  	%r552, %r502, %r551;
	shf.l.wrap.b32 	%r553, %r552, %r552, 16;
	add.s32 	%r554, %r461, %r553;
	xor.b32  	%r555, %r477, %r554;
	shf.l.wrap.b32 	%r556, %r555, %r555, 20;
	add.s32 	%r557, %r556, %r511;
	add.s32 	%r558, %r557, %r551;
	xor.b32  	%r559, %r553, %r558;
	shf.l.wrap.b32 	%r560, %r559, %r559, 24;
	add.s32 	%r561, %r554, %r560;
	xor.b32  	%r562, %r556, %r561;
	shf.l.wrap.b32 	%r563, %r562, %r562, 25;
	add.s32 	%r564, %r500, %r512;
	add.s32 	%r565, %r564, %r491;
	xor.b32  	%r566, %r460, %r565;
	shf.l.wrap.b32 	%r567, %r566, %r566, 16;
	add.s32 	%r568, %r475, %r567;
	xor.b32  	%r569, %r491, %r568;
	shf.l.wrap.b32 	%r570, %r569, %r569, 20;
	add.s32 	%r571, %r570, %r513;
	add.s32 	%r572, %r571, %r565;
	xor.b32  	%r573, %r567, %r572;
	shf.l.wrap.b32 	%r574, %r573, %r573, 24;
	add.s32 	%r575, %r568, %r574;
	xor.b32  	%r576, %r570, %r575;
	shf.l.wrap.b32 	%r577, %r576, %r576, 25;
	add.s32 	%r578, %r530, %r514;
	add.s32 	%r579, %r578, %r549;
	xor.b32  	%r580, %r574, %r579;
	shf.l.wrap.b32 	%r581, %r580, %r580, 16;
	add.s32 	%r582, %r561, %r581;
	xor.b32  	%r583, %r549, %r582;
	shf.l.wrap.b32 	%r584, %r583, %r583, 20;
	add.s32 	%r585, %r584, %r515;
	add.s32 	%r586, %r585, %r579;
	xor.b32  	%r587, %r581, %r586;
	shf.l.wrap.b32 	%r588, %r587, %r587, 24;
	add.s32 	%r589, %r582, %r588;
	xor.b32  	%r590, %r584, %r589;
	shf.l.wrap.b32 	%r591, %r590, %r590, 25;
	add.s32 	%r592, %r544, %r516;
	add.s32 	%r593, %r592, %r563;
	xor.b32  	%r594, %r532, %r593;
	shf.l.wrap.b32 	%r595, %r594, %r594, 16;
	add.s32 	%r596, %r575, %r595;
	xor.b32  	%r597, %r563, %r596;
	shf.l.wrap.b32 	%r598, %r597, %r597, 20;
	add.s32 	%r599, %r598, %r517;
	add.s32 	%r600, %r599, %r593;
	xor.b32  	%r601, %r595, %r600;
	shf.l.wrap.b32 	%r602, %r601, %r601, 24;
	add.s32 	%r603, %r596, %r602;
	xor.b32  	%r604, %r598, %r603;
	shf.l.wrap.b32 	%r605, %r604, %r604, 25;
	add.s32 	%r606, %r558, %r518;
	add.s32 	%r607, %r606, %r577;
	xor.b32  	%r608, %r546, %r607;
	shf.l.wrap.b32 	%r609, %r608, %r608, 16;
	add.s32 	%r610, %r533, %r609;
	xor.b32  	%r611, %r577, %r610;
	shf.l.wrap.b32 	%r612, %r611, %r611, 20;
	add.s32 	%r613, %r612, %r519;
	add.s32 	%r614, %r613, %r607;
	xor.b32  	%r615, %r609, %r614;
	shf.l.wrap.b32 	%r616, %r615, %r615, 24;
	add.s32 	%r617, %r610, %r616;
	xor.b32  	%r618, %r612, %r617;
	shf.l.wrap.b32 	%r619, %r618, %r618, 25;
	add.s32 	%r620, %r572, %r520;
	add.s32 	%r621, %r620, %r535;
	xor.b32  	%r622, %r560, %r621;
	shf.l.wrap.b32 	%r623, %r622, %r622, 16;
	add.s32 	%r624, %r547, %r623;
	xor.b32  	%r625, %r535, %r624;
	shf.l.wrap.b32 	%r626, %r625, %r625, 20;
	add.s32 	%r627, %r626, %r521;
	add.s32 	%r628, %r627, %r621;
	xor.b32  	%r629, %r623, %r628;
	shf.l.wrap.b32 	%r630, %r629, %r629, 24;
	add.s32 	%r631, %r624, %r630;
	xor.b32  	%r632, %r626, %r631;
	shf.l.wrap.b32 	%r633, %r632, %r632, 25;
	st.local.v4.u32 	[%rd4], {%r506, %r507, %r508, %r509};
	st.local.v4.u32 	[%rd4+16], {%r510, %r511, %r512, %r513};
	st.local.v4.u32 	[%rd4+32], {%r514, %r515, %r516, %r517};
	st.local.v4.u32 	[%rd4+48], {%r518, %r519, %r520, %r521};
	ld.local.u32 	%r634, [%rd51];
	ld.local.u32 	%r635, [%rd52];
	ld.local.u32 	%r636, [%rd53];
	ld.local.u32 	%r637, [%rd54];
	ld.local.u32 	%r638, [%rd55];
	ld.local.u32 	%r639, [%rd56];
	ld.local.u32 	%r640, [%rd57];
	ld.local.u32 	%r641, [%rd58];
	ld.local.u32 	%r642, [%rd59];
	ld.local.u32 	%r643, [%rd60];
	ld.local.u32 	%r644, [%rd61];
	ld.local.u32 	%r645, [%rd62];
	ld.local.u32 	%r646, [%rd63];
	ld.local.u32 	%r647, [%rd64];
	ld.local.u32 	%r648, [%rd65];
	ld.local.u32 	%r649, [%rd66];
	add.s32 	%r650, %r586, %r634;
	add.s32 	%r651, %r650, %r633;
	xor.b32  	%r652, %r602, %r651;
	shf.l.wrap.b32 	%r653, %r652, %r652, 16;
	add.s32 	%r654, %r617, %r653;
	xor.b32  	%r655, %r633, %r654;
	shf.l.wrap.b32 	%r656, %r655, %r655, 20;
	add.s32 	%r657, %r656, %r635;
	add.s32 	%r658, %r657, %r651;
	xor.b32  	%r659, %r653, %r658;
	shf.l.wrap.b32 	%r660, %r659, %r659, 24;
	add.s32 	%r661, %r654, %r660;
	xor.b32  	%r662, %r656, %r661;
	shf.l.wrap.b32 	%r663, %r662, %r662, 25;
	add.s32 	%r664, %r600, %r636;
	add.s32 	%r665, %r664, %r591;
	xor.b32  	%r666, %r616, %r665;
	shf.l.wrap.b32 	%r667, %r666, %r666, 16;
	add.s32 	%r668, %r631, %r667;
	xor.b32  	%r669, %r591, %r668;
	shf.l.wrap.b32 	%r670, %r669, %r669, 20;
	add.s32 	%r671, %r670, %r637;
	add.s32 	%r672, %r671, %r665;
	xor.b32  	%r673, %r667, %r672;
	shf.l.wrap.b32 	%r674, %r673, %r673, 24;
	add.s32 	%r675, %r668, %r674;
	xor.b32  	%r676, %r670, %r675;
	shf.l.wrap.b32 	%r677, %r676, %r676, 25;
	add.s32 	%r678, %r614, %r638;
	add.s32 	%r679, %r678, %r605;
	xor.b32  	%r680, %r630, %r679;
	shf.l.wrap.b32 	%r681, %r680, %r680, 16;
	add.s32 	%r682, %r589, %r681;
	xor.b32  	%r683, %r605, %r682;
	shf.l.wrap.b32 	%r684, %r683, %r683, 20;
	add.s32 	%r685, %r684, %r639;
	add.s32 	%r686, %r685, %r679;
	xor.b32  	%r687, %r681, %r686;
	shf.l.wrap.b32 	%r688, %r687, %r687, 24;
	add.s32 	%r689, %r682, %r688;
	xor.b32  	%r690, %r684, %r689;
	shf.l.wrap.b32 	%r691, %r690, %r690, 25;
	add.s32 	%r692, %r628, %r640;
	add.s32 	%r693, %r692, %r619;
	xor.b32  	%r694, %r588, %r693;
	shf.l.wrap.b32 	%r695, %r694, %r694, 16;
	add.s32 	%r696, %r603, %r695;
	xor.b32  	%r697, %r619, %r696;
	shf.l.wrap.b32 	%r698, %r697, %r697, 20;
	add.s32 	%r699, %r698, %r641;
	add.s32 	%r700, %r699, %r693;
	xor.b32  	%r701, %r695, %r700;
	shf.l.wrap.b32 	%r702, %r701, %r701, 24;
	add.s32 	%r703, %r696, %r702;
	xor.b32  	%r704, %r698, %r703;
	shf.l.wrap.b32 	%r705, %r704, %r704, 25;
	add.s32 	%r706, %r658, %r642;
	add.s32 	%r707, %r706, %r677;
	xor.b32  	%r708, %r702, %r707;
	shf.l.wrap.b32 	%r709, %r708, %r708, 16;
	add.s32 	%r710, %r689, %r709;
	xor.b32  	%r711, %r677, %r710;
	shf.l.wrap.b32 	%r712, %r711, %r711, 20;
	add.s32 	%r713, %r712, %r643;
	add.s32 	%r714, %r713, %r707;
	xor.b32  	%r715, %r709, %r714;
	shf.l.wrap.b32 	%r716, %r715, %r715, 24;
	add.s32 	%r717, %r710, %r716;
	xor.b32  	%r718, %r712, %r717;
	shf.l.wrap.b32 	%r719, %r718, %r718, 25;
	add.s32 	%r720, %r672, %r644;
	add.s32 	%r721, %r720, %r691;
	xor.b32  	%r722, %r660, %r721;
	shf.l.wrap.b32 	%r723, %r722, %r722, 16;
	add.s32 	%r724, %r703, %r723;
	xor.b32  	%r725, %r691, %r724;
	shf.l.wrap.b32 	%r726, %r725, %r725, 20;
	add.s32 	%r727, %r726, %r645;
	add.s32 	%r728, %r727, %r721;
	xor.b32  	%r729, %r723, %r728;
	shf.l.wrap.b32 	%r730, %r729, %r729, 24;
	add.s32 	%r731, %r724, %r730;
	xor.b32  	%r732, %r726, %r731;
	shf.l.wrap.b32 	%r733, %r732, %r732, 25;
	add.s32 	%r734, %r686, %r646;
	add.s32 	%r735, %r734, %r705;
	xor.b32  	%r736, %r674, %r735;
	shf.l.wrap.b32 	%r737, %r736, %r736, 16;
	add.s32 	%r738, %r661, %r737;
	xor.b32  	%r739, %r705, %r738;
	shf.l.wrap.b32 	%r740, %r739, %r739, 20;
	add.s32 	%r741, %r740, %r647;
	add.s32 	%r742, %r741, %r735;
	xor.b32  	%r743, %r737, %r742;
	shf.l.wrap.b32 	%r744, %r743, %r743, 24;
	add.s32 	%r745, %r738, %r744;
	xor.b32  	%r746, %r740, %r745;
	shf.l.wrap.b32 	%r747, %r746, %r746, 25;
	add.s32 	%r748, %r700, %r648;
	add.s32 	%r749, %r748, %r663;
	xor.b32  	%r750, %r688, %r749;
	shf.l.wrap.b32 	%r751, %r750, %r750, 16;
	add.s32 	%r752, %r675, %r751;
	xor.b32  	%r753, %r663, %r752;
	shf.l.wrap.b32 	%r754, %r753, %r753, 20;
	add.s32 	%r755, %r754, %r649;
	add.s32 	%r756, %r755, %r749;
	xor.b32  	%r757, %r751, %r756;
	shf.l.wrap.b32 	%r758, %r757, %r757, 24;
	add.s32 	%r759, %r752, %r758;
	xor.b32  	%r760, %r754, %r759;
	shf.l.wrap.b32 	%r761, %r760, %r760, 25;
	st.local.v4.u32 	[%rd3], {%r634, %r635, %r636, %r637};
	st.local.v4.u32 	[%rd3+16], {%r638, %r639, %r640, %r641};
	st.local.v4.u32 	[%rd3+32], {%r642, %r643, %r644, %r645};
	st.local.v4.u32 	[%rd3+48], {%r646, %r647, %r648, %r649};
	ld.local.u32 	%r762, [%rd67];
	ld.local.u32 	%r763, [%rd68];
	ld.local.u32 	%r764, [%rd69];
	ld.local.u32 	%r765, [%rd70];
	ld.local.u32 	%r766, [%rd71];
	ld.local.u32 	%r767, [%rd72];
	ld.local.u32 	%r768, [%rd73];
	ld.local.u32 	%r769, [%rd74];
	ld.local.u32 	%r770, [%rd75];
	ld.local.u32 	%r771, [%rd76];
	ld.local.u32 	%r772, [%rd77];
	ld.local.u32 	%r773, [%rd78];
	ld.local.u32 	%r774, [%rd79];
	ld.local.u32 	%r775, [%rd80];
	ld.local.u32 	%r776, [%rd81];
	ld.local.u32 	%r777, [%rd82];
	add.s32 	%r778, %r714, %r762;
	add.s32 	%r779, %r778, %r761;
	xor.b32  	%r780, %r730, %r779;
	shf.l.wrap.b32 	%r781, %r780, %r780, 16;
	add.s32 	%r782, %r745, %r781;
	xor.b32  	%r783, %r761, %r782;
	shf.l.wrap.b32 	%r784, %r783, %r783, 20;
	add.s32 	%r785, %r784, %r763;
	add.s32 	%r786, %r785, %r779;
	xor.b32  	%r787, %r781, %r786;
	shf.l.wrap.b32 	%r788, %r787, %r787, 24;
	add.s32 	%r789, %r782, %r788;
	xor.b32  	%r790, %r784, %r789;
	shf.l.wrap.b32 	%r791, %r790, %r790, 25;
	add.s32 	%r792, %r728, %r764;
	add.s32 	%r793, %r792, %r719;
	xor.b32  	%r794, %r744, %r793;
	shf.l.wrap.b32 	%r795, %r794, %r794, 16;
	add.s32 	%r796, %r759, %r795;
	xor.b32  	%r797, %r719, %r796;
	shf.l.wrap.b32 	%r798, %r797, %r797, 20;
	add.s32 	%r799, %r798, %r765;
	add.s32 	%r800, %r799, %r793;
	xor.b32  	%r801, %r795, %r800;
	shf.l.wrap.b32 	%r802, %r801, %r801, 24;
	add.s32 	%r803, %r796, %r802;
	xor.b32  	%r804, %r798, %r803;
	shf.l.wrap.b32 	%r805, %r804, %r804, 25;
	add.s32 	%r806, %r742, %r766;
	add.s32 	%r807, %r806, %r733;
	xor.b32  	%r808, %r758, %r807;
	shf.l.wrap.b32 	%r809, %r808, %r808, 16;
	add.s32 	%r810, %r717, %r809;
	xor.b32  	%r811, %r733, %r810;
	shf.l.wrap.b32 	%r812, %r811, %r811, 20;
	add.s32 	%r813, %r812, %r767;
	add.s32 	%r814, %r813, %r807;
	xor.b32  	%r815, %r809, %r814;
	shf.l.wrap.b32 	%r816, %r815, %r815, 24;
	add.s32 	%r817, %r810, %r816;
	xor.b32  	%r818, %r812, %r817;
	shf.l.wrap.b32 	%r819, %r818, %r818, 25;
	add.s32 	%r820, %r756, %r768;
	add.s32 	%r821, %r820, %r747;
	xor.b32  	%r822, %r716, %r821;
	shf.l.wrap.b32 	%r823, %r822, %r822, 16;
	add.s32 	%r824, %r731, %r823;
	xor.b32  	%r825, %r747, %r824;
	shf.l.wrap.b32 	%r826, %r825, %r825, 20;
	add.s32 	%r827, %r826, %r769;
	add.s32 	%r828, %r827, %r821;
	xor.b32  	%r829, %r823, %r828;
	shf.l.wrap.b32 	%r830, %r829, %r829, 24;
	add.s32 	%r831, %r824, %r830;
	xor.b32  	%r832, %r826, %r831;
	shf.l.wrap.b32 	%r833, %r832, %r832, 25;
	add.s32 	%r834, %r786, %r770;
	add.s32 	%r835, %r834, %r805;
	xor.b32  	%r836, %r830, %r835;
	shf.l.wrap.b32 	%r837, %r836, %r836, 16;
	add.s32 	%r838, %r817, %r837;
	xor.b32  	%r839, %r805, %r838;
	shf.l.wrap.b32 	%r840, %r839, %r839, 20;
	add.s32 	%r841, %r840, %r771;
	add.s32 	%r842, %r841, %r835;
	xor.b32  	%r843, %r837, %r842;
	shf.l.wrap.b32 	%r844, %r843, %r843, 24;
	add.s32 	%r845, %r838, %r844;
	xor.b32  	%r846, %r840, %r845;
	shf.l.wrap.b32 	%r847, %r846, %r846, 25;
	add.s32 	%r848, %r800, %r772;
	add.s32 	%r849, %r848, %r819;
	xor.b32  	%r850, %r788, %r849;
	shf.l.wrap.b32 	%r851, %r850, %r850, 16;
	add.s32 	%r852, %r831, %r851;
	xor.b32  	%r853, %r819, %r852;
	shf.l.wrap.b32 	%r854, %r853, %r853, 20;
	add.s32 	%r855, %r854, %r773;
	add.s32 	%r856, %r855, %r849;
	xor.b32  	%r857, %r851, %r856;
	shf.l.wrap.b32 	%r858, %r857, %r857, 24;
	add.s32 	%r859, %r852, %r858;
	xor.b32  	%r860, %r854, %r859;
	shf.l.wrap.b32 	%r861, %r860, %r860, 25;
	add.s32 	%r862, %r814, %r774;
	add.s32 	%r863, %r862, %r833;
	xor.b32  	%r864, %r802, %r863;
	shf.l.wrap.b32 	%r865, %r864, %r864, 16;
	add.s32 	%r866, %r789, %r865;
	xor.b32  	%r867, %r833, %r866;
	shf.l.wrap.b32 	%r868, %r867, %r867, 20;
	add.s32 	%r869, %r868, %r775;
	add.s32 	%r870, %r869, %r863;
	xor.b32  	%r871, %r865, %r870;
	shf.l.wrap.b32 	%r872, %r871, %r871, 24;
	add.s32 	%r873, %r866, %r872;
	xor.b32  	%r874, %r868, %r873;
	shf.l.wrap.b32 	%r875, %r874, %r874, 25;
	add.s32 	%r876, %r828, %r776;
	add.s32 	%r877, %r876, %r791;
	xor.b32  	%r878, %r816, %r877;
	shf.l.wrap.b32 	%r879, %r878, %r878, 16;
	add.s32 	%r880, %r803, %r879;
	xor.b32  	%r881, %r791, %r880;
	shf.l.wrap.b32 	%r882, %r881, %r881, 20;
	add.s32 	%r883, %r882, %r777;
	add.s32 	%r884, %r883, %r877;
	xor.b32  	%r885, %r879, %r884;
	shf.l.wrap.b32 	%r886, %r885, %r885, 24;
	add.s32 	%r887, %r880, %r886;
	xor.b32  	%r888, %r882, %r887;
	shf.l.wrap.b32 	%r889, %r888, %r888, 25;
	st.local.v4.u32 	[%rd2], {%r762, %r763, %r764, %r765};
	st.local.v4.u32 	[%rd2+16], {%r766, %r767, %r768, %r769};
	st.local.v4.u32 	[%rd2+32], {%r770, %r771, %r772, %r773};
	st.local.v4.u32 	[%rd2+48], {%r774, %r775, %r776, %r777};
	ld.local.u32 	%r890, [%rd83];
	ld.local.u32 	%r891, [%rd84];
	ld.local.u32 	%r892, [%rd85];
	ld.local.u32 	%r893, [%rd86];
	ld.local.u32 	%r894, [%rd87];
	ld.local.u32 	%r895, [%rd88];
	ld.local.u32 	%r896, [%rd89];
	ld.local.u32 	%r897, [%rd90];
	ld.local.u32 	%r898, [%rd91];
	ld.local.u32 	%r899, [%rd92];
	ld.local.u32 	%r900, [%rd93];
	ld.local.u32 	%r901, [%rd94];
	ld.local.u32 	%r902, [%rd95];
	ld.local.u32 	%r903, [%rd96];
	ld.local.u32 	%r904, [%rd97];
	ld.local.u32 	%r905, [%rd98];
	add.s32 	%r906, %r842, %r890;
	add.s32 	%r907, %r906, %r889;
	xor.b32  	%r908, %r858, %r907;
	shf.l.wrap.b32 	%r909, %r908, %r908, 16;
	add.s32 	%r910, %r873, %r909;
	xor.b32  	%r911, %r889, %r910;
	shf.l.wrap.b32 	%r912, %r911, %r911, 20;
	add.s32 	%r913, %r912, %r891;
	add.s32 	%r914, %r913, %r907;
	xor.b32  	%r915, %r909, %r914;
	shf.l.wrap.b32 	%r916, %r915, %r915, 24;
	add.s32 	%r917, %r910, %r916;
	xor.b32  	%r918, %r912, %r917;
	shf.l.wrap.b32 	%r919, %r918, %r918, 25;
	add.s32 	%r920, %r856, %r892;
	add.s32 	%r921, %r920, %r847;
	xor.b32  	%r922, %r872, %r921;
	shf.l.wrap.b32 	%r923, %r922, %r922, 16;
	add.s32 	%r924, %r887, %r923;
	xor.b32  	%r925, %r847, %r924;
	shf.l.wrap.b32 	%r926, %r925, %r925, 20;
	add.s32 	%r927, %r926, %r893;
	add.s32 	%r928, %r927, %r921;
	xor.b32  	%r929, %r923, %r928;
	shf.l.wrap.b32 	%r930, %r929, %r929, 24;
	add.s32 	%r931, %r924, %r930;
	xor.b32  	%r932, %r926, %r931;
	shf.l.wrap.b32 	%r933, %r932, %r932, 25;
	add.s32 	%r934, %r870, %r894;
	add.s32 	%r935, %r934, %r861;
	xor.b32  	%r936, %r886, %r935;
	shf.l.wrap.b32 	%r937, %r936, %r936, 16;
	add.s32 	%r938, %r845, %r937;
	xor.b32  	%r939, %r861, %r938;
	shf.l.wrap.b32 	%r940, %r939, %r939, 20;
	add.s32 	%r941, %r940, %r895;
	add.s32 	%r942, %r941, %r935;
	xor.b32  	%r943, %r937, %r942;
	shf.l.wrap.b32 	%r944, %r943, %r943, 24;
	add.s32 	%r945, %r938, %r944;
	xor.b32  	%r946, %r940, %r945;
	shf.l.wrap.b32 	%r947, %r946, %r946, 25;
	add.s32 	%r948, %r884, %r896;
	add.s32 	%r949, %r948, %r875;
	xor.b32  	%r950, %r844, %r949;
	shf.l.wrap.b32 	%r951, %r950, %r950, 16;
	add.s32 	%r952, %r859, %r951;
	xor.b32  	%r953, %r875, %r952;
	shf.l.wrap.b32 	%r954, %r953, %r953, 20;
	add.s32 	%r955, %r954, %r897;
	add.s32 	%r956, %r955, %r949;
	xor.b32  	%r957, %r951, %r956;
	shf.l.wrap.b32 	%r958, %r957, %r957, 24;
	add.s32 	%r959, %r952, %r958;
	xor.b32  	%r960, %r954, %r959;
	shf.l.wrap.b32 	%r961, %r960, %r960, 25;
	add.s32 	%r962, %r914, %r898;
	add.s32 	%r963, %r962, %r933;
	xor.b32  	%r964, %r958, %r963;
	shf.l.wrap.b32 	%r965, %r964, %r964, 16;
	add.s32 	%r966, %r945, %r965;
	xor.b32  	%r967, %r933, %r966;
	shf.l.wrap.b32 	%r968, %r967, %r967, 20;
	add.s32 	%r969, %r968, %r899;
	add.s32 	%r970, %r969, %r963;
	xor.b32  	%r971, %r965, %r970;
	shf.l.wrap.b32 	%r972, %r971, %r971, 24;
	add.s32 	%r973, %r966, %r972;
	xor.b32  	%r974, %r968, %r973;
	shf.l.wrap.b32 	%r975, %r974, %r974, 25;
	add.s32 	%r976, %r928, %r900;
	add.s32 	%r977, %r976, %r947;
	xor.b32  	%r978, %r916, %r977;
	shf.l.wrap.b32 	%r979, %r978, %r978, 16;
	add.s32 	%r980, %r959, %r979;
	xor.b32  	%r981, %r947, %r980;
	shf.l.wrap.b32 	%r982, %r981, %r981, 20;
	add.s32 	%r983, %r982, %r901;
	add.s32 	%r984, %r983, %r977;
	xor.b32  	%r985, %r979, %r984;
	shf.l.wrap.b32 	%r986, %r985, %r985, 24;
	add.s32 	%r987, %r980, %r986;
	xor.b32  	%r988, %r982, %r987;
	shf.l.wrap.b32 	%r989, %r988, %r988, 25;
	add.s32 	%r990, %r942, %r902;
	add.s32 	%r991, %r990, %r961;
	xor.b32  	%r992, %r930, %r991;
	shf.l.wrap.b32 	%r993, %r992, %r992, 16;
	add.s32 	%r994, %r917, %r993;
	xor.b32  	%r995, %r961, %r994;
	shf.l.wrap.b32 	%r996, %r995, %r995, 20;
	add.s32 	%r997, %r996, %r903;
	add.s32 	%r998, %r997, %r991;
	xor.b32  	%r999, %r993, %r998;
	shf.l.wrap.b32 	%r1000, %r999, %r999, 24;
	add.s32 	%r1001, %r994, %r1000;
	xor.b32  	%r1002, %r996, %r1001;
	shf.l.wrap.b32 	%r1003, %r1002, %r1002, 25;
	add.s32 	%r1004, %r956, %r904;
	add.s32 	%r1005, %r1004, %r919;
	xor.b32  	%r1006, %r944, %r1005;
	shf.l.wrap.b32 	%r1007, %r1006, %r1006, 16;
	add.s32 	%r1008, %r931, %r1007;
	xor.b32  	%r1009, %r919, %r1008;
	shf.l.wrap.b32 	%r1010, %r1009, %r1009, 20;
	add.s32 	%r1011, %r1010, %r905;
	add.s32 	%r1012, %r1011, %r1005;
	xor.b32  	%r1013, %r1007, %r1012;
	shf.l.wrap.b32 	%r1014, %r1013, %r1013, 24;
	add.s32 	%r1015, %r1008, %r1014;
	xor.b32  	%r1016, %r1010, %r1015;
	shf.l.wrap.b32 	%r1017, %r1016, %r1016, 25;
	xor.b32  	%r1976, %r970, %r1001;
	xor.b32  	%r1977, %r984, %r1015;
	xor.b32  	%r1978, %r998, %r973;
	xor.b32  	%r1979, %r1012, %r987;
	xor.b32  	%r1980, %r1017, %r986;
	xor.b32  	%r1981, %r975, %r1000;
	xor.b32  	%r1982, %r989, %r1014;
	xor.b32  	%r1983, %r1003, %r972;
	add.s64 	%rd265, %rd265, 64;
	add.s32 	%r1986, %r1986, -64;
	add.s64 	%rd264, %rd264, 1;
	add.s64 	%rd144, %rd99, %rd264;
	setp.ne.s64 	%p2, %rd144, 0;
	mov.b32 	%r1975, 0;
	mov.b32 	%r1985, 10;
	@%p2 bra 	$L__BB3_2;
$L__BB3_3:
	mov.b32 	%r1987, 0;
	st.local.v4.u32 	[%rd7], {%r1987, %r1987, %r1987, %r1987};
	st.local.v4.u32 	[%rd7+16], {%r1987, %r1987, %r1987, %r1987};
	st.local.v4.u32 	[%rd7+32], {%r1987, %r1987, %r1987, %r1987};
	st.local.v4.u32 	[%rd7+48], {%r1987, %r1987, %r1987, %r1987};
	cvt.u64.u32 	%rd105, %r1986;
	setp.eq.s32 	%p3, %r1986, 0;
	mov.u32 	%r1988, %r1987;
	mov.u32 	%r1989, %r1987;
	mov.u32 	%r1990, %r1987;
	mov.u32 	%r1991, %r1987;
	mov.u32 	%r1992, %r1987;
	mov.u32 	%r1993, %r1987;
	mov.u32 	%r1994, %r1987;
	mov.u32 	%r1995, %r1987;
	mov.u32 	%r1996, %r1987;
	mov.u32 	%r1997, %r1987;
	mov.u32 	%r1998, %r1987;
	mov.u32 	%r1999, %r1987;
	mov.u32 	%r2000, %r1987;
	mov.u32 	%r2001, %r1987;
	mov.u32 	%r2002, %r1987;
	@%p3 bra 	$L__BB3_7;
	mov.b64 	%rd266, 0;
$L__BB3_5:
	add.s64 	%rd146, %rd265, %rd266;
	ld.global.u8 	%rs17, [%rd146];
	add.s64 	%rd147, %rd7, %rd266;
	st.local.u8 	[%rd147], %rs17;
	add.s64 	%rd266, %rd266, 1;
	setp.lt.u64 	%p4, %rd266, %rd105;
	@%p4 bra 	$L__BB3_5;
	ld.local.v4.u32 	{%r1999, %r2000, %r2001, %r2002}, [%rd7];
	ld.local.v4.u32 	{%r1995, %r1996, %r1997, %r1998}, [%rd7+16];
	ld.local.v4.u32 	{%r1991, %r1992, %r1993, %r1994}, [%rd7+32];
	ld.local.v4.u32 	{%r1987, %r1988, %r1989, %r1990}, [%rd7+48];
$L__BB3_7:
	cvt.u32.u64 	%r1022, %rd105;
	add.u64 	%rd149, %SPL, 0;
	add.s32 	%r1023, %r1976, %r1999;
	add.s32 	%r1024, %r1023, %r1980;
	xor.b32  	%r1025, %r1024, %r1984;
	shf.l.wrap.b32 	%r1026, %r1025, %r1025, 16;
	add.s32 	%r1027, %r1, %r1026;
	xor.b32  	%r1028, %r1980, %r1027;
	shf.l.wrap.b32 	%r1029, %r1028, %r1028, 20;
	add.s32 	%r1030, %r1029, %r2000;
	add.s32 	%r1031, %r1030, %r1024;
	xor.b32  	%r1032, %r1026, %r1031;
	shf.l.wrap.b32 	%r1033, %r1032, %r1032, 24;
	add.s32 	%r1034, %r1027, %r1033;
	xor.b32  	%r1035, %r1029, %r1034;
	shf.l.wrap.b32 	%r1036, %r1035, %r1035, 25;
	add.s32 	%r1037, %r1977, %r2001;
	add.s32 	%r1038, %r1037, %r1981;
	shf.l.wrap.b32 	%r1039, %r1038, %r1038, 16;
	add.s32 	%r1040, %r2, %r1039;
	xor.b32  	%r1041, %r1981, %r1040;
	shf.l.wrap.b32 	%r1042, %r1041, %r1041, 20;
	add.s32 	%r1043, %r1042, %r2002;
	add.s32 	%r1044, %r1043, %r1038;
	xor.b32  	%r1045, %r1039, %r1044;
	shf.l.wrap.b32 	%r1046, %r1045, %r1045, 24;
	add.s32 	%r1047, %r1040, %r1046;
	xor.b32  	%r1048, %r1042, %r1047;
	shf.l.wrap.b32 	%r1049, %r1048, %r1048, 25;
	add.s32 	%r1050, %r1978, %r1995;
	add.s32 	%r1051, %r1050, %r1982;
	xor.b32  	%r1052, %r1022, %r1051;
	shf.l.wrap.b32 	%r1053, %r1052, %r1052, 16;
	add.s32 	%r1054, %r3, %r1053;
	xor.b32  	%r1055, %r1982, %r1054;
	shf.l.wrap.b32 	%r1056, %r1055, %r1055, 20;
	add.s32 	%r1057, %r1056, %r1996;
	add.s32 	%r1058, %r1057, %r1051;
	xor.b32  	%r1059, %r1053, %r1058;
	shf.l.wrap.b32 	%r1060, %r1059, %r1059, 24;
	add.s32 	%r1061, %r1054, %r1060;
	xor.b32  	%r1062, %r1056, %r1061;
	shf.l.wrap.b32 	%r1063, %r1062, %r1062, 25;
	add.s32 	%r1064, %r1979, %r1997;
	add.s32 	%r1065, %r1064, %r1983;
	xor.b32  	%r1066, %r1985, %r1065;
	shf.l.wrap.b32 	%r1067, %r1065, %r1066, 16;
	add.s32 	%r1068, %r4, %r1067;
	xor.b32  	%r1069, %r1983, %r1068;
	shf.l.wrap.b32 	%r1070, %r1069, %r1069, 20;
	add.s32 	%r1071, %r1070, %r1998;
	add.s32 	%r1072, %r1071, %r1065;
	xor.b32  	%r1073, %r1067, %r1072;
	shf.l.wrap.b32 	%r1074, %r1073, %r1073, 24;
	add.s32 	%r1075, %r1068, %r1074;
	xor.b32  	%r1076, %r1070, %r1075;
	shf.l.wrap.b32 	%r1077, %r1076, %r1076, 25;
	add.s32 	%r1078, %r1031, %r1991;
	add.s32 	%r1079, %r1078, %r1049;
	xor.b32  	%r1080, %r1074, %r1079;
	shf.l.wrap.b32 	%r1081, %r1080, %r1080, 16;
	add.s32 	%r1082, %r1061, %r1081;
	xor.b32  	%r1083, %r1049, %r1082;
	shf.l.wrap.b32 	%r1084, %r1083, %r1083, 20;
	add.s32 	%r1085, %r1084, %r1992;
	add.s32 	%r1086, %r1085, %r1079;
	xor.b32  	%r1087, %r1081, %r1086;
	shf.l.wrap.b32 	%r1088, %r1087, %r1087, 24;
	add.s32 	%r1089, %r1082, %r1088;
	xor.b32  	%r1090, %r1084, %r1089;
	shf.l.wrap.b32 	%r1091, %r1090, %r1090, 25;
	add.s32 	%r1092, %r1044, %r1993;
	add.s32 	%r1093, %r1092, %r1063;
	xor.b32  	%r1094, %r1033, %r1093;
	shf.l.wrap.b32 	%r1095, %r1094, %r1094, 16;
	add.s32 	%r1096, %r1075, %r1095;
	xor.b32  	%r1097, %r1063, %r1096;
	shf.l.wrap.b32 	%r1098, %r1097, %r1097, 20;
	add.s32 	%r1099, %r1098, %r1994;
	add.s32 	%r1100, %r1099, %r1093;
	xor.b32  	%r1101, %r1095, %r1100;
	shf.l.wrap.b32 	%r1102, %r1101, %r1101, 24;
	add.s32 	%r1103, %r1096, %r1102;
	xor.b32  	%r1104, %r1098, %r1103;
	shf.l.wrap.b32 	%r1105, %r1104, %r1104, 25;
	add.s32 	%r1106, %r1058, %r1987;
	add.s32 	%r1107, %r1106, %r1077;
	xor.b32  	%r1108, %r1046, %r1107;
	shf.l.wrap.b32 	%r1109, %r1108, %r1108, 16;
	add.s32 	%r1110, %r1034, %r1109;
	xor.b32  	%r1111, %r1077, %r1110;
	shf.l.wrap.b32 	%r1112, %r1111, %r1111, 20;
	add.s32 	%r1113, %r1112, %r1988;
	add.s32 	%r1114, %r1113, %r1107;
	xor.b32  	%r1115, %r1109, %r1114;
	shf.l.wrap.b32 	%r1116, %r1115, %r1115, 24;
	add.s32 	%r1117, %r1110, %r1116;
	xor.b32  	%r1118, %r1112, %r1117;
	shf.l.wrap.b32 	%r1119, %r1118, %r1118, 25;
	add.s32 	%r1120, %r1072, %r1989;
	add.s32 	%r1121, %r1120, %r1036;
	xor.b32  	%r1122, %r1060, %r1121;
	shf.l.wrap.b32 	%r1123, %r1122, %r1122, 16;
	add.s32 	%r1124, %r1047, %r1123;
	xor.b32  	%r1125, %r1036, %r1124;
	shf.l.wrap.b32 	%r1126, %r1125, %r1125, 20;
	add.s32 	%r1127, %r1126, %r1990;
	add.s32 	%r1128, %r1127, %r1121;
	xor.b32  	%r1129, %r1123, %r1128;
	shf.l.wrap.b32 	%r1130, %r1129, %r1129, 24;
	add.s32 	%r1131, %r1124, %r1130;
	xor.b32  	%r1132, %r1126, %r1131;
	shf.l.wrap.b32 	%r1133, %r1132, %r1132, 25;
	st.local.v4.u32 	[%rd4], {%r1999, %r2000, %r2001, %r2002};
	st.local.v4.u32 	[%rd4+16], {%r1995, %r1996, %r1997, %r1998};
	st.local.v4.u32 	[%rd4+32], {%r1991, %r1992, %r1993, %r1994};
	st.local.v4.u32 	[%rd4+48], {%r1987, %r1988, %r1989, %r1990};
	cvt.u32.u16 	%r1134, %rs1;
	and.b32  	%r1135, %r1134, 255;
	mul.wide.u32 	%rd150, %r1135, 4;
	add.s64 	%rd151, %rd4, %rd150;
	ld.local.u32 	%r1136, [%rd151];
	cvt.u32.u16 	%r1137, %rs2;
	and.b32  	%r1138, %r1137, 255;
	mul.wide.u32 	%rd152, %r1138, 4;
	add.s64 	%rd153, %rd4, %rd152;
	ld.local.u32 	%r1139, [%rd153];
	cvt.u32.u16 	%r1140, %rs3;
	and.b32  	%r1141, %r1140, 255;
	mul.wide.u32 	%rd154, %r1141, 4;
	add.s64 	%rd155, %rd4, %rd154;
	ld.local.u32 	%r1142, [%rd155];
	cvt.u32.u16 	%r1143, %rs4;
	and.b32  	%r1144, %r1143, 255;
	mul.wide.u32 	%rd156, %r1144, 4;
	add.s64 	%rd157, %rd4, %rd156;
	ld.local.u32 	%r1145, [%rd157];
	cvt.u32.u16 	%r1146, %rs5;
	and.b32  	%r1147, %r1146, 255;
	mul.wide.u32 	%rd158, %r1147, 4;
	add.s64 	%rd159, %rd4, %rd158;
	ld.local.u32 	%r1148, [%rd159];
	cvt.u32.u16 	%r1149, %rs6;
	and.b32  	%r1150, %r1149, 255;
	mul.wide.u32 	%rd160, %r1150, 4;
	add.s64 	%rd161, %rd4, %rd160;
	ld.local.u32 	%r1151, [%rd161];
	cvt.u32.u16 	%r1152, %rs7;
	and.b32  	%r1153, %r1152, 255;
	mul.wide.u32 	%rd162, %r1153, 4;
	add.s64 	%rd163, %rd4, %rd162;
	ld.local.u32 	%r1154, [%rd163];
	cvt.u32.u16 	%r1155, %rs8;
	and.b32  	%r1156, %r1155, 255;
	mul.wide.u32 	%rd164, %r1156, 4;
	add.s64 	%rd165, %rd4, %rd164;
	ld.local.u32 	%r1157, [%rd165];
	cvt.u32.u16 	%r1158, %rs9;
	and.b32  	%r1159, %r1158, 255;
	mul.wide.u32 	%rd166, %r1159, 4;
	add.s64 	%rd167, %rd4, %rd166;
	ld.local.u32 	%r1160, [%rd167];
	cvt.u32.u16 	%r1161, %rs10;
	and.b32  	%r1162, %r1161, 255;
	mul.wide.u32 	%rd168, %r1162, 4;
	add.s64 	%rd169, %rd4, %rd168;
	ld.local.u32 	%r1163, [%rd169];
	cvt.u32.u16 	%r1164, %rs11;
	and.b32  	%r1165, %r1164, 255;
	mul.wide.u32 	%rd170, %r1165, 4;
	add.s64 	%rd171, %rd4, %rd170;
	ld.local.u32 	%r1166, [%rd171];
	cvt.u32.u16 	%r1167, %rs12;
	and.b32  	%r1168, %r1167, 255;
	mul.wide.u32 	%rd172, %r1168, 4;
	add.s64 	%rd173, %rd4, %rd172;
	ld.local.u32 	%r1169, [%rd173];
	cvt.u32.u16 	%r1170, %rs13;
	and.b32  	%r1171, %r1170, 255;
	mul.wide.u32 	%rd174, %r1171, 4;
	add.s64 	%rd175, %rd4, %rd174;
	ld.local.u32 	%r1172, [%rd175];
	cvt.u32.u16 	%r1173, %rs14;
	and.b32  	%r1174, %r1173, 255;
	mul.wide.u32 	%rd176, %r1174, 4;
	add.s64 	%rd177, %rd4, %rd176;
	ld.local.u32 	%r1175, [%rd177];
	cvt.u32.u16 	%r1176, %rs15;
	and.b32  	%r1177, %r1176, 255;
	mul.wide.u32 	%rd178, %r1177, 4;
	add.s64 	%rd179, %rd4, %rd178;
	ld.local.u32 	%r1178, [%rd179];
	cvt.u32.u16 	%r1179, %rs16;
	and.b32  	%r1180, %r1179, 255;
	mul.wide.u32 	%rd180, %r1180, 4;
	add.s64 	%rd181, %rd4, %rd180;
	ld.local.u32 	%r1181, [%rd181];
	add.s32 	%r1182, %r1086, %r1136;
	add.s32 	%r1183, %r1182, %r1133;
	xor.b32  	%r1184, %r1102, %r1183;
	shf.l.wrap.b32 	%r1185, %r1184, %r1184, 16;
	add.s32 	%r1186, %r1117, %r1185;
	xor.b32  	%r1187, %r1133, %r1186;
	shf.l.wrap.b32 	%r1188, %r1187, %r1187, 20;
	add.s32 	%r1189, %r1188, %r1139;
	add.s32 	%r1190, %r1189, %r1183;
	xor.b32  	%r1191, %r1185, %r1190;
	shf.l.wrap.b32 	%r1192, %r1191, %r1191, 24;
	add.s32 	%r1193, %r1186, %r1192;
	xor.b32  	%r1194, %r1188, %r1193;
	shf.l.wrap.b32 	%r1195, %r1194, %r1194, 25;
	add.s32 	%r1196, %r1100, %r1142;
	add.s32 	%r1197, %r1196, %r1091;
	xor.b32  	%r1198, %r1116, %r1197;
	shf.l.wrap.b32 	%r1199, %r1198, %r1198, 16;
	add.s32 	%r1200, %r1131, %r1199;
	xor.b32  	%r1201, %r1091, %r1200;
	shf.l.wrap.b32 	%r1202, %r1201, %r1201, 20;
	add.s32 	%r1203, %r1202, %r1145;
	add.s32 	%r1204, %r1203, %r1197;
	xor.b32  	%r1205, %r1199, %r1204;
	shf.l.wrap.b32 	%r1206, %r1205, %r1205, 24;
	add.s32 	%r1207, %r1200, %r1206;
	xor.b32  	%r1208, %r1202, %r1207;
	shf.l.wrap.b32 	%r1209, %r1208, %r1208, 25;
	add.s32 	%r1210, %r1114, %r1148;
	add.s32 	%r1211, %r1210, %r1105;
	xor.b32  	%r1212, %r1130, %r1211;
	shf.l.wrap.b32 	%r1213, %r1212, %r1212, 16;
	add.s32 	%r1214, %r1089, %r1213;
	xor.b32  	%r1215, %r1105, %r1214;
	shf.l.wrap.b32 	%r1216, %r1215, %r1215, 20;
	add.s32 	%r1217, %r1216, %r1151;
	add.s32 	%r1218, %r1217, %r1211;
	xor.b32  	%r1219, %r1213, %r1218;
	shf.l.wrap.b32 	%r1220, %r1219, %r1219, 24;
	add.s32 	%r1221, %r1214, %r1220;
	xor.b32  	%r1222, %r1216, %r1221;
	shf.l.wrap.b32 	%r1223, %r1222, %r1222, 25;
	add.s32 	%r1224, %r1128, %r1154;
	add.s32 	%r1225, %r1224, %r1119;
	xor.b32  	%r1226, %r1088, %r1225;
	shf.l.wrap.b32 	%r1227, %r1226, %r1226, 16;
	add.s32 	%r1228, %r1103, %r1227;
	xor.b32  	%r1229, %r1119, %r1228;
	shf.l.wrap.b32 	%r1230, %r1229, %r1229, 20;
	add.s32 	%r1231, %r1230, %r1157;
	add.s32 	%r1232, %r1231, %r1225;
	xor.b32  	%r1233, %r1227, %r1232;
	shf.l.wrap.b32 	%r1234, %r1233, %r1233, 24;
	add.s32 	%r1235, %r1228, %r1234;
	xor.b32  	%r1236, %r1230, %r1235;
	shf.l.wrap.b32 	%r1237, %r1236, %r1236, 25;
	add.s32 	%r1238, %r1190, %r1160;
	add.s32 	%r1239, %r1238, %r1209;
	xor.b32  	%r1240, %r1234, %r1239;
	shf.l.wrap.b32 	%r1241, %r1240, %r1240, 16;
	add.s32 	%r1242, %r1221, %r1241;
	xor.b32  	%r1243, %r1209, %r1242;
	shf.l.wrap.b32 	%r1244, %r1243, %r1243, 20;
	add.s32 	%r1245, %r1244, %r1163;
	add.s32 	%r1246, %r1245, %r1239;
	xor.b32  	%r1247, %r1241, %r1246;
	shf.l.wrap.b32 	%r1248, %r1247, %r1247, 24;
	add.s32 	%r1249, %r1242, %r1248;
	xor.b32  	%r1250, %r1244, %r1249;
	shf.l.wrap.b32 	%r1251, %r1250, %r1250, 25;
	add.s32 	%r1252, %r1204, %r1166;
	add.s32 	%r1253, %r1252, %r1223;
	xor.b32  	%r1254, %r1192, %r1253;
	shf.l.wrap.b32 	%r1255, %r1254, %r1254, 16;
	add.s32 	%r1256, %r1235, %r1255;
	xor.b32  	%r1257, %r1223, %r1256;
	shf.l.wrap.b32 	%r1258, %r1257, %r1257, 20;
	add.s32 	%r1259, %r1258, %r1169;
	add.s32 	%r1260, %r1259, %r1253;
	xor.b32  	%r1261, %r1255, %r1260;
	shf.l.wrap.b32 	%r1262, %r1261, %r1261, 24;
	add.s32 	%r1263, %r1256, %r1262;
	xor.b32  	%r1264, %r1258, %r1263;
	shf.l.wrap.b32 	%r1265, %r1264, %r1264, 25;
	add.s32 	%r1266, %r1218, %r1172;
	add.s32 	%r1267, %r1266, %r1237;
	xor.b32  	%r1268, %r1206, %r1267;
	shf.l.wrap.b32 	%r1269, %r1268, %r1268, 16;
	add.s32 	%r1270, %r1193, %r1269;
	xor.b32  	%r1271, %r1237, %r1270;
	shf.l.wrap.b32 	%r1272, %r1271, %r1271, 20;
	add.s32 	%r1273, %r1272, %r1175;
	add.s32 	%r1274, %r1273, %r1267;
	xor.b32  	%r1275, %r1269, %r1274;
	shf.l.wrap.b32 	%r1276, %r1275, %r1275, 24;
	add.s32 	%r1277, %r1270, %r1276;
	xor.b32  	%r1278, %r1272, %r1277;
	shf.l.wrap.b32 	%r1279, %r1278, %r1278, 25;
	add.s32 	%r1280, %r1232, %r1178;
	add.s32 	%r1281, %r1280, %r1195;
	xor.b32  	%r1282, %r1220, %r1281;
	shf.l.wrap.b32 	%r1283, %r1282, %r1282, 16;
	add.s32 	%r1284, %r1207, %r1283;
	xor.b32  	%r1285, %r1195, %r1284;
	shf.l.wrap.b32 	%r1286, %r1285, %r1285, 20;
	add.s32 	%r1287, %r1286, %r1181;
	add.s32 	%r1288, %r1287, %r1281;
	xor.b32  	%r1289, %r1283, %r1288;
	shf.l.wrap.b32 	%r1290, %r1289, %r1289, 24;
	add.s32 	%r1291, %r1284, %r1290;
	xor.b32  	%r1292, %r1286, %r1291;
	shf.l.wrap.b32 	%r1293, %r1292, %r1292, 25;
	st.local.v4.u32 	[%rd5], {%r1136, %r1139, %r1142, %r1145};
	st.local.v4.u32 	[%rd5+16], {%r1148, %r1151, %r1154, %r1157};
	st.local.v4.u32 	[%rd5+32], {%r1160, %r1163, %r1166, %r1169};
	st.local.v4.u32 	[%rd5+48], {%r1172, %r1175, %r1178, %r1181};
	add.s64 	%rd182, %rd5, %rd150;
	ld.local.u32 	%r1294, [%rd182];
	add.s64 	%rd183, %rd5, %rd152;
	ld.local.u32 	%r1295, [%rd183];
	add.s64 	%rd184, %rd5, %rd154;
	ld.local.u32 	%r1296, [%rd184];
	add.s64 	%rd185, %rd5, %rd156;
	ld.local.u32 	%r1297, [%rd185];
	add.s64 	%rd186, %rd5, %rd158;
	ld.local.u32 	%r1298, [%rd186];
	add.s64 	%rd187, %rd5, %rd160;
	ld.local.u32 	%r1299, [%rd187];
	add.s64 	%rd188, %rd5, %rd162;
	ld.local.u32 	%r1300, [%rd188];
	add.s64 	%rd189, %rd5, %rd164;
	ld.local.u32 	%r1301, [%rd189];
	add.s64 	%rd190, %rd5, %rd166;
	ld.local.u32 	%r1302, [%rd190];
	add.s64 	%rd191, %rd5, %rd168;
	ld.local.u32 	%r1303, [%rd191];
	add.s64 	%rd192, %rd5, %rd170;
	ld.local.u32 	%r1304, [%rd192];
	add.s64 	%rd193, %rd5, %rd172;
	ld.local.u32 	%r1305, [%rd193];
	add.s64 	%rd194, %rd5, %rd174;
	ld.local.u32 	%r1306, [%rd194];
	add.s64 	%rd195, %rd5, %rd176;
	ld.local.u32 	%r1307, [%rd195];
	add.s64 	%rd196, %rd5, %rd178;
	ld.local.u32 	%r1308, [%rd196];
	add.s64 	%rd197, %rd5, %rd180;
	ld.local.u32 	%r1309, [%rd197];
	add.s32 	%r1310, %r1246, %r1294;
	add.s32 	%r1311, %r1310, %r1293;
	xor.b32  	%r1312, %r1262, %r1311;
	shf.l.wrap.b32 	%r1313, %r1312, %r1312, 16;
	add.s32 	%r1314, %r1277, %r1313;
	xor.b32  	%r1315, %r1293, %r1314;
	shf.l.wrap.b32 	%r1316, %r1315, %r1315, 20;
	add.s32 	%r1317, %r1316, %r1295;
	add.s32 	%r1318, %r1317, %r1311;
	xor.b32  	%r1319, %r1313, %r1318;
	shf.l.wrap.b32 	%r1320, %r1319, %r1319, 24;
	add.s32 	%r1321, %r1314, %r1320;
	xor.b32  	%r1322, %r1316, %r1321;
	shf.l.wrap.b32 	%r1323, %r1322, %r1322, 25;
	add.s32 	%r1324, %r1260, %r1296;
	add.s32 	%r1325, %r1324, %r1251;
	xor.b32  	%r1326, %r1276, %r1325;
	shf.l.wrap.b32 	%r1327, %r1326, %r1326, 16;
	add.s32 	%r1328, %r1291, %r1327;
	xor.b32  	%r1329, %r1251, %r1328;
	shf.l.wrap.b32 	%r1330, %r1329, %r1329, 20;
	add.s32 	%r1331, %r1330, %r1297;
	add.s32 	%r1332, %r1331, %r1325;
	xor.b32  	%r1333, %r1327, %r1332;
	shf.l.wrap.b32 	%r1334, %r1333, %r1333, 24;
	add.s32 	%r1335, %r1328, %r1334;
	xor.b32  	%r1336, %r1330, %r1335;
	shf.l.wrap.b32 	%r1337, %r1336, %r1336, 25;
	add.s32 	%r1338, %r1274, %r1298;
	add.s32 	%r1339, %r1338, %r1265;
	xor.b32  	%r1340, %r1290, %r1339;
	shf.l.wrap.b32 	%r1341, %r1340, %r1340, 16;
	add.s32 	%r1342, %r1249, %r1341;
	xor.b32  	%r1343, %r1265, %r1342;
	shf.l.wrap.b32 	%r1344, %r1343, %r1343, 20;
	add.s32 	%r1345, %r1344, %r1299;
	add.s32 	%r1346, %r1345, %r1339;
	xor.b32  	%r1347, %r1341, %r1346;
	shf.l.wrap.b32 	%r1348, %r1347, %r1347, 24;
	add.s32 	%r1349, %r1342, %r1348;
	xor.b32  	%r1350, %r1344, %r1349;
	shf.l.wrap.b32 	%r1351, %r1350, %r1350, 25;
	add.s32 	%r1352, %r1288, %r1300;
	add.s32 	%r1353, %r1352, %r1279;
	xor.b32  	%r1354, %r1248, %r1353;
	shf.l.wrap.b32 	%r1355, %r1354, %r1354, 16;
	add.s32 	%r1356, %r1263, %r1355;
	xor.b32  	%r1357, %r1279, %r1356;
	shf.l.wrap.b32 	%r1358, %r1357, %r1357, 20;
	add.s32 	%r1359, %r1358, %r1301;
	add.s32 	%r1360, %r1359, %r1353;
	xor.b32  	%r1361, %r1355, %r1360;
	shf.l.wrap.b32 	%r1362, %r1361, %r1361, 24;
	add.s32 	%r1363, %r1356, %r1362;
	xor.b32  	%r1364, %r1358, %r1363;
	shf.l.wrap.b32 	%r1365, %r1364, %r1364, 25;
	add.s32 	%r1366, %r1318, %r1302;
	add.s32 	%r1367, %r1366, %r1337;
	xor.b32  	%r1368, %r1362, %r1367;
	shf.l.wrap.b32 	%r1369, %r1368, %r1368, 16;
	add.s32 	%r1370, %r1349, %r1369;
	xor.b32  	%r1371, %r1337, %r1370;
	shf.l.wrap.b32 	%r1372, %r1371, %r1371, 20;
	add.s32 	%r1373, %r1372, %r1303;
	add.s32 	%r1374, %r1373, %r1367;
	xor.b32  	%r1375, %r1369, %r1374;
	shf.l.wrap.b32 	%r1376, %r1375, %r1375, 24;
	add.s32 	%r1377, %r1370, %r1376;
	xor.b32  	%r1378, %r1372, %r1377;
	shf.l.wrap.b32 	%r1379, %r1378, %r1378, 25;
	add.s32 	%r1380, %r1332, %r1304;
	add.s32 	%r1381, %r1380, %r1351;
	xor.b32  	%r1382, %r1320, %r1381;
	shf.l.wrap.b32 	%r1383, %r1382, %r1382, 16;
	add.s32 	%r1384, %r1363, %r1383;
	xor.b32  	%r1385, %r1351, %r1384;
	shf.l.wrap.b32 	%r1386, %r1385, %r1385, 20;
	add.s32 	%r1387, %r1386, %r1305;
	add.s32 	%r1388, %r1387, %r1381;
	xor.b32  	%r1389, %r1383, %r1388;
	shf.l.wrap.b32 	%r1390, %r1389, %r1389, 24;
	add.s32 	%r1391, %r1384, %r1390;
	xor.b32  	%r1392, %r1386, %r1391;
	shf.l.wrap.b32 	%r1393, %r1392, %r1392, 25;
	add.s32 	%r1394, %r1346, %r1306;
	add.s32 	%r1395, %r1394, %r1365;
	xor.b32  	%r1396, %r1334, %r1395;
	shf.l.wrap.b32 	%r1397, %r1396, %r1396, 16;
	add.s32 	%r1398, %r1321, %r1397;
	xor.b32  	%r1399, %r1365, %r1398;
	shf.l.wrap.b32 	%r1400, %r1399, %r1399, 20;
	add.s32 	%r1401, %r1400, %r1307;
	add.s32 	%r1402, %r1401, %r1395;
	xor.b32  	%r1403, %r1397, %r1402;
	shf.l.wrap.b32 	%r1404, %r1403, %r1403, 24;
	add.s32 	%r1405, %r1398, %r1404;
	xor.b32  	%r1406, %r1400, %r1405;
	shf.l.wrap.b32 	%r1407, %r1406, %r1406, 25;
	add.s32 	%r1408, %r1360, %r1308;
	add.s32 	%r1409, %r1408, %r1323;
	xor.b32  	%r1410, %r1348, %r1409;
	shf.l.wrap.b32 	%r1411, %r1410, %r1410, 16;
	add.s32 	%r1412, %r1335, %r1411;
	xor.b32  	%r1413, %r1323, %r1412;
	shf.l.wrap.b32 	%r1414, %r1413, %r1413, 20;
	add.s32 	%r1415, %r1414, %r1309;
	add.s32 	%r1416, %r1415, %r1409;
	xor.b32  	%r1417, %r1411, %r1416;
	shf.l.wrap.b32 	%r1418, %r1417, %r1417, 24;
	add.s32 	%r1419, %r1412, %r1418;
	xor.b32  	%r1420, %r1414, %r1419;
	shf.l.wrap.b32 	%r1421, %r1420, %r1420, 25;
	st.local.v4.u32 	[%rd149], {%r1294, %r1295, %r1296, %r1297};
	st.local.v4.u32 	[%rd149+16], {%r1298, %r1299, %r1300, %r1301};
	st.local.v4.u32 	[%rd149+32], {%r1302, %r1303, %r1304, %r1305};
	st.local.v4.u32 	[%rd149+48], {%r1306, %r1307, %r1308, %r1309};
	add.s64 	%rd198, %rd149, %rd150;
	ld.local.u32 	%r1422, [%rd198];
	add.s64 	%rd199, %rd149, %rd152;
	ld.local.u32 	%r1423, [%rd199];
	add.s64 	%rd200, %rd149, %rd154;
	ld.local.u32 	%r1424, [%rd200];
	add.s64 	%rd201, %rd149, %rd156;
	ld.local.u32 	%r1425, [%rd201];
	add.s64 	%rd202, %rd149, %rd158;
	ld.local.u32 	%r1426, [%rd202];
	add.s64 	%rd203, %rd149, %rd160;
	ld.local.u32 	%r1427, [%rd203];
	add.s64 	%rd204, %rd149, %rd162;
	ld.local.u32 	%r1428, [%rd204];
	add.s64 	%rd205, %rd149, %rd164;
	ld.local.u32 	%r1429, [%rd205];
	add.s64 	%rd206, %rd149, %rd166;
	ld.local.u32 	%r1430, [%rd206];
	add.s64 	%rd207, %rd149, %rd168;
	ld.local.u32 	%r1431, [%rd207];
	add.s64 	%rd208, %rd149, %rd170;
	ld.local.u32 	%r1432, [%rd208];
	add.s64 	%rd209, %rd149, %rd172;
	ld.local.u32 	%r1433, [%rd209];
	add.s64 	%rd210, %rd149, %rd174;
	ld.local.u32 	%r1434, [%rd210];
	add.s64 	%rd211, %rd149, %rd176;
	ld.local.u32 	%r1435, [%rd211];
	add.s64 	%rd212, %rd149, %rd178;
	ld.local.u32 	%r1436, [%rd212];
	add.s64 	%rd213, %rd149, %rd180;
	ld.local.u32 	%r1437, [%rd213];
	add.s32 	%r1438, %r1374, %r1422;
	add.s32 	%r1439, %r1438, %r1421;
	xor.b32  	%r1440, %r1390, %r1439;
	shf.l.wrap.b32 	%r1441, %r1440, %r1440, 16;
	add.s32 	%r1442, %r1405, %r1441;
	xor.b32  	%r1443, %r1421, %r1442;
	shf.l.wrap.b32 	%r1444, %r1443, %r1443, 20;
	add.s32 	%r1445, %r1444, %r1423;
	add.s32 	%r1446, %r1445, %r1439;
	xor.b32  	%r1447, %r1441, %r1446;
	shf.l.wrap.b32 	%r1448, %r1447, %r1447, 24;
	add.s32 	%r1449, %r1442, %r1448;
	xor.b32  	%r1450, %r1444, %r1449;
	shf.l.wrap.b32 	%r1451, %r1450, %r1450, 25;
	add.s32 	%r1452, %r1388, %r1424;
	add.s32 	%r1453, %r1452, %r1379;
	xor.b32  	%r1454, %r1404, %r1453;
	shf.l.wrap.b32 	%r1455, %r1454, %r1454, 16;
	add.s32 	%r1456, %r1419, %r1455;
	xor.b32  	%r1457, %r1379, %r1456;
	shf.l.wrap.b32 	%r1458, %r1457, %r1457, 20;
	add.s32 	%r1459, %r1458, %r1425;
	add.s32 	%r1460, %r1459, %r1453;
	xor.b32  	%r1461, %r1455, %r1460;
	shf.l.wrap.b32 	%r1462, %r1461, %r1461, 24;
	add.s32 	%r1463, %r1456, %r1462;
	xor.b32  	%r1464, %r1458, %r1463;
	shf.l.wrap.b32 	%r1465, %r1464, %r1464, 25;
	add.s32 	%r1466, %r1402, %r1426;
	add.s32 	%r1467, %r1466, %r1393;
	xor.b32  	%r1468, %r1418, %r1467;
	shf.l.wrap.b32 	%r1469, %r1468, %r1468, 16;
	add.s32 	%r1470, %r1377, %r1469;
	xor.b32  	%r1471, %r1393, %r1470;
	shf.l.wrap.b32 	%r1472, %r1471, %r1471, 20;
	add.s32 	%r1473, %r1472, %r1427;
	add.s32 	%r1474, %r1473, %r1467;
	xor.b32  	%r1475, %r1469, %r1474;
	shf.l.wrap.b32 	%r1476, %r1475, %r1475, 24;
	add.s32 	%r1477, %r1470, %r1476;
	xor.b32  	%r1478, %r1472, %r1477;
	shf.l.wrap.b32 	%r1479, %r1478, %r1478, 25;
	add.s32 	%r1480, %r1416, %r1428;
	add.s32 	%r1481, %r1480, %r1407;
	xor.b32  	%r1482, %r1376, %r1481;
	shf.l.wrap.b32 	%r1483, %r1482, %r1482, 16;
	add.s32 	%r1484, %r1391, %r1483;
	xor.b32  	%r1485, %r1407, %r1484;
	shf.l.wrap.b32 	%r1486, %r1485, %r1485, 20;
	add.s32 	%r1487, %r1486, %r1429;
	add.s32 	%r1488, %r1487, %r1481;
	xor.b32  	%r1489, %r1483, %r1488;
	shf.l.wrap.b32 	%r1490, %r1489, %r1489, 24;
	add.s32 	%r1491, %r1484, %r1490;
	xor.b32  	%r1492, %r1486, %r1491;
	shf.l.wrap.b32 	%r1493, %r1492, %r1492, 25;
	add.s32 	%r1494, %r1446, %r1430;
	add.s32 	%r1495, %r1494, %r1465;
	xor.b32  	%r1496, %r1490, %r1495;
	shf.l.wrap.b32 	%r1497, %r1496, %r1496, 16;
	add.s32 	%r1498, %r1477, %r1497;
	xor.b32  	%r1499, %r1465, %r1498;
	shf.l.wrap.b32 	%r1500, %r1499, %r1499, 20;
	add.s32 	%r1501, %r1500, %r1431;
	add.s32 	%r1502, %r1501, %r1495;
	xor.b32  	%r1503, %r1497, %r1502;
	shf.l.wrap.b32 	%r1504, %r1503, %r1503, 24;
	add.s32 	%r1505, %r1498, %r1504;
	xor.b32  	%r1506, %r1500, %r1505;
	shf.l.wrap.b32 	%r1507, %r1506, %r1506, 25;
	add.s32 	%r1508, %r1460, %r1432;
	add.s32 	%r1509, %r1508, %r1479;
	xor.b32  	%r1510, %r1448, %r1509;
	shf.l.wrap.b32 	%r1511, %r1510, %r1510, 16;
	add.s32 	%r1512, %r1491, %r1511;
	xor.b32  	%r1513, %r1479, %r1512;
	shf.l.wrap.b32 	%r1514, %r1513, %r1513, 20;
	add.s32 	%r1515, %r1514, %r1433;
	add.s32 	%r1516, %r1515, %r1509;
	xor.b32  	%r1517, %r1511, %r1516;
	shf.l.wrap.b32 	%r1518, %r1517, %r1517, 24;
	add.s32 	%r1519, %r1512, %r1518;
	xor.b32  	%r1520, %r1514, %r1519;
	shf.l.wrap.b32 	%r1521, %r1520, %r1520, 25;
	add.s32 	%r1522, %r1474, %r1434;
	add.s32 	%r1523, %r1522, %r1493;
	xor.b32  	%r1524, %r1462, %r1523;
	shf.l.wrap.b32 	%r1525, %r1524, %r1524, 16;
	add.s32 	%r1526, %r1449, %r1525;
	xor.b32  	%r1527, %r1493, %r1526;
	shf.l.wrap.b32 	%r1528, %r1527, %r1527, 20;
	add.s32 	%r1529, %r1528, %r1435;
	add.s32 	%r1530, %r1529, %r1523;
	xor.b32  	%r1531, %r1525, %r1530;
	shf.l.wrap.b32 	%r1532, %r1531, %r1531, 24;
	add.s32 	%r1533, %r1526, %r1532;
	xor.b32  	%r1534, %r1528, %r1533;
	shf.l.wrap.b32 	%r1535, %r1534, %r1534, 25;
	add.s32 	%r1536, %r1488, %r1436;
	add.s32 	%r1537, %r1536, %r1451;
	xor.b32  	%r1538, %r1476, %r1537;
	shf.l.wrap.b32 	%r1539, %r1538, %r1538, 16;
	add.s32 	%r1540, %r1463, %r1539;
	xor.b32  	%r1541, %r1451, %r1540;
	shf.l.wrap.b32 	%r1542, %r1541, %r1541, 20;
	add.s32 	%r1543, %r1542, %r1437;
	add.s32 	%r1544, %r1543, %r1537;
	xor.b32  	%r1545, %r1539, %r1544;
	shf.l.wrap.b32 	%r1546, %r1545, %r1545, 24;
	add.s32 	%r1547, %r1540, %r1546;
	xor.b32  	%r1548, %r1542, %r1547;
	shf.l.wrap.b32 	%r1549, %r1548, %r1548, 25;
	st.local.v4.u32 	[%rd3], {%r1422, %r1423, %r1424, %r1425};
	st.local.v4.u32 	[%rd3+16], {%r1426, %r1427, %r1428, %r1429};
	st.local.v4.u32 	[%rd3+32], {%r1430, %r1431, %r1432, %r1433};
	st.local.v4.u32 	[%rd3+48], {%r1434, %r1435, %r1436, %r1437};
	add.s64 	%rd214, %rd3, %rd150;
	ld.local.u32 	%r1550, [%rd214];
	add.s64 	%rd215, %rd3, %rd152;
	ld.local.u32 	%r1551, [%rd215];
	add.s64 	%rd216, %rd3, %rd154;
	ld.local.u32 	%r1552, [%rd216];
	add.s64 	%rd217, %rd3, %rd156;
	ld.local.u32 	%r1553, [%rd217];
	add.s64 	%rd218, %rd3, %rd158;
	ld.local.u32 	%r1554, [%rd218];
	add.s64 	%rd219, %rd3, %rd160;
	ld.local.u32 	%r1555, [%rd219];
	add.s64 	%rd220, %rd3, %rd162;
	ld.local.u32 	%r1556, [%rd220];
	add.s64 	%rd221, %rd3, %rd164;
	ld.local.u32 	%r1557, [%rd221];
	add.s64 	%rd222, %rd3, %rd166;
	ld.local.u32 	%r1558, [%rd222];
	add.s64 	%rd223, %rd3, %rd168;
	ld.local.u32 	%r1559, [%rd223];
	add.s64 	%rd224, %rd3, %rd170;
	ld.local.u32 	%r1560, [%rd224];
	add.s64 	%rd225, %rd3, %rd172;
	ld.local.u32 	%r1561, [%rd225];
	add.s64 	%rd226, %rd3, %rd174;
	ld.local.u32 	%r1562, [%rd226];
	add.s64 	%rd227, %rd3, %rd176;
	ld.local.u32 	%r1563, [%rd227];
	add.s64 	%rd228, %rd3, %rd178;
	ld.local.u32 	%r1564, [%rd228];
	add.s64 	%rd229, %rd3, %rd180;
	ld.local.u32 	%r1565, [%rd229];
	add.s32 	%r1566, %r1502, %r1550;
	add.s32 	%r1567, %r1566, %r1549;
	xor.b32  	%r1568, %r1518, %r1567;
	shf.l.wrap.b32 	%r1569, %r1568, %r1568, 16;
	add.s32 	%r1570, %r1533, %r1569;
	xor.b32  	%r1571, %r1549, %r1570;
	shf.l.wrap.b32 	%r1572, %r1571, %r1571, 20;
	add.s32 	%r1573, %r1572, %r1551;
	add.s32 	%r1574, %r1573, %r1567;
	xor.b32  	%r1575, %r1569, %r1574;
	shf.l.wrap.b32 	%r1576, %r1575, %r1575, 24;
	add.s32 	%r1577, %r1570, %r1576;
	xor.b32  	%r1578, %r1572, %r1577;
	shf.l.wrap.b32 	%r1579, %r1578, %r1578, 25;
	add.s32 	%r1580, %r1516, %r1552;
	add.s32 	%r1581, %r1580, %r1507;
	xor.b32  	%r1582, %r1532, %r1581;
	shf.l.wrap.b32 	%r1583, %r1582, %r1582, 16;
	add.s32 	%r1584, %r1547, %r1583;
	xor.b32  	%r1585, %r1507, %r1584;
	shf.l.wrap.b32 	%r1586, %r1585, %r1585, 20;
	add.s32 	%r1587, %r1586, %r1553;
	add.s32 	%r1588, %r1587, %r1581;
	xor.b32  	%r1589, %r1583, %r1588;
	shf.l.wrap.b32 	%r1590, %r1589, %r1589, 24;
	add.s32 	%r1591, %r1584, %r1590;
	xor.b32  	%r1592, %r1586, %r1591;
	shf.l.wrap.b32 	%r1593, %r1592, %r1592, 25;
	add.s32 	%r1594, %r1530, %r1554;
	add.s32 	%r1595, %r1594, %r1521;
	xor.b32  	%r1596, %r1546, %r1595;
	shf.l.wrap.b32 	%r1597, %r1596, %r1596, 16;
	add.s32 	%r1598, %r1505, %r1597;
	xor.b32  	%r1599, %r1521, %r1598;
	shf.l.wrap.b32 	%r1600, %r1599, %r1599, 20;
	add.s32 	%r1601, %r1600, %r1555;
	add.s32 	%r1602, %r1601, %r1595;
	xor.b32  	%r1603, %r1597, %r1602;
	shf.l.wrap.b32 	%r1604, %r1603, %r1603, 24;
	add.s32 	%r1605, %r1598, %r1604;
	xor.b32  	%r1606, %r1600, %r1605;
	shf.l.wrap.b32 	%r1607, %r1606, %r1606, 25;
	add.s32 	%r1608, %r1544, %r1556;
	add.s32 	%r1609, %r1608, %r1535;
	xor.b32  	%r1610, %r1504, %r1609;
	shf.l.wrap.b32 	%r1611, %r1610, %r1610, 16;
	add.s32 	%r1612, %r1519, %r1611;
	xor.b32  	%r1613, %r1535, %r1612;
	shf.l.wrap.b32 	%r1614, %r1613, %r1613, 20;
	add.s32 	%r1615, %r1614, %r1557;
	add.s32 	%r1616, %r1615, %r1609;
	xor.b32  	%r1617, %r1611, %r1616;
	shf.l.wrap.b32 	%r1618, %r1617, %r1617, 24;
	add.s32 	%r1619, %r1612, %r1618;
	xor.b32  	%r1620, %r1614, %r1619;
	shf.l.wrap.b32 	%r1621, %r1620, %r1620, 25;
	add.s32 	%r1622, %r1574, %r1558;
	add.s32 	%r1623, %r1622, %r1593;
	xor.b32  	%r1624, %r1618, %r1623;
	shf.l.wrap.b32 	%r1625, %r1624, %r1624, 16;
	add.s32 	%r1626, %r1605, %r1625;
	xor.b32  	%r1627, %r1593, %r1626;
	shf.l.wrap.b32 	%r1628, %r1627, %r1627, 20;
	add.s32 	%r1629, %r1628, %r1559;
	add.s32 	%r1630, %r1629, %r1623;
	xor.b32  	%r1631, %r1625, %r1630;
	shf.l.wrap.b32 	%r1632, %r1631, %r1631, 24;
	add.s32 	%r1633, %r1626, %r1632;
	xor.b32  	%r1634, %r1628, %r1633;
	shf.l.wrap.b32 	%r1635, %r1634, %r1634, 25;
	add.s32 	%r1636, %r1588, %r1560;
	add.s32 	%r1637, %r1636, %r1607;
	xor.b32  	%r1638, %r1576, %r1637;
	shf.l.wrap.b32 	%r1639, %r1638, %r1638, 16;
	add.s32 	%r1640, %r1619, %r1639;
	xor.b32  	%r1641, %r1607, %r1640;
	shf.l.wrap.b32 	%r1642, %r1641, %r1641, 20;
	add.s32 	%r1643, %r1642, %r1561;
	add.s32 	%r1644, %r1643, %r1637;
	xor.b32  	%r1645, %r1639, %r1644;
	shf.l.wrap.b32 	%r1646, %r1645, %r1645, 24;
	add.s32 	%r1647, %r1640, %r1646;
	xor.b32  	%r1648, %r1642, %r1647;
	shf.l.wrap.b32 	%r1649, %r1648, %r1648, 25;
	add.s32 	%r1650, %r1602, %r1562;
	add.s32 	%r1651, %r1650, %r1621;
	xor.b32  	%r1652, %r1590, %r1651;
	shf.l.wrap.b32 	%r1653, %r1652, %r1652, 16;
	add.s32 	%r1654, %r1577, %r1653;
	xor.b32  	%r1655, %r1621, %r1654;
	shf.l.wrap.b32 	%r1656, %r1655, %r1655, 20;
	add.s32 	%r1657, %r1656, %r1563;
	add.s32 	%r1658, %r1657, %r1651;
	xor.b32  	%r1659, %r1653, %r1658;
	shf.l.wrap.b32 	%r1660, %r1659, %r1659, 24;
	add.s32 	%r1661, %r1654, %r1660;
	xor.b32  	%r1662, %r1656, %r1661;
	shf.l.wrap.b32 	%r1663, %r1662, %r1662, 25;
	add.s32 	%r1664, %r1616, %r1564;
	add.s32 	%r1665, %r1664, %r1579;
	xor.b32  	%r1666, %r1604, %r1665;
	shf.l.wrap.b32 	%r1667, %r1666, %r1666, 16;
	add.s32 	%r1668, %r1591, %r1667;
	xor.b32  	%r1669, %r1579, %r1668;
	shf.l.wrap.b32 	%r1670, %r1669, %r1669, 20;
	add.s32 	%r1671, %r1670, %r1565;
	add.s32 	%r1672, %r1671, %r1665;
	xor.b32  	%r1673, %r1667, %r1672;
	shf.l.wrap.b32 	%r1674, %r1673, %r1673, 24;
	add.s32 	%r1675, %r1668, %r1674;
	xor.b32  	%r1676, %r1670, %r1675;
	shf.l.wrap.b32 	%r1677, %r1676, %r1676, 25;
	st.local.v4.u32 	[%rd2], {%r1550, %r1551, %r1552, %r1553};
	st.local.v4.u32 	[%rd2+16], {%r1554, %r1555, %r1556, %r1557};
	st.local.v4.u32 	[%rd2+32], {%r1558, %r1559, %r1560, %r1561};
	st.local.v4.u32 	[%rd2+48], {%r1562, %r1563, %r1564, %r1565};
	add.s64 	%rd230, %rd2, %rd150;
	ld.local.u32 	%r1678, [%rd230];
	add.s64 	%rd231, %rd2, %rd152;
	ld.local.u32 	%r1679, [%rd231];
	add.s64 	%rd232, %rd2, %rd154;
	ld.local.u32 	%r1680, [%rd232];
	add.s64 	%rd233, %rd2, %rd156;
	ld.local.u32 	%r1681, [%rd233];
	add.s64 	%rd234, %rd2, %rd158;
	ld.local.u32 	%r1682, [%rd234];
	add.s64 	%rd235, %rd2, %rd160;
	ld.local.u32 	%r1683, [%rd235];
	add.s64 	%rd236, %rd2, %rd162;
	ld.local.u32 	%r1684, [%rd236];
	add.s64 	%rd237, %rd2, %rd164;
	ld.local.u32 	%r1685, [%rd237];
	add.s64 	%rd238, %rd2, %rd166;
	ld.local.u32 	%r1686, [%rd238];
	add.s64 	%rd239, %rd2, %rd168;
	ld.local.u32 	%r1687, [%rd239];
	add.s64 	%rd240, %rd2, %rd170;
	ld.local.u32 	%r1688, [%rd240];
	add.s64 	%rd241, %rd2, %rd172;
	ld.local.u32 	%r1689, [%rd241];
	add.s64 	%rd242, %rd2, %rd174;
	ld.local.u32 	%r1690, [%rd242];
	add.s64 	%rd243, %rd2, %rd176;
	ld.local.u32 	%r1691, [%rd243];
	add.s64 	%rd244, %rd2, %rd178;
	ld.local.u32 	%r1692, [%rd244];
	add.s64 	%rd245, %rd2, %rd180;
	ld.local.u32 	%r1693, [%rd245];
	add.s32 	%r1694, %r1630, %r1678;
	add.s32 	%r1695, %r1694, %r1677;
	xor.b32  	%r1696, %r1646, %r1695;
	shf.l.wrap.b32 	%r1697, %r1696, %r1696, 16;
	add.s32 	%r1698, %r1661, %r1697;
	xor.b32  	%r1699, %r1677, %r1698;
	shf.l.wrap.b32 	%r1700, %r1699, %r1699, 20;
	add.s32 	%r1701, %r1700, %r1679;
	add.s32 	%r1702, %r1701, %r1695;
	xor.b32  	%r1703, %r1697, %r1702;
	shf.l.wrap.b32 	%r1704, %r1703, %r1703, 24;
	add.s32 	%r1705, %r1698, %r1704;
	xor.b32  	%r1706, %r1700, %r1705;
	shf.l.wrap.b32 	%r1707, %r1706, %r1706, 25;
	add.s32 	%r1708, %r1644, %r1680;
	add.s32 	%r1709, %r1708, %r1635;
	xor.b32  	%r1710, %r1660, %r1709;
	shf.l.wrap.b32 	%r1711, %r1710, %r1710, 16;
	add.s32 	%r1712, %r1675, %r1711;
	xor.b32  	%r1713, %r1635, %r1712;
	shf.l.wrap.b32 	%r1714, %r1713, %r1713, 20;
	add.s32 	%r1715, %r1714, %r1681;
	add.s32 	%r1716, %r1715, %r1709;
	xor.b32  	%r1717, %r1711, %r1716;
	shf.l.wrap.b32 	%r1718, %r1717, %r1717, 24;
	add.s32 	%r1719, %r1712, %r1718;
	xor.b32  	%r1720, %r1714, %r1719;
	shf.l.wrap.b32 	%r1721, %r1720, %r1720, 25;
	add.s32 	%r1722, %r1658, %r1682;
	add.s32 	%r1723, %r1722, %r1649;
	xor.b32  	%r1724, %r1674, %r1723;
	shf.l.wrap.b32 	%r1725, %r1724, %r1724, 16;
	add.s32 	%r1726, %r1633, %r1725;
	xor.b32  	%r1727, %r1649, %r1726;
	shf.l.wrap.b32 	%r1728, %r1727, %r1727, 20;
	add.s32 	%r1729, %r1728, %r1683;
	add.s32 	%r1730, %r1729, %r1723;
	xor.b32  	%r1731, %r1725, %r1730;
	shf.l.wrap.b32 	%r1732, %r1731, %r1731, 24;
	add.s32 	%r1733, %r1726, %r1732;
	xor.b32  	%r1734, %r1728, %r1733;
	shf.l.wrap.b32 	%r1735, %r1734, %r1734, 25;
	add.s32 	%r1736, %r1672, %r1684;
	add.s32 	%r1737, %r1736, %r1663;
	xor.b32  	%r1738, %r1632, %r1737;
	shf.l.wrap.b32 	%r1739, %r1738, %r1738, 16;
	add.s32 	%r1740, %r1647, %r1739;
	xor.b32  	%r1741, %r1663, %r1740;
	shf.l.wrap.b32 	%r1742, %r1741, %r1741, 20;
	add.s32 	%r1743, %r1742, %r1685;
	add.s32 	%r1744, %r1743, %r1737;
	xor.b32  	%r1745, %r1739, %r1744;
	shf.l.wrap.b32 	%r1746, %r1745, %r1745, 24;
	add.s32 	%r1747, %r1740, %r1746;
	xor.b32  	%r1748, %r1742, %r1747;
	shf.l.wrap.b32 	%r1749, %r1748, %r1748, 25;
	add.s32 	%r1750, %r1702, %r1686;
	add.s32 	%r1751, %r1750, %r1721;
	xor.b32  	%r1752, %r1746, %r1751;
	shf.l.wrap.b32 	%r1753, %r1752, %r1752, 16;
	add.s32 	%r1754, %r1733, %r1753;
	xor.b32  	%r1755, %r1721, %r1754;
	shf.l.wrap.b32 	%r1756, %r1755, %r1755, 20;
	add.s32 	%r1757, %r1756, %r1687;
	add.s32 	%r1758, %r1757, %r1751;
	xor.b32  	%r1759, %r1753, %r1758;
	shf.l.wrap.b32 	%r1760, %r1759, %r1759, 24;
	add.s32 	%r1761, %r1754, %r1760;
	xor.b32  	%r1762, %r1756, %r1761;
	shf.l.wrap.b32 	%r1763, %r1762, %r1762, 25;
	add.s32 	%r1764, %r1716, %r1688;
	add.s32 	%r1765, %r1764, %r1735;
	xor.b32  	%r1766, %r1704, %r1765;
	shf.l.wrap.b32 	%r1767, %r1766, %r1766, 16;
	add.s32 	%r1768, %r1747, %r1767;
	xor.b32  	%r1769, %r1735, %r1768;
	shf.l.wrap.b32 	%r1770, %r1769, %r1769, 20;
	add.s32 	%r1771, %r1770, %r1689;
	add.s32 	%r1772, %r1771, %r1765;
	xor.b32  	%r1773, %r1767, %r1772;
	shf.l.wrap.b32 	%r1774, %r1773, %r1773, 24;
	add.s32 	%r1775, %r1768, %r1774;
	xor.b32  	%r1776, %r1770, %r1775;
	shf.l.wrap.b32 	%r1777, %r1776, %r1776, 25;
	add.s32 	%r1778, %r1730, %r1690;
	add.s32 	%r1779, %r1778, %r1749;
	xor.b32  	%r1780, %r1718, %r1779;
	shf.l.wrap.b32 	%r1781, %r1780, %r1780, 16;
	add.s32 	%r1782, %r1705, %r1781;
	xor.b32  	%r1783, %r1749, %r1782;
	shf.l.wrap.b32 	%r1784, %r1783, %r1783, 20;
	add.s32 	%r1785, %r1784, %r1691;
	add.s32 	%r1786, %r1785, %r1779;
	xor.b32  	%r1787, %r1781, %r1786;
	shf.l.wrap.b32 	%r1788, %r1787, %r1787, 24;
	add.s32 	%r1789, %r1782, %r1788;
	xor.b32  	%r1790, %r1784, %r1789;
	shf.l.wrap.b32 	%r1791, %r1790, %r1790, 25;
	add.s32 	%r1792, %r1744, %r1692;
	add.s32 	%r1793, %r1792, %r1707;
	xor.b32  	%r1794, %r1732, %r1793;
	shf.l.wrap.b32 	%r1795, %r1794, %r1794, 16;
	add.s32 	%r1796, %r1719, %r1795;
	xor.b32  	%r1797, %r1707, %r1796;
	shf.l.wrap.b32 	%r1798, %r1797, %r1797, 20;
	add.s32 	%r1799, %r1798, %r1693;
	add.s32 	%r1800, %r1799, %r1793;
	xor.b32  	%r1801, %r1795, %r1800;
	shf.l.wrap.b32 	%r1802, %r1801, %r1801, 24;
	add.s32 	%r1803, %r1796, %r1802;
	xor.b32  	%r1804, %r1798, %r1803;
	shf.l.wrap.b32 	%r1805, %r1804, %r1804, 25;
	st.local.v4.u32 	[%rd6], {%r1678, %r1679, %r1680, %r1681};
	st.local.v4.u32 	[%rd6+16], {%r1682, %r1683, %r1684, %r1685};
	st.local.v4.u32 	[%rd6+32], {%r1686, %r1687, %r1688, %r1689};
	st.local.v4.u32 	[%rd6+48], {%r1690, %r1691, %r1692, %r1693};
	add.s64 	%rd246, %rd6, %rd150;
	ld.local.u32 	%r1806, [%rd246];
	add.s64 	%rd247, %rd6, %rd152;
	ld.local.u32 	%r1807, [%rd247];
	add.s64 	%rd248, %rd6, %rd154;
	ld.local.u32 	%r1808, [%rd248];
	add.s64 	%rd249, %rd6, %rd156;
	ld.local.u32 	%r1809, [%rd249];
	add.s64 	%rd250, %rd6, %rd158;
	ld.local.u32 	%r1810, [%rd250];
	add.s64 	%rd251, %rd6, %rd160;
	ld.local.u32 	%r1811, [%rd251];
	add.s64 	%rd252, %rd6, %rd162;
	ld.local.u32 	%r1812, [%rd252];
	add.s64 	%rd253, %rd6, %rd164;
	ld.local.u32 	%r1813, [%rd253];
	add.s64 	%rd254, %rd6, %rd166;
	ld.local.u32 	%r1814, [%rd254];
	add.s64 	%rd255, %rd6, %rd168;
	ld.local.u32 	%r1815, [%rd255];
	add.s64 	%rd256, %rd6, %rd170;
	ld.local.u32 	%r1816, [%rd256];
	add.s64 	%rd257, %rd6, %rd172;
	ld.local.u32 	%r1817, [%rd257];
	add.s64 	%rd258, %rd6, %rd174;
	ld.local.u32 	%r1818, [%rd258];
	add.s64 	%rd259, %rd6, %rd176;
	ld.local.u32 	%r1819, [%rd259];
	add.s64 	%rd260, %rd6, %rd178;
	ld.local.u32 	%r1820, [%rd260];
	add.s64 	%rd261, %rd6, %rd180;
	ld.local.u32 	%r1821, [%rd261];
	add.s32 	%r1822, %r1758, %r1806;
	add.s32 	%r1823, %r1822, %r1805;
	xor.b32  	%r1824, %r1774, %r1823;
	shf.l.wrap.b32 	%r1825, %r1824, %r1824, 16;
	add.s32 	%r1826, %r1789, %r1825;
	xor.b32  	%r1827, %r1805, %r1826;
	shf.l.wrap.b32 	%r1828, %r1827, %r1827, 20;
	add.s32 	%r1829, %r1828, %r1807;
	add.s32 	%r1830, %r1829, %r1823;
	xor.b32  	%r1831, %r1825, %r1830;
	shf.l.wrap.b32 	%r1832, %r1831, %r1831, 24;
	add.s32 	%r1833, %r1826, %r1832;
	xor.b32  	%r1834, %r1828, %r1833;
	shf.l.wrap.b32 	%r1835, %r1834, %r1834, 25;
	add.s32 	%r1836, %r1772, %r1808;
	add.s32 	%r1837, %r1836, %r1763;
	xor.b32  	%r1838, %r1788, %r1837;
	shf.l.wrap.b32 	%r1839, %r1838, %r1838, 16;
	add.s32 	%r1840, %r1803, %r1839;
	xor.b32  	%r1841, %r1763, %r1840;
	shf.l.wrap.b32 	%r1842, %r1841, %r1841, 20;
	add.s32 	%r1843, %r1842, %r1809;
	add.s32 	%r1844, %r1843, %r1837;
	xor.b32  	%r1845, %r1839, %r1844;
	shf.l.wrap.b32 	%r1846, %r1845, %r1845, 24;
	add.s32 	%r1847, %r1840, %r1846;
	xor.b32  	%r1848, %r1842, %r1847;
	shf.l.wrap.b32 	%r1849, %r1848, %r1848, 25;
	add.s32 	%r1850, %r1786, %r1810;
	add.s32 	%r1851, %r1850, %r1777;
	xor.b32  	%r1852, %r1802, %r1851;
	shf.l.wrap.b32 	%r1853, %r1852, %r1852, 16;
	add.s32 	%r1854, %r1761, %r1853;
	xor.b32  	%r1855, %r1777, %r1854;
	shf.l.wrap.b32 	%r1856, %r1855, %r1855, 20;
	add.s32 	%r1857, %r1856, %r1811;
	add.s32 	%r1858, %r1857, %r1851;
	xor.b32  	%r1859, %r1853, %r1858;
	shf.l.wrap.b32 	%r1860, %r1859, %r1859, 24;
	add.s32 	%r1861, %r1854, %r1860;
	xor.b32  	%r1862, %r1856, %r1861;
	shf.l.wrap.b32 	%r1863, %r1862, %r1862, 25;
	add.s32 	%r1864, %r1800, %r1812;
	add.s32 	%r1865, %r1864, %r1791;
	xor.b32  	%r1866, %r1760, %r1865;
	shf.l.wrap.b32 	%r1867, %r1866, %r1866, 16;
	add.s32 	%r1868, %r1775, %r1867;
	xor.b32  	%r1869, %r1791, %r1868;
	shf.l.wrap.b32 	%r1870, %r1869, %r1869, 20;
	add.s32 	%r1871, %r1870, %r1813;
	add.s32 	%r1872, %r1871, %r1865;
	xor.b32  	%r1873, %r1867, %r1872;
	shf.l.wrap.b32 	%r1874, %r1873, %r1873, 24;
	add.s32 	%r1875, %r1868, %r1874;
	xor.b32  	%r1876, %r1870, %r1875;
	shf.l.wrap.b32 	%r1877, %r1876, %r1876, 25;
	add.s32 	%r1878, %r1830, %r1814;
	add.s32 	%r1879, %r1878, %r1849;
	xor.b32  	%r1880, %r1874, %r1879;
	shf.l.wrap.b32 	%r1881, %r1880, %r1880, 16;
	add.s32 	%r1882, %r1861, %r1881;
	xor.b32  	%r1883, %r1849, %r1882;
	shf.l.wrap.b32 	%r1884, %r1883, %r1883, 20;
	add.s32 	%r1885, %r1884, %r1815;
	add.s32 	%r1886, %r1885, %r1879;
	xor.b32  	%r1887, %r1881, %r1886;
	shf.l.wrap.b32 	%r1888, %r1887, %r1887, 24;
	add.s32 	%r1889, %r1882, %r1888;
	xor.b32  	%r1890, %r1884, %r1889;
	shf.l.wrap.b32 	%r1891, %r1890, %r1890, 25;
	add.s32 	%r1892, %r1844, %r1816;
	add.s32 	%r1893, %r1892, %r1863;
	xor.b32  	%r1894, %r1832, %r1893;
	shf.l.wrap.b32 	%r1895, %r1894, %r1894, 16;
	add.s32 	%r1896, %r1875, %r1895;
	xor.b32  	%r1897, %r1863, %r1896;
	shf.l.wrap.b32 	%r1898, %r1897, %r1897, 20;
	add.s32 	%r1899, %r1898, %r1817;
	add.s32 	%r1900, %r1899, %r1893;
	xor.b32  	%r1901, %r1895, %r1900;
	shf.l.wrap.b32 	%r1902, %r1901, %r1901, 24;
	add.s32 	%r1903, %r1896, %r1902;
	xor.b32  	%r1904, %r1898, %r1903;
	shf.l.wrap.b32 	%r1905, %r1904, %r1904, 25;
	add.s32 	%r1906, %r1858, %r1818;
	add.s32 	%r1907, %r1906, %r1877;
	xor.b32  	%r1908, %r1846, %r1907;
	shf.l.wrap.b32 	%r1909, %r1908, %r1908, 16;
	add.s32 	%r1910, %r1833, %r1909;
	xor.b32  	%r1911, %r1877, %r1910;
	shf.l.wrap.b32 	%r1912, %r1911, %r1911, 20;
	add.s32 	%r1913, %r1912, %r1819;
	add.s32 	%r1914, %r1913, %r1907;
	xor.b32  	%r1915, %r1909, %r1914;
	shf.l.wrap.b32 	%r1916, %r1915, %r1915, 24;
	add.s32 	%r1917, %r1910, %r1916;
	xor.b32  	%r1918, %r1912, %r1917;
	shf.l.wrap.b32 	%r1919, %r1918, %r1918, 25;
	add.s32 	%r1920, %r1872, %r1820;
	add.s32 	%r1921, %r1920, %r1835;
	xor.b32  	%r1922, %r1860, %r1921;
	shf.l.wrap.b32 	%r1923, %r1922, %r1922, 16;
	add.s32 	%r1924, %r1847, %r1923;
	xor.b32  	%r1925, %r1835, %r1924;
	shf.l.wrap.b32 	%r1926, %r1925, %r1925, 20;
	add.s32 	%r1927, %r1926, %r1821;
	add.s32 	%r1928, %r1927, %r1921;
	xor.b32  	%r1929, %r1923, %r1928;
	shf.l.wrap.b32 	%r1930, %r1929, %r1929, 24;
	add.s32 	%r1931, %r1924, %r1930;
	xor.b32  	%r1932, %r1926, %r1931;
	shf.l.wrap.b32 	%r1933, %r1932, %r1932, 25;
	xor.b32  	%r1934, %r1886, %r1917;
	xor.b32  	%r1935, %r1900, %r1931;
	xor.b32  	%r1936, %r1914, %r1889;
	xor.b32  	%r1937, %r1928, %r1903;
	xor.b32  	%r1938, %r1933, %r1902;
	xor.b32  	%r1939, %r1891, %r1916;
	xor.b32  	%r1940, %r1905, %r1930;
	xor.b32  	%r1941, %r1919, %r1888;
	cvta.to.global.u64 	%rd262, %rd108;
	st.global.u8 	[%rd262], %r1934;
	shr.u32 	%r1942, %r1934, 8;
	st.global.u8 	[%rd262+1], %r1942;
	shr.u32 	%r1943, %r1934, 16;
	st.global.u8 	[%rd262+2], %r1943;
	shr.u32 	%r1944, %r1934, 24;
	st.global.u8 	[%rd262+3], %r1944;
	st.global.u8 	[%rd262+4], %r1935;
	shr.u32 	%r1945, %r1935, 8;
	st.global.u8 	[%rd262+5], %r1945;
	shr.u32 	%r1946, %r1935, 16;
	st.global.u8 	[%rd262+6], %r1946;
	shr.u32 	%r1947, %r1935, 24;
	st.global.u8 	[%rd262+7], %r1947;
	st.global.u8 	[%rd262+8], %r1936;
	shr.u32 	%r1948, %r1936, 8;
	st.global.u8 	[%rd262+9], %r1948;
	shr.u32 	%r1949, %r1936, 16;
	st.global.u8 	[%rd262+10], %r1949;
	shr.u32 	%r1950, %r1936, 24;
	st.global.u8 	[%rd262+11], %r1950;
	st.global.u8 	[%rd262+12], %r1937;
	shr.u32 	%r1951, %r1937, 8;
	st.global.u8 	[%rd262+13], %r1951;
	shr.u32 	%r1952, %r1937, 16;
	st.global.u8 	[%rd262+14], %r1952;
	shr.u32 	%r1953, %r1937, 24;
	st.global.u8 	[%rd262+15], %r1953;
	st.global.u8 	[%rd262+16], %r1938;
	shr.u32 	%r1954, %r1938, 8;
	st.global.u8 	[%rd262+17], %r1954;
	shr.u32 	%r1955, %r1938, 16;
	st.global.u8 	[%rd262+18], %r1955;
	shr.u32 	%r1956, %r1938, 24;
	st.global.u8 	[%rd262+19], %r1956;
	st.global.u8 	[%rd262+20], %r1939;
	shr.u32 	%r1957, %r1939, 8;
	st.global.u8 	[%rd262+21], %r1957;
	shr.u32 	%r1958, %r1939, 16;
	st.global.u8 	[%rd262+22], %r1958;
	shr.u32 	%r1959, %r1939, 24;
	st.global.u8 	[%rd262+23], %r1959;
	st.global.u8 	[%rd262+24], %r1940;
	shr.u32 	%r1960, %r1940, 8;
	st.global.u8 	[%rd262+25], %r1960;
	shr.u32 	%r1961, %r1940, 16;
	st.global.u8 	[%rd262+26], %r1961;
	shr.u32 	%r1962, %r1940, 24;
	st.global.u8 	[%rd262+27], %r1962;
	st.global.u8 	[%rd262+28], %r1941;
	shr.u32 	%r1963, %r1941, 8;
	st.global.u8 	[%rd262+29], %r1963;
	shr.u32 	%r1964, %r1941, 16;
	st.global.u8 	[%rd262+30], %r1964;
	shr.u32 	%r1965, %r1941, 24;
	st.global.u8 	[%rd262+31], %r1965;
	ret;

}


// ===== COMPILED SASS (sm_100) =====

	.target	sm_100

	.elftype	@"ET_EXEC"


//--------------------- .note.nv.tkinfo           --------------------------
	.section	.note.nv.tkinfo,"",@"SHT_NOTE"
	.sectionflags	@"SHF_NOTE_NV_TKINFO"
	.tkinfo
        /*0018*/ 	.word	0x00000002
        /*0030*/ 	.string	""
        /*0030*/ 	.string	"ptxas"
        /*0030*/ 	.string	"Cuda compilation tools, release 13.0, V13.0.88"
        /*0030*/ 	.string	"Build cuda_13.0.r13.0/compiler.36424714_0"
        /*0030*/ 	.string	"-arch sm_100 -m 64 "



//--------------------- .note.nv.cuinfo           --------------------------
	.section	.note.nv.cuinfo,"",@"SHT_NOTE"
	.sectionflags	@"SHF_NOTE_NV_CUINFO"
        /*0018*/ 	.short	0x0002
        /*001a*/ 	.short	0x0064
        /*001c*/ 	.short	0x0082
	.zero		2


//--------------------- .nv.info                  --------------------------
	.section	.nv.info,"",@"SHT_CUDA_INFO"
	.align	4


	//----- nvinfo : EIATTR_REGCOUNT
	.align		4
        /*0000*/ 	.byte	0x04, 0x2f
        /*0002*/ 	.short	(.L_15 - .L_14)
	.align		4
.L_14:
        /*0004*/ 	.word	index@(blake3_init_kernel)
        /*0008*/ 	.word	0x00000038


	//----- nvinfo : EIATTR_FRAME_SIZE
	.align		4
.L_15:
        /*000c*/ 	.byte	0x04, 0x11
        /*000e*/ 	.short	(.L_17 - .L_16)
	.align		4
.L_16:
        /*0010*/ 	.word	index@(blake3_init_kernel)
        /*0014*/ 	.word	0x00000028


	//----- nvinfo : EIATTR_REGCOUNT
	.align		4
.L_17:
        /*0018*/ 	.byte	0x04, 0x2f
        /*001a*/ 	.short	(.L_19 - .L_18)
	.align		4
.L_18:
        /*001c*/ 	.word	index@(blake3_update_kernel)
        /*0020*/ 	.word	0x00000040


	//----- nvinfo : EIATTR_FRAME_SIZE
	.align		4
.L_19:
        /*0024*/ 	.byte	0x04, 0x11
        /*0026*/ 	.short	(.L_21 - .L_20)
	.align		4
.L_20:
        /*0028*/ 	.word	index@(blake3_update_kernel)
        /*002c*/ 	.word	0x00000050


	//----- nvinfo : EIATTR_REGCOUNT
	.align		4
.L_21:
        /*0030*/ 	.byte	0x04, 0x2f
        /*0032*/ 	.short	(.L_23 - .L_22)
	.align		4
.L_22:
        /*0034*/ 	.word	index@(blake3_finalize_kernel)
        /*0038*/ 	.word	0x00000033


	//----- nvinfo : EIATTR_FRAME_SIZE
	.align		4
.L_23:
        /*003c*/ 	.byte	0x04, 0x11
        /*003e*/ 	.short	(.L_25 - .L_24)
	.align		4
.L_24:
        /*0040*/ 	.word	index@(blake3_finalize_kernel)
        /*0044*/ 	.word	0x00000090


	//----- nvinfo : EIATTR_REGCOUNT
	.align		4
.L_25:
        /*0048*/ 	.byte	0x04, 0x2f
        /*004a*/ 	.short	(.L_27 - .L_26)
	.align		4
.L_26:
        /*004c*/ 	.word	index@(blake3_hash_kernel)
        /*0050*/ 	.word	0x00000028


	//----- nvinfo : EIATTR_FRAME_SIZE
	.align		4
.L_27:
        /*0054*/ 	.byte	0x04, 0x11
        /*0056*/ 	.short	(.L_29 - .L_28)
	.align		4
.L_28:
        /*0058*/ 	.word	index@(blake3_hash_kernel)
        /*005c*/ 	.word	0x00000040


	//----- nvinfo : EIATTR_MIN_STACK_SIZE
	.align		4
.L_29:
        /*0060*/ 	.byte	0x04, 0x12
        /*0062*/ 	.short	(.L_31 - .L_30)
	.align		4
.L_30:
        /*0064*/ 	.word	index@(blake3_hash_kernel)
        /*0068*/ 	.word	0x00000040


	//----- nvinfo : EIATTR_MIN_STACK_SIZE
	.align		4
.L_31:
        /*006c*/ 	.byte	0x04, 0x12
        /*006e*/ 	.short	(.L_33 - .L_32)
	.align		4
.L_32:
        /*0070*/ 	.word	index@(blake3_finalize_kernel)
        /*0074*/ 	.word	0x00000090


	//----- nvinfo : EIATTR_MIN_STACK_SIZE
	.align		4
.L_33:
        /*0078*/ 	.byte	0x04, 0x12
        /*007a*/ 	.short	(.L_35 - .L_34)
	.align		4
.L_34:
        /*007c*/ 	.word	index@(blake3_update_kernel)
        /*0080*/ 	.word	0x00000050


	//----- nvinfo : EIATTR_MIN_STACK_SIZE
	.align		4
.L_35:
        /*0084*/ 	.byte	0x04, 0x12
        /*0086*/ 	.short	(.L_37 - .L_36)
	.align		4
.L_36:
        /*0088*/ 	.word	index@(blake3_init_kernel)
        /*008c*/ 	.word	0x00000028
.L_37:


//--------------------- .nv.compat                --------------------------
	.section	.nv.compat,"",@"SHT_CUDA_COMPAT_INFO"
	.align	4
        /*0000*/ 	.byte	0x02, 0x09, 0x00, 0x00, 0x02, 0x02, 0x01, 0x00, 0x02, 0x05, 0x05, 0x00, 0x03, 0x07, 0x01, 0x01
        /*0010*/ 	.byte	0x02, 0x03, 0x00, 0x00, 0x02, 0x06, 0x01, 0x00, 0x04, 0x0b, 0x08, 0x00, 0x09, 0x00, 0x00, 0x00
        /*0020*/ 	.byte	0x00, 0x00, 0x00, 0x00


//--------------------- .nv.info.blake3_hash_kernel --------------------------
	.section	.nv.info.blake3_hash_kernel,"",@"SHT_CUDA_INFO"
	.sectionflags	@""
	.align	4


	//----- nvinfo : EIATTR_CUDA_API_VERSION
	.align		4
        /*0000*/ 	.byte	0x04, 0x37
        /*0002*/ 	.short	(.L_39 - .L_38)
.L_38:
        /*0004*/ 	.word	0x00000082


	//----- nvinfo : EIATTR_KPARAM_INFO
	.align		4
.L_39:
        /*0008*/ 	.byte	0x04, 0x17
        /*000a*/ 	.short	(.L_41 - .L_40)
.L_40:
        /*000c*/ 	.word	0x00000000
        /*0010*/ 	.short	0x0002
        /*0012*/ 	.short	0x0010
        /*0014*/ 	.byte	0x00, 0xf5, 0x21, 0x00


	//----- nvinfo : EIATTR_KPARAM_INFO
	.align		4
.L_41:
        /*0018*/ 	.byte	0x04, 0x17
        /*001a*/ 	.short	(.L_43 - .L_42)
.L_42:
        /*001c*/ 	.word	0x00000000
        /*0020*/ 	.short	0x0001
        /*0022*/ 	.short	0x0008
        /*0024*/ 	.byte	0x00, 0xf0, 0x11, 0x00


	//----- nvinfo : EIATTR_KPARAM_INFO
	.align		4
.L_43:
        /*0028*/ 	.byte	0x04, 0x17
        /*002a*/ 	.short	(.L_45 - .L_44)
.L_44:
        /*002c*/ 	.word	0x00000000
        /*0030*/ 	.short	0x0000
        /*0032*/ 	.short	0x0000
        /*0034*/ 	.byte	0x00, 0xf5, 0x21, 0x00


	//----- nvinfo : EIATTR_SPARSE_MMA_MASK
	.align		4
.L_45:
        /*0038*/ 	.byte	0x03, 0x50
        /*003a*/ 	.short	0x0000


	//----- nvinfo : EIATTR_MAXREG_COUNT
	.align		4
        /*003c*/ 	.byte	0x03, 0x1b
        /*003e*/ 	.short	0x00ff


	//----- nvinfo : EIATTR_MERCURY_ISA_VERSION
	.align		4
        /*0040*/ 	.byte	0x03, 0x5f
        /*0042*/ 	.short	0x0101


	//----- nvinfo : EIATTR_VRC_CTA_INIT_COUNT
	.align		4
        /*0044*/ 	.byte	0x02, 0x4a
	.zero		1
	.zero		1


	//----- nvinfo : EIATTR_EXIT_INSTR_OFFSETS
	.align		4
        /*0048*/ 	.byte	0x04, 0x1c
        /*004a*/ 	.short	(.L_47 - .L_46)


	//   ....[0]....
.L_46:
        /*004c*/ 	.word	0x00007340


	//----- nvinfo : EIATTR_CBANK_PARAM_SIZE
	.align		4
.L_47:
        /*0050*/ 	.byte	0x03, 0x19
        /*0052*/ 	.short	0x0018


	//----- nvinfo : EIATTR_PARAM_CBANK
	.align		4
        /*0054*/ 	.byte	0x04, 0x0a
        /*0056*/ 	.short	(.L_49 - .L_48)
	.align		4
.L_48:
        /*0058*/ 	.word	index@(.nv.constant0.blake3_hash_kernel)
        /*005c*/ 	.short	0x0380
        /*005e*/ 	.short	0x0018


	//----- nvinfo : EIATTR_SW_WAR
	.align		4
.L_49:
        /*0060*/ 	.byte	0x04, 0x36
        /*0062*/ 	.short	(.L_51 - .L_50)
.L_50:
        /*0064*/ 	.word	0x00000008
.L_51:


//--------------------- .nv.info.blake3_finalize_kernel --------------------------
	.section	.nv.info.blake3_finalize_kernel,"",@"SHT_CUDA_INFO"
	.sectionflags	@""
	.align	4


	//----- nvinfo : EIATTR_CUDA_API_VERSION
	.align		4
        /*0000*/ 	.byte	0x04, 0x37
        /*0002*/ 	.short	(.L_53 - .L_52)
.L_52:
        /*0004*/ 	.word	0x00000082


	//----- nvinfo : EIATTR_KPARAM_INFO
	.align		4
.L_53:
        /*0008*/ 	.byte	0x04, 0x17
        /*000a*/ 	.short	(.L_55 - .L_54)
.L_54:
        /*000c*/ 	.word	0x00000000
        /*0010*/ 	.short	0x0001
        /*0012*/ 	.short	0x0008
        /*0014*/ 	.byte	0x00, 0xf5, 0x21, 0x00


	//----- nvinfo : EIATTR_KPARAM_INFO
	.align		4
.L_55:
        /*0018*/ 	.byte	0x04, 0x17
        /*001a*/ 	.short	(.L_57 - .L_56)
.L_56:
        /*001c*/ 	.word	0x00000000
        /*0020*/ 	.short	0x0000
        /*0022*/ 	.short	0x0000
        /*0024*/ 	.byte	0x00, 0xf5, 0x21, 0x00


	//----- nvinfo : EIATTR_SPARSE_MMA_MASK
	.align		4
.L_57:
        /*0028*/ 	.byte	0x03, 0x50
        /*002a*/ 	.short	0x0000


	//----- nvinfo : EIATTR_MAXREG_COUNT
	.align		4
        /*002c*/ 	.byte	0x03, 0x1b
        /*002e*/ 	.short	0x00ff


	//----- nvinfo : EIATTR_EXTERNS
	.align		4
        /*0030*/ 	.byte	0x04, 0x0f
        /*0032*/ 	.short	(.L_59 - .L_58)


	//   ....[0]....
	.align		4
.L_58:
        /*0034*/ 	.word	index@(vprintf)


	//----- nvinfo : EIATTR_MERCURY_ISA_VERSION
	.align		4
.L_59:
        /*0038*/ 	.byte	0x03, 0x5f
        /*003a*/ 	.short	0x0101


	//----- nvinfo : EIATTR_VRC_CTA_INIT_COUNT
	.align		4
        /*003c*/ 	.byte	0x02, 0x4a
	.zero		1
	.zero		1


	//----- nvinfo : EIATTR_SYSCALL_OFFSETS
	.align		4
        /*0040*/ 	.byte	0x04, 0x46
        /*0042*/ 	.short	(.L_61 - .L_60)


	//   ....[0]....
.L_60:
        /*0044*/ 	.word	0x00000900


	//   ....[1]....
        /*0048*/ 	.word	0x00000b10


	//   ....[2]....
        /*004c*/ 	.word	0x00000bc0


	//   ....[3]....
        /*0050*/ 	.word	0x00000c80


	//   ....[4]....
        /*0054*/ 	.word	0x00000dc0


	//   ....[5]....
        /*0058*/ 	.word	0x00000f10


	//   ....[6]....
        /*005c*/ 	.word	0x00001040


	//   ....[7]....
        /*0060*/ 	.word	0x00001270


	//   ....[8]....
        /*0064*/ 	.word	0x00001320


	//   ....[9]....
        /*0068*/ 	.word	0x000013e0


	//   ....[10]....
        /*006c*/ 	.word	0x00001590


	//   ....[11]....
        /*0070*/ 	.word	0x00001670


	//   ....[12]....
        /*0074*/ 	.word	0x00001740


	//   ....[13]....
        /*0078*/ 	.word	0x00001990


	//   ....[14]....
        /*007c*/ 	.word	0x00001a40


	//   ....[15]....
        /*0080*/ 	.word	0x00001b00


	//   ....[16]....
        /*0084*/ 	.word	0x00001c50


	//   ....[17]....
        /*0088*/ 	.word	0x00001db0


	//   ....[18]....
        /*008c*/ 	.word	0x00001ef0


	//   ....[19]....
        /*0090*/ 	.word	0x00002170


	//   ....[20]....
        /*0094*/ 	.word	0x00002220


	//   ....[21]....
        /*0098*/ 	.word	0x000022e0


	//   ....[22]....
        /*009c*/ 	.word	0x000024b0


	//   ....[23]....
        /*00a0*/ 	.word	0x00002590


	//   ....[24]....
        /*00a4*/ 	.word	0x00002660


	//   ....[25]....
        /*00a8*/ 	.word	0x000028b0


	//   ....[26]....
        /*00ac*/ 	.word	0x00002960


	//   ....[27]....
        /*00b0*/ 	.word	0x00002a20


	//   ....[28]....
        /*00b4*/ 	.word	0x00002b70


	//   ....[29]....
        /*00b8*/ 	.word	0x00002cd0


	//   ....[30]....
        /*00bc*/ 	.word	0x00002e10


	//   ....[31]....
        /*00c0*/ 	.word	0x00003090


	//   ....[32]....
        /*00c4*/ 	.word	0x00003140


	//   ....[33]....
        /*00c8*/ 	.word	0x00003200


	//   ....[34]....
        /*00cc*/ 	.word	0x000033d0


	//   ....[35]....
        /*00d0*/ 	.word	0x000034f0


	//   ....[36]....
        /*00d4*/ 	.word	0x00006c30


	//   ....[37]....
        /*00d8*/ 	.word	0x00006cc0


	//   ....[38]....
        /*00dc*/ 	.word	0x00006d70


	//   ....[39]....
        /*00e0*/ 	.word	0x00006e90


	//   ....[40]....
        /*00e4*/ 	.word	0x00006fb0


	//   ....[41]....
        /*00e8*/ 	.word	0x000070d0


	//   ....[42]....
        /*00ec*/ 	.word	0x000071f0


	//   ....[43]....
        /*00f0*/ 	.word	0x00007310


	//   ....[44]....
        /*00f4*/ 	.word	0x00007430


	//   ....[45]....
        /*00f8*/ 	.word	0x00007550


	//   ....[46]....
        /*00fc*/ 	.word	0x00007670


	//   ....[47]....
        /*0100*/ 	.word	0x00007790


	//   ....[48]....
        /*0104*/ 	.word	0x000078b0


	//   ....[49]....
        /*0108*/ 	.word	0x000079d0


	//   ....[50]....
        /*010c*/ 	.word	0x00007af0


	//   ....[51]....
        /*0110*/ 	.word	0x00007c10


	//   ....[52]....
        /*0114*/ 	.word	0x00007d30


	//   ....[53]....
        /*0118*/ 	.word	0x00007e50


	//   ....[54]....
        /*011c*/ 	.word	0x00007fa0


	//   ....[55]....
        /*0120*/ 	.word	0x00008040


	//   ....[56]....
        /*0124*/ 	.word	0x000080f0


	//   ....[57]....
        /*0128*/ 	.word	0x00008210


	//   ....[58]....
        /*012c*/ 	.word	0x00008330


	//   ....[59]....
        /*0130*/ 	.word	0x00008450


	//   ....[60]....
        /*0134*/ 	.word	0x00008570


	//   ....[61]....
        /*0138*/ 	.word	0x00008690


	//   ....[62]....
        /*013c*/ 	.word	0x000087b0


	//   ....[63]....
        /*0140*/ 	.word	0x000088d0


	//   ....[64]....
        /*0144*/ 	.word	0x000089f0


	//   ....[65]....
        /*0148*/ 	.word	0x00008b10


	//   ....[66]....
        /*014c*/ 	.word	0x00008c30


	//   ....[67]....
        /*0150*/ 	.word	0x00008d50


	//   ....[68]....
        /*0154*/ 	.word	0x00008e70


	//   ....[69]....
        /*0158*/ 	.word	0x00008f90


	//   ....[70]....
        /*015c*/ 	.word	0x000090b0


	//   ....[71]....
        /*0160*/ 	.word	0x000091d0


	//   ....[72]....
        /*0164*/ 	.word	0x000092e0


	//----- nvinfo : EIATTR_EXIT_INSTR_OFFSETS
	.align		4
.L_61:
        /*0168*/ 	.byte	0x04, 0x1c
        /*016a*/ 	.short	(.L_63 - .L_62)


	//   ....[0]....
.L_62:
        /*016c*/ 	.word	0x000092f0


	//----- nvinfo : EIATTR_CRS_STACK_SIZE
	.align		4
.L_63:
        /*0170*/ 	.byte	0x04, 0x1e
        /*0172*/ 	.short	(.L_65 - .L_64)
.L_64:
        /*0174*/ 	.word	0x00000000


	//----- nvinfo : EIATTR_CBANK_PARAM_SIZE
	.align		4
.L_65:
        /*0178*/ 	.byte	0x03, 0x19
        /*017a*/ 	.short	0x0010


	//----- nvinfo : EIATTR_PARAM_CBANK
	.align		4
        /*017c*/ 	.byte	0x04, 0x0a
        /*017e*/ 	.short	(.L_67 - .L_66)
	.align		4
.L_66:
        /*0180*/ 	.word	index@(.nv.constant0.blake3_finalize_kernel)
        /*0184*/ 	.short	0x0380
        /*0186*/ 	.short	0x0010


	//----- nvinfo : EIATTR_SW_WAR
	.align		4
.L_67:
        /*0188*/ 	.byte	0x04, 0x36
        /*018a*/ 	.short	(.L_69 - .L_68)
.L_68:
        /*018c*/ 	.word	0x00000008
.L_69:


//--------------------- .nv.info.blake3_update_kernel --------------------------
	.section	.nv.info.blake3_update_kernel,"",@"SHT_CUDA_INFO"
	.sectionflags	@""
	.align	4


	//----- nvinfo : EIATTR_CUDA_API_VERSION
	.align		4
        /*0000*/ 	.byte	0x04, 0x37
        /*0002*/ 	.short	(.L_71 - .L_70)
.L_70:
        /*0004*/ 	.word	0x00000082


	//----- nvinfo : EIATTR_KPARAM_INFO
	.align		4
.L_71:
        /*0008*/ 	.byte	0x04, 0x17
        /*000a*/ 	.short	(.L_73 - .L_72)
.L_72:
        /*000c*/ 	.word	0x00000000
        /*0010*/ 	.short	0x0002
        /*0012*/ 	.short	0x0010
        /*0014*/ 	.byte	0x00, 0xf0, 0x21, 0x00


	//----- nvinfo : EIATTR_KPARAM_INFO
	.align		4
.L_73:
        /*0018*/ 	.byte	0x04, 0x17
        /*001a*/ 	.short	(.L_75 - .L_74)
.L_74:
        /*001c*/ 	.word	0x00000000
        /*0020*/ 	.short	0x0001
        /*0022*/ 	.short	0x0008
        /*0024*/ 	.byte	0x00, 0xf5, 0x21, 0x00


	//----- nvinfo : EIATTR_KPARAM_INFO
	.align		4
.L_75:
        /*0028*/ 	.byte	0x04, 0x17
        /*002a*/ 	.short	(.L_77 - .L_76)
.L_76:
        /*002c*/ 	.word	0x00000000
        /*0030*/ 	.short	0x0000
        /*0032*/ 	.short	0x0000
        /*0034*/ 	.byte	0x00, 0xf5, 0x21, 0x00


	//----- nvinfo : EIATTR_SPARSE_MMA_MASK
	.align		4
.L_77:
        /*0038*/ 	.byte	0x03, 0x50
        /*003a*/ 	.short	0x0000


	//----- nvinfo : EIATTR_MAXREG_COUNT
	.align		4
        /*003c*/ 	.byte	0x03, 0x1b
        /*003e*/ 	.short	0x00ff


	//----- nvinfo : EIATTR_EXTERNS
	.align		4
        /*0040*/ 	.byte	0x04, 0x0f
        /*0042*/ 	.short	(.L_79 - .L_78)


	//   ....[0]....
	.align		4
.L_78:
        /*0044*/ 	.word	index@(vprintf)


	//----- nvinfo : EIATTR_MERCURY_ISA_VERSION
	.align		4
.L_79:
        /*0048*/ 	.byte	0x03, 0x5f
        /*004a*/ 	.short	0x0101


	//----- nvinfo : EIATTR_VRC_CTA_INIT_COUNT
	.align		4
        /*004c*/ 	.byte	0x02, 0x4a
	.zero		1
	.zero		1


	//----- nvinfo : EIATTR_SYSCALL_OFFSETS
	.align		4
        /*0050*/ 	.byte	0x04, 0x46
        /*0052*/ 	.short	(.L_81 - .L_80)


	//   ....[0]....
.L_80:
        /*0054*/ 	.word	0x000001d0


	//   ....[1]....
        /*0058*/ 	.word	0x00000380


	//   ....[2]....
        /*005c*/ 	.word	0x00000430


	//   ....[3]....
        /*0060*/ 	.word	0x00000510


	//   ....[4]....
        /*0064*/ 	.word	0x00000670


	//   ....[5]....
        /*0068*/ 	.word	0x000007d0


	//   ....[6]....
        /*006c*/ 	.word	0x00000910


	//   ....[7]....
        /*0070*/ 	.word	0x00000b40


	//   ....[8]....
        /*0074*/ 	.word	0x00000bf0


	//   ....[9]....
        /*0078*/ 	.word	0x00000cd0


	//   ....[10]....
        /*007c*/ 	.word	0x00000e50


	//   ....[11]....
        /*0080*/ 	.word	0x00000f30


	//   ....[12]....
        /*0084*/ 	.word	0x000053f0


	//   ....[13]....
        /*0088*/ 	.word	0x00005480


	//   ....[14]....
        /*008c*/ 	.word	0x00005530


	//   ....[15]....
        /*0090*/ 	.word	0x00005650


	//   ....[16]....
        /*0094*/ 	.word	0x00005770


	//   ....[17]....
        /*0098*/ 	.word	0x00005890


	//   ....[18]....
        /*009c*/ 	.word	0x000059b0


	//   ....[19]....
        /*00a0*/ 	.word	0x00005ad0


	//   ....[20]....
        /*00a4*/ 	.word	0x00005bf0


	//   ....[21]....
        /*00a8*/ 	.word	0x00005d10


	//   ....[22]....
        /*00ac*/ 	.word	0x00005e30


	//   ....[23]....
        /*00b0*/ 	.word	0x00005f50


	//   ....[24]....
        /*00b4*/ 	.word	0x00006070


	//   ....[25]....
        /*00b8*/ 	.word	0x00006190


	//   ....[26]....
        /*00bc*/ 	.word	0x000062b0


	//   ....[27]....
        /*00c0*/ 	.word	0x000063d0


	//   ....[28]....
        /*00c4*/ 	.word	0x000064f0


	//   ....[29]....
        /*00c8*/ 	.word	0x00006610


	//   ....[30]....
        /*00cc*/ 	.word	0x00006720


	//   ....[31]....
        /*00d0*/ 	.word	0x000067c0


	//   ....[32]....
        /*00d4*/ 	.word	0x00006870


	//   ....[33]....
        /*00d8*/ 	.word	0x00006990


	//   ....[34]....
        /*00dc*/ 	.word	0x00006ab0


	//   ....[35]....
        /*00e0*/ 	.word	0x00006bd0


	//   ....[36]....
        /*00e4*/ 	.word	0x00006cf0


	//   ....[37]....
        /*00e8*/ 	.word	0x00006e10


	//   ....[38]....
        /*00ec*/ 	.word	0x00006f30


	//   ....[39]....
        /*00f0*/ 	.word	0x00007050


	//   ....[40]....
        /*00f4*/ 	.word	0x00007170


	//   ....[41]....
        /*00f8*/ 	.word	0x00007290


	//   ....[42]....
        /*00fc*/ 	.word	0x000073b0


	//   ....[43]....
        /*0100*/ 	.word	0x000074d0


	//   ....[44]....
        /*0104*/ 	.word	0x000075f0


	//   ....[45]....
        /*0108*/ 	.word	0x00007710


	//   ....[46]....
        /*010c*/ 	.word	0x00007830


	//   ....[47]....
        /*0110*/ 	.word	0x00007950


	//   ....[48]....
        /*0114*/ 	.word	0x00007a60


	//----- nvinfo : EIATTR_EXIT_INSTR_OFFSETS
	.align		4
.L_81:
        /*0118*/ 	.byte	0x04, 0x1c
        /*011a*/ 	.short	(.L_83 - .L_82)


	//   ....[0]....
.L_82:
        /*011c*/ 	.word	0x00007a70


	//----- nvinfo : EIATTR_CRS_STACK_SIZE
	.align		4
.L_83:
        /*0120*/ 	.byte	0x04, 0x1e
        /*0122*/ 	.short	(.L_85 - .L_84)
.L_84:
        /*0124*/ 	.word	0x00000000


	//----- nvinfo : EIATTR_CBANK_PARAM_SIZE
	.align		4
.L_85:
        /*0128*/ 	.byte	0x03, 0x19
        /*012a*/ 	.short	0x0018


	//----- nvinfo : EIATTR_PARAM_CBANK
	.align		4
        /*012c*/ 	.byte	0x04, 0x0a
        /*012e*/ 	.short	(.L_87 - .L_86)
	.align		4
.L_86:
        /*0130*/ 	.word	index@(.nv.constant0.blake3_update_kernel)
        /*0134*/ 	.short	0x0380
        /*0136*/ 	.short	0x0018


	//----- nvinfo : EIATTR_SW_WAR
	.align		4
.L_87:
        /*0138*/ 	.byte	0x04, 0x36
        /*013a*/ 	.short	(.L_89 - .L_88)
.L_88:
        /*013c*/ 	.word	0x00000008
.L_89:


//--------------------- .nv.info.blake3_init_kernel --------------------------
	.section	.nv.info.blake3_init_kernel,"",@"SHT_CUDA_INFO"
	.sectionflags	@""
	.align	4


	//----- nvinfo : EIATTR_CUDA_API_VERSION
	.align		4
        /*0000*/ 	.byte	0x04, 0x37
        /*0002*/ 	.short	(.L_91 - .L_90)
.L_90:
        /*0004*/ 	.word	0x00000082


	//----- nvinfo : EIATTR_KPARAM_INFO
	.align		4
.L_91:
        /*0008*/ 	.byte	0x04, 0x17
        /*000a*/ 	.short	(.L_93 - .L_92)
.L_92:
        /*000c*/ 	.word	0x00000000
        /*0010*/ 	.short	0x0002
        /*0012*/ 	.short	0x0010
        /*0014*/ 	.byte	0x00, 0xf0, 0x11, 0x00


	//----- nvinfo : EIATTR_KPARAM_INFO
	.align		4
.L_93:
        /*0018*/ 	.byte	0x04, 0x17
        /*001a*/ 	.short	(.L_95 - .L_94)
.L_94:
        /*001c*/ 	.word	0x00000000
        /*0020*/ 	.short	0x0001
        /*0022*/ 	.short	0x0008
        /*0024*/ 	.byte	0x00, 0xf5, 0x21, 0x00


	//----- nvinfo : EIATTR_KPARAM_INFO
	.align		4
.L_95:
        /*0028*/ 	.byte	0x04, 0x17
        /*002a*/ 	.short	(.L_97 - .L_96)
.L_96:
        /*002c*/ 	.word	0x00000000
        /*0030*/ 	.short	0x0000
        /*0032*/ 	.short	0x0000
        /*0034*/ 	.byte	0x00, 0xf5, 0x21, 0x00


	//----- nvinfo : EIATTR_SPARSE_MMA_MASK
	.align		4
.L_97:
        /*0038*/ 	.byte	0x03, 0x50
        /*003a*/ 	.short	0x0000


	//----- nvinfo : EIATTR_MAXREG_COUNT
	.align		4
        /*003c*/ 	.byte	0x03, 0x1b
        /*003e*/ 	.short	0x00ff


	//----- nvinfo : EIATTR_EXTERNS
	.align		4
        /*0040*/ 	.byte	0x04, 0x0f
        /*0042*/ 	.short	(.L_99 - .L_98)


	//   ....[0]....
	.align		4
.L_98:
        /*0044*/ 	.word	index@(vprintf)


	//----- nvinfo : EIATTR_MERCURY_ISA_VERSION
	.align		4
.L_99:
        /*0048*/ 	.byte	0x03, 0x5f
        /*004a*/ 	.short	0x0101


	//----- nvinfo : EIATTR_VRC_CTA_INIT_COUNT
	.align		4
        /*004c*/ 	.byte	0x02, 0x4a
	.zero		1
	.zero		1


	//----- nvinfo : EIATTR_SYSCALL_OFFSETS
	.align		4
        /*0050*/ 	.byte	0x04, 0x46
        /*0052*/ 	.short	(.L_101 - .L_100)


	//   ....[0]....
.L_100:
        /*0054*/ 	.word	0x000007b0


	//   ....[1]....
        /*0058*/ 	.word	0x00000860


	//   ....[2]....
        /*005c*/ 	.word	0x00000900


	//   ....[3]....
        /*0060*/ 	.word	0x00000a00


	//   ....[4]....
        /*0064*/ 	.word	0x00000b00


	//   ....[5]....
        /*0068*/ 	.word	0x00000c00


	//   ....[6]....
        /*006c*/ 	.word	0x00000d00


	//   ....[7]....
        /*0070*/ 	.word	0x00000e00


	//   ....[8]....
        /*0074*/ 	.word	0x00000f00


	//   ....[9]....
        /*0078*/ 	.word	0x00001000


	//   ....[10]....
        /*007c*/ 	.word	0x00001100


	//   ....[11]....
        /*0080*/ 	.word	0x00001200


	//   ....[12]....
        /*0084*/ 	.word	0x00001300


	//   ....[13]....
        /*0088*/ 	.word	0x00001400


	//   ....[14]....
        /*008c*/ 	.word	0x00001500


	//   ....[15]....
        /*0090*/ 	.word	0x00001600


	//   ....[16]....
        /*0094*/ 	.word	0x00001700


	//   ....[17]....
        /*0098*/ 	.word	0x00001800


	//   ....[18]....
        /*009c*/ 	.word	0x000018f0


	//   ....[19]....
        /*00a0*/ 	.word	0x00001990


	//   ....[20]....
        /*00a4*/ 	.word	0x00001a30


	//   ....[21]....
        /*00a8*/ 	.word	0x00001b30


	//   ....[22]....
        /*00ac*/ 	.word	0x00001c30


	//   ....[23]....
        /*00b0*/ 	.word	0x00001d30


	//   ....[24]....
        /*00b4*/ 	.word	0x00001e30


	//   ....[25]....
        /*00b8*/ 	.word	0x00001f30


	//   ....[26]....
        /*00bc*/ 	.word	0x00002030


	//   ....[27]....
        /*00c0*/ 	.word	0x00002130


	//   ....[28]....
        /*00c4*/ 	.word	0x00002230


	//   ....[29]....
        /*00c8*/ 	.word	0x00002330


	//   ....[30]....
        /*00cc*/ 	.word	0x00002430


	//   ....[31]....
        /*00d0*/ 	.word	0x00002530


	//   ....[32]....
        /*00d4*/ 	.word	0x00002630


	//   ....[33]....
        /*00d8*/ 	.word	0x00002730


	//   ....[34]....
        /*00dc*/ 	.word	0x00002830


	//   ....[35]....
        /*00e0*/ 	.word	0x00002930


	//   ....[36]....
        /*00e4*/ 	.word	0x00002a20


	//----- nvinfo : EIATTR_EXIT_INSTR_OFFSETS
	.align		4
.L_101:
        /*00e8*/ 	.byte	0x04, 0x1c
        /*00ea*/ 	.short	(.L_103 - .L_102)


	//   ....[0]....
.L_102:
        /*00ec*/ 	.word	0x00002c90


	//----- nvinfo : EIATTR_CBANK_PARAM_SIZE
	.align		4
.L_103:
        /*00f0*/ 	.byte	0x03, 0x19
        /*00f2*/ 	.short	0x0014


	//----- nvinfo : EIATTR_PARAM_CBANK
	.align		4
        /*00f4*/ 	.byte	0x04, 0x0a
        /*00f6*/ 	.short	(.L_105 - .L_104)
	.align		4
.L_104:
        /*00f8*/ 	.word	index@(.nv.constant0.blake3_init_kernel)
        /*00fc*/ 	.short	0x0380
        /*00fe*/ 	.short	0x0014


	//----- nvinfo : EIATTR_SW_WAR
	.align		4
.L_105:
        /*0100*/ 	.byte	0x04, 0x36
        /*0102*/ 	.short	(.L_107 - .L_106)
.L_106:
        /*0104*/ 	.word	0x00000008
.L_107:


//--------------------- .nv.callgraph             --------------------------
	.section	.nv.callgraph,"",@"SHT_CUDA_CALLGRAPH"
	.align	4
	.sectionentsize	8
	.align		4
        /*0000*/ 	.word	0x00000000
	.align		4
        /*0004*/ 	.word	0xffffffff
	.align		4
        /*0008*/ 	.word	index@(blake3_finalize_kernel)
	.align		4
        /*000c*/ 	.word	index@(vprintf)
	.align		4
        /*0010*/ 	.word	index@(blake3_update_kernel)
	.align		4
        /*0014*/ 	.word	index@(vprintf)
	.align		4
        /*0018*/ 	.word	index@(blake3_init_kernel)
	.align		4
        /*001c*/ 	.word	index@(vprintf)
	.align		4
        /*0020*/ 	.word	0x00000000
	.align		4
        /*0024*/ 	.word	0xfffffffe
	.align		4
        /*0028*/ 	.word	0x00000000
	.align		4
        /*002c*/ 	.word	0xfffffffd
	.align		4
        /*0030*/ 	.word	0x00000000
	.align		4
        /*0034*/ 	.word	0xfffffffc


//--------------------- .nv.constant3             --------------------------
	.section	.nv.constant3,"a",@progbits
	.align	4
.nv.constant3:
	.type		d_IV,@object
	.size		d_IV,(d_MSG_PERMUTATION - d_IV)
d_IV:
        /*0000*/ 	.byte	0x67, 0xe6, 0x09, 0x6a, 0x85, 0xae, 0x67, 0xbb, 0x72, 0xf3, 0x6e, 0x3c, 0x3a, 0xf5, 0x4f, 0xa5
        /*0010*/ 	.byte	0x7f, 0x52, 0x0e, 0x51, 0x8c, 0x68, 0x05, 0x9b, 0xab, 0xd9, 0x83, 0x1f, 0x19, 0xcd, 0xe0, 0x5b
	.type		d_MSG_PERMUTATION,@object
	.size		d_MSG_PERMUTATION,(.L_1 - d_MSG_PERMUTATION)
d_MSG_PERMUTATION:
        /*0020*/ 	.byte	0x02, 0x06, 0x03, 0x0a, 0x07, 0x00, 0x04, 0x0d, 0x01, 0x0b, 0x0c, 0x05, 0x09, 0x0e, 0x0f, 0x08
.L_1:


//--------------------- .nv.constant4             --------------------------
	.section	.nv.constant4,"a",@progbits
	.align	8
	.align		8
.nv.constant4:
        /*0000*/ 	.dword	$str
	.align		8
        /*0008*/ 	.dword	$str$1
	.align		8
        /*0010*/ 	.dword	$str$2
	.align		8
        /*0018*/ 	.dword	$str$3
	.align		8
        /*0020*/ 	.dword	$str$4
	.align		8
        /*0028*/ 	.dword	$str$5
	.align		8
        /*0030*/ 	.dword	$str$6
	.align		8
        /*0038*/ 	.dword	$str$7
	.align		8
        /*0040*/ 	.dword	$str$8
	.align		8
        /*0048*/ 	.dword	$str$9
	.align		8
        /*0050*/ 	.dword	$str$10
	.align		8
        /*0058*/ 	.dword	$str$11
	.align		8
        /*0060*/ 	.dword	vprintf


//--------------------- .text.blake3_hash_kernel  --------------------------
	.section	.text.blake3_hash_kernel,"ax",@progbits
	.align	128
        .global         blake3_hash_kernel
        .type           blake3_hash_kernel,@function
        .size           blake3_hash_kernel,(.L_x_232 - blake3_hash_kernel)
        .other          blake3_hash_kernel,@"STO_CUDA_ENTRY STV_DEFAULT"
blake3_hash_kernel:
.text.blake3_hash_kernel:
[----:B------:R-:W0:Y:S01]  /*0000*/  LDC R1, c[0x0][0x37c] ;  /* 0x0000df00ff017b82 */ /* 0x000e220000000800 */
[----:B------:R-:W1:Y:S07]  /*0010*/  LDCU UR5, c[0x0][0x388] ;  /* 0x00007100ff0577ac */ /* 0x000e6e0008000800 */
[----:B------:R-:W2:Y:S01]  /*0020*/  LDC R21, c[0x3][RZ] ;  /* 0x00c00000ff157b82 */ /* 0x000ea20000000800 */
[----:B0-----:R-:W-:Y:S01]  /*0030*/  VIADD R1, R1, 0xffffffc0 ;  /* 0xffffffc001017836 */ /* 0x001fe20000000000 */
[----:B------:R-:W0:Y:S04]  /*0040*/  LDCU UR4, c[0x0][0x380] ;  /* 0x00007000ff0477ac */ /* 0x000e280008000800 */
[----:B------:R-:W-:Y:S01]  /*0050*/  R2UR UR41, R1 ;  /* 0x00000000012972ca */ /* 0x000fe200000e0000 */
[----:B------:R-:W3:Y:S01]  /*0060*/  LDCU UR6, c[0x3][0x10] ;  /* 0x00c00200ff0677ac */ /* 0x000ee20008000800 */
[----:B------:R-:W4:Y:S01]  /*0070*/  LDC R23, c[0x3][0x4] ;  /* 0x00c00100ff177b82 */ /* 0x000f220000000800 */
[----:B------:R-:W2:Y:S01]  /*0080*/  LDCU.64 UR22, c[0x0][0x358] ;  /* 0x00006b00ff1677ac */ /* 0x000ea20008000a00 */
[----:B------:R-:W2:Y:S06]  /*0090*/  LDCU.U8 UR8, c[0x3][0x20] ;  /* 0x00c00400ff0877ac */ /* 0x000eac0008000000 */
[----:B------:R-:W2:Y:S01]  /*00a0*/  LDC R25, c[0x3][0x8] ;  /* 0x00c00200ff197b82 */ /* 0x000ea20000000800 */
[----:B-1----:R-:W-:Y:S01]  /*00b0*/  UISETP.GE.U32.AND UP0, UPT, UR5, 0x41, UPT ;  /* 0x000000410500788c */ /* 0x002fe2000bf06070 */
[----:B0-----:R-:W-:Y:S01]  /*00c0*/  IMAD.U32 R26, RZ, RZ, UR4 ;  /* 0x00000004ff1a7e24 */ /* 0x001fe2000f8e00ff */
[----:B------:R-:W0:Y:S05]  /*00d0*/  LDCU.U8 UR9, c[0x3][0x23] ;  /* 0x00c00460ff0977ac */ /* 0x000e2a0008000000 */
[----:B------:R-:W1:Y:S01]  /*00e0*/  LDC R0, c[0x3][0xc] ;  /* 0x00c00300ff007b82 */ /* 0x000e620000000800 */
[----:B---3--:R-:W-:Y:S01]  /*00f0*/  IMAD.U32 R22, RZ, RZ, UR6 ;  /* 0x00000006ff167e24 */ /* 0x008fe2000f8e00ff */
[----:B------:R-:W3:Y:S01]  /*0100*/  LDCU.U8 UR10, c[0x3][0x24] ;  /* 0x00c00480ff0a77ac */ /* 0x000ee20008000000 */
[----:B------:R-:W0:Y:S05]  /*0110*/  LDCU.U8 UR11, c[0x3][0x25] ;  /* 0x00c004a0ff0b77ac */ /* 0x000e2a0008000000 */
[----:B------:R-:W0:Y:S01]  /*0120*/  LDC R27, c[0x0][0x384] ;  /* 0x0000e100ff1b7b82 */ /* 0x000e220000000800 */
[----:B------:R-:W0:Y:S01]  /*0130*/  LDCU.U8 UR12, c[0x3][0x26] ;  /* 0x00c004c0ff0c77ac */ /* 0x000e220008000000 */
[----:B------:R-:W0:Y:S06]  /*0140*/  LDCU.U8 UR13, c[0x3][0x27] ;  /* 0x00c004e0ff0d77ac */ /* 0x000e2c0008000000 */
        /* <DEDUP_REMOVED lines=8> */
[----:B------:R-:W0:Y:S01]  /*01d0*/  LDCU.U8 UR19, c[0x3][0x2d] ;  /* 0x00c005a0ff1377ac */ /* 0x000e220008000000 */
[----:B------:R-:W0:Y:S01]  /*01e0*/  LDCU.U8 UR20, c[0x3][0x2e] ;  /* 0x00c005c0ff1477ac */ /* 0x000e220008000000 */
[----:B------:R-:W0:Y:S01]  /*01f0*/  LDCU.U8 UR21, c[0x3][0x2f] ;  /* 0x00c005e0ff1577ac */ /* 0x000e220008000000 */
[----:B------:R-:W0:Y:S01]  /*0200*/  LDCU UR28, c[0x0][0x388] ;  /* 0x00007100ff1c77ac */ /* 0x000e220008000800 */
[----:B------:R-:W-:Y:S01]  /*0210*/  UMOV UR6, 0xb ;  /* 0x0000000b00067882 */ /* 0x000fe20000000000 */
[----:B------:R-:W-:Y:S01]  /*0220*/  UMOV UR4, URZ ;  /* 0x000000ff00047c82 */ /* 0x000fe20008000000 */
[----:B--234-:R-:W-:Y:S05]  /*0230*/  BRA.U !UP0, `(.L_x_0) ;  /* 0x00000035085c7547 */ /* 0x01cfea000b800000 */
[----:B------:R-:W-:Y:S01]  /*0240*/  UIADD3 UR4, UPT, UPT, UR5, -0x41, URZ ;  /* 0xffffffbf05047890 */ /* 0x000fe2000fffe0ff */
[----:B------:R-:W-:Y:S01]  /*0250*/  IMAD.MOV.U32 R33, RZ, RZ, 0x1 ;  /* 0x00000001ff217424 */ /* 0x000fe200078e00ff */
[----:B------:R-:W-:Y:S01]  /*0260*/  UMOV UR6, URZ ;  /* 0x000000ff00067c82 */ /* 0x000fe20008000000 */
[----:B------:R-:W-:Y:S01]  /*0270*/  UMOV UR5, URZ ;  /* 0x000000ff00057c82 */ /* 0x000fe20008000000 */
[----:B------:R-:W-:Y:S02]  /*0280*/  USHF.R.U64 UR7, UR4, 0x6, URZ ;  /* 0x0000000604077899 */ /* 0x000fe400080012ff */
[----:B------:R-:W-:Y:S02]  /*0290*/  ULEA.HI UR4, UR4, 0x1, URZ, 0x1a ;  /* 0x0000000104047891 */ /* 0x000fe4000f8fd0ff */
[----:B------:R-:W-:-:S12]  /*02a0*/  ULOP3.LUT UR7, URZ, UR7, URZ, 0x33, !UPT ;  /* 0x00000007ff077292 */ /* 0x000fd8000f8e33ff */
.L_x_1:
[----:B0-----:R-:W2:Y:S01]  /*02b0*/  LDG.E R6, desc[UR22][R26.64+0x8] ;  /* 0x000008161a067981 */ /* 0x001ea2000c1e1900 */
[----:B------:R-:W0:Y:S03]  /*02c0*/  LDC.64 R28, c[0x3][RZ] ;  /* 0x00c00000ff1c7b82 */ /* 0x000e260000000a00 */
[----:B------:R-:W3:Y:S04]  /*02d0*/  LDG.E R8, desc[UR22][R26.64+0x10] ;  /* 0x000010161a087981 */ /* 0x000ee8000c1e1900 */
[----:B------:R-:W4:Y:S01]  /*02e0*/  LDG.E R4, desc[UR22][R26.64] ;  /* 0x000000161a047981 */ /* 0x000f22000c1e1900 */
[----:B------:R-:W5:Y:S03]  /*02f0*/  LDC.64 R30, c[0x3][0x8] ;  /* 0x00c00200ff1e7b82 */ /* 0x000f660000000a00 */
[----:B------:R-:W1:Y:S04]  /*0300*/  LDG.E R10, desc[UR22][R26.64+0x18] ;  /* 0x000018161a0a7981 */ /* 0x000e68000c1e1900 */
[----:B------:R-:W5:Y:S04]  /*0310*/  LDG.E R7, desc[UR22][R26.64+0xc] ;  /* 0x00000c161a077981 */ /* 0x000f68000c1e1900 */
        /* <DEDUP_REMOVED lines=10> */
[----:B------:R-:W5:Y:S01]  /*03c0*/  LDG.E R19, desc[UR22][R26.64+0x3c] ;  /* 0x00003c161a137981 */ /* 0x000f62000c1e1900 */
[----:B------:R-:W0:Y:S01]  /*03d0*/  LDCU.U8 UR25, c[0x3][0x22] ;  /* 0x00c00440ff1977ac */ /* 0x000e220008000000 */
[----:B------:R-:W0:Y:S02]  /*03e0*/  LDCU.U8 UR24, c[0x3][0x21] ;  /* 0x00c00420ff1877ac */ /* 0x000e240008000000 */
[----:B0-----:R-:W-:-:S02]  /*03f0*/  ULEA UR25, UR25, UR41, 0x2 ;  /* 0x0000002919197291 */ /* 0x001fc4000f8e10ff */
[----:B------:R-:W-:Y:S02]  /*0400*/  ULEA UR38, UR8, UR41, 0x2 ;  /* 0x0000002908267291 */ /* 0x000fe4000f8e10ff */
[----:B------:R-:W-:Y:S02]  /*0410*/  ULEA UR24, UR24, UR41, 0x2 ;  /* 0x0000002918187291 */ /* 0x000fe4000f8e10ff */
[----:B------:R-:W-:Y:S02]  /*0420*/  ULEA UR39, UR9, UR41, 0x2 ;  /* 0x0000002909277291 */ /* 0x000fe4000f8e10ff */
[----:B------:R-:W-:Y:S02]  /*0430*/  ULEA UR26, UR10, UR41, 0x2 ;  /* 0x000000290a1a7291 */ /* 0x000fe4000f8e10ff */
[----:B------:R-:W-:Y:S02]  /*0440*/  ULEA UR29, UR12, UR41, 0x2 ;  /* 0x000000290c1d7291 */ /* 0x000fe4000f8e10ff */
[----:B------:R-:W-:-:S02]  /*0450*/  ULEA UR27, UR11, UR41, 0x2 ;  /* 0x000000290b1b7291 */ /* 0x000fc4000f8e10ff */
        /* <DEDUP_REMOVED lines=8> */
[----:B------:R-:W-:Y:S01]  /*04e0*/  ULEA UR37, UR21, UR41, 0x2 ;  /* 0x0000002915257291 */ /* 0x000fe2000f8e10ff */
[----:B--2---:R-:W-:-:S04]  /*04f0*/  IADD3 R34, PT, PT, R20, R23, R6 ;  /* 0x0000001714227210 */ /* 0x004fc80007ffe006 */
[----:B------:R-:W-:-:S04]  /*0500*/  LOP3.LUT R32, R34, UR6, RZ, 0x3c, !PT ;  /* 0x0000000622207c12 */ /* 0x000fc8000f8e3cff */
[----:B------:R-:W-:Y:S02]  /*0510*/  SHF.L.W.U32.HI R32, R32, 0x10, R32 ;  /* 0x0000001020207819 */ /* 0x000fe40000010e20 */
[----:B---3--:R-:W-:-:S03]  /*0520*/  IADD3 R36, PT, PT, R2, R25, R8 ;  /* 0x0000001902247210 */ /* 0x008fc60007ffe008 */
[----:B------:R-:W-:Y:S01]  /*0530*/  IMAD.IADD R29, R32, 0x1, R29 ;  /* 0x00000001201d7824 */ /* 0x000fe200078e021d */
[----:B------:R-:W-:-:S04]  /*0540*/  LOP3.LUT R23, R36, 0x40, RZ, 0x3c, !PT ;  /* 0x0000004024177812 */ /* 0x000fc800078e3cff */
[----:B------:R-:W-:Y:S02]  /*0550*/  LOP3.LUT R20, R20, R29, RZ, 0x3c, !PT ;  /* 0x0000001d14147212 */ /* 0x000fe400078e3cff */
[----:B------:R-:W-:Y:S02]  /*0560*/  SHF.L.W.U32.HI R23, R36, 0x10, R23 ;  /* 0x0000001024177819 */ /* 0x000fe40000010e17 */
[----:B------:R-:W-:Y:S02]  /*0570*/  SHF.L.W.U32.HI R20, R20, 0x14, R20 ;  /* 0x0000001414147819 */ /* 0x000fe40000010e14 */
[----:B----4-:R-:W-:Y:S02]  /*0580*/  IADD3 R24, PT, PT, R22, R21, R4 ;  /* 0x0000001516187210 */ /* 0x010fe40007ffe004 */
[----:B-1----:R-:W-:Y:S01]  /*0590*/  IADD3 R0, PT, PT, R3, R0, R10 ;  /* 0x0000000003007210 */ /* 0x002fe20007ffe00a */
[----:B-----5:R-:W-:Y:S01]  /*05a0*/  IMAD.IADD R25, R23, 0x1, R30 ;  /* 0x0000000117197824 */ /* 0x020fe200078e021e */
[----:B------:R-:W-:-:S02]  /*05b0*/  IADD3 R21, PT, PT, R34, R20, R7 ;  /* 0x0000001422157210 */ /* 0x000fc40007ffe007 */
[----:B------:R-:W-:Y:S02]  /*05c0*/  LOP3.LUT R34, R24, UR5, RZ, 0x3c, !PT ;  /* 0x0000000518227c12 */ /* 0x000fe4000f8e3cff */
[----:B------:R-:W-:Y:S01]  /*05d0*/  LOP3.LUT R35, R33, R0, RZ, 0x3c, !PT ;  /* 0x0000000021237212 */ /* 0x000fe200078e3cff */
[----:B------:R0:W-:Y:S01]  /*05e0*/  STL.128 [R1], R4 ;  /* 0x0000000401007387 */ /* 0x0001e20000100c00 */
[----:B------:R-:W-:Y:S02]  /*05f0*/  SHF.L.W.U32.HI R33, R34, 0x10, R34 ;  /* 0x0000001022217819 */ /* 0x000fe40000010e22 */
[----:B------:R-:W-:-:S04]  /*0600*/  LOP3.LUT R2, R2, R25, RZ, 0x3c, !PT ;  /* 0x0000001902027212 */ /* 0x000fc800078e3cff */
[----:B------:R-:W-:Y:S02]  /*0610*/  SHF.L.W.U32.HI R2, R2, 0x14, R2 ;  /* 0x0000001402027819 */ /* 0x000fe40000010e02 */
[----:B0-----:R-:W-:Y:S01]  /*0620*/  SHF.L.W.U32.HI R6, R35, 0x10, R35 ;  /* 0x0000001023067819 */ /* 0x001fe20000010e23 */
[----:B------:R-:W-:Y:S01]  /*0630*/  IMAD.IADD R7, R33, 0x1, R28 ;  /* 0x0000000121077824 */ /* 0x000fe200078e021c */
[----:B------:R-:W-:-:S03]  /*0640*/  LOP3.LUT R4, R32, R21, RZ, 0x3c, !PT ;  /* 0x0000001520047212 */ /* 0x000fc600078e3cff */
[----:B------:R-:W-:Y:S01]  /*0650*/  IMAD.IADD R30, R6, 0x1, R31 ;  /* 0x00000001061e7824 */ /* 0x000fe200078e021f */
[----:B------:R-:W-:Y:S02]  /*0660*/  IADD3 R36, PT, PT, R36, R2, R9 ;  /* 0x0000000224247210 */ /* 0x000fe40007ffe009 */
[----:B------:R-:W-:Y:S02]  /*0670*/  SHF.L.W.U32.HI R4, R4, 0x18, R4 ;  /* 0x0000001804047819 */ /* 0x000fe40000010e04 */
[----:B------:R-:W-:Y:S02]  /*0680*/  LOP3.LUT R22, R22, R7, RZ, 0x3c, !PT ;  /* 0x0000000716167212 */ /* 0x000fe400078e3cff */
[----:B------:R-:W-:Y:S01]  /*0690*/  LOP3.LUT R3, R3, R30, RZ, 0x3c, !PT ;  /* 0x0000001e03037212 */ /* 0x000fe200078e3cff */
[----:B------:R-:W-:Y:S01]  /*06a0*/  IMAD.IADD R29, R29, 0x1, R4 ;  /* 0x000000011d1d7824 */ /* 0x000fe200078e0204 */
[----:B------:R-:W-:Y:S02]  /*06b0*/  LOP3.LUT R23, R23, R36, RZ, 0x3c, !PT ;  /* 0x0000002417177212 */ /* 0x000fe400078e3cff */
[----:B------:R-:W-:-:S02]  /*06c0*/  SHF.L.W.U32.HI R31, R22, 0x14, R22 ;  /* 0x00000014161f7819 */ /* 0x000fc40000010e16 */
[----:B------:R-:W-:Y:S02]  /*06d0*/  SHF.L.W.U32.HI R3, R3, 0x14, R3 ;  /* 0x0000001403037819 */ /* 0x000fe40000010e03 */
[----:B------:R-:W-:Y:S02]  /*06e0*/  SHF.L.W.U32.HI R28, R23, 0x18, R23 ;  /* 0x00000018171c7819 */ /* 0x000fe40000010e17 */
[----:B------:R-:W-:Y:S02]  /*06f0*/  IADD3 R24, PT, PT, R24, R31, R5 ;  /* 0x0000001f18187210 */ /* 0x000fe40007ffe005 */
[----:B------:R-:W-:Y:S02]  /*0700*/  LOP3.LUT R20, R20, R29, RZ, 0x3c, !PT ;  /* 0x0000001d14147212 */ /* 0x000fe400078e3cff */
[----:B------:R-:W-:Y:S01]  /*0710*/  IADD3 R5, PT, PT, R0, R3, R11 ;  /* 0x0000000300057210 */ /* 0x000fe20007ffe00b */
[----:B------:R-:W-:Y:S01]  /*0720*/  IMAD.IADD R37, R25, 0x1, R28 ;  /* 0x0000000119257824 */ /* 0x000fe200078e021c */
[----:B------:R-:W-:-:S02]  /*0730*/  SHF.L.W.U32.HI R35, R20, 0x19, R20 ;  /* 0x0000001914237819 */ /* 0x000fc40000010e14 */
[----:B------:R-:W-:Y:S02]  /*0740*/  LOP3.LUT R0, R6, R5, RZ, 0x3c, !PT ;  /* 0x0000000506007212 */ /* 0x000fe400078e3cff */
[----:B------:R-:W-:Y:S02]  /*0750*/  LOP3.LUT R2, R2, R37, RZ, 0x3c, !PT ;  /* 0x0000002502027212 */ /* 0x000fe400078e3cff */
[-C--:B------:R-:W-:Y:S02]  /*0760*/  IADD3 R23, PT, PT, R35, R24.reuse, R12 ;  /* 0x0000001823177210 */ /* 0x080fe40007ffe00c */
[----:B------:R-:W-:Y:S02]  /*0770*/  SHF.L.W.U32.HI R0, R0, 0x18, R0 ;  /* 0x0000001800007819 */ /* 0x000fe40000010e00 */
[----:B------:R-:W-:Y:S02]  /*0780*/  LOP3.LUT R24, R33, R24, RZ, 0x3c, !PT ;  /* 0x0000001821187212 */ /* 0x000fe400078e3cff */
[----:B------:R-:W-:-:S02]  /*0790*/  SHF.L.W.U32.HI R32, R2, 0x19, R2 ;  /* 0x0000001902207819 */ /* 0x000fc40000010e02 */
[----:B------:R-:W-:Y:S02]  /*07a0*/  LOP3.LUT R6, R0, R23, RZ, 0x3c, !PT ;  /* 0x0000001700067212 */ /* 0x000fe400078e3cff */
[----:B------:R-:W-:Y:S01]  /*07b0*/  SHF.L.W.U32.HI R2, R24, 0x18, R24 ;  /* 0x0000001818027819 */ /* 0x000fe20000010e18 */
[----:B------:R-:W-:Y:S01]  /*07c0*/  IMAD.IADD R0, R30, 0x1, R0 ;  /* 0x000000011e007824 */ /* 0x000fe200078e0200 */
[----:B------:R-:W-:-:S03]  /*07d0*/  SHF.L.W.U32.HI R24, R6, 0x10, R6 ;  /* 0x0000001006187819 */ /* 0x000fc60000010e06 */
[----:B------:R-:W-:Y:S01]  /*07e0*/  IMAD.IADD R6, R7, 0x1, R2 ;  /* 0x0000000107067824 */ /* 0x000fe200078e0202 */
[----:B------:R-:W-:Y:S02]  /*07f0*/  IADD3 R25, PT, PT, R32, R21, R14 ;  /* 0x0000001520197210 */ /* 0x000fe40007ffe00e */
[----:B------:R-:W-:Y:S02]  /*0800*/  LOP3.LUT R7, R3, R0, RZ, 0x3c, !PT ;  /* 0x0000000003077212 */ /* 0x000fe400078e3cff */
[----:B------:R-:W-:Y:S02]  /*0810*/  LOP3.LUT R30, R31, R6, RZ, 0x3c, !PT ;  /* 0x000000061f1e7212 */ /* 0x000fe400078e3cff */
[----:B------:R-:W-:Y:S01]  /*0820*/  LOP3.LUT R20, R2, R25, RZ, 0x3c, !PT ;  /* 0x0000001902147212 */ /* 0x000fe200078e3cff */
[----:B------:R-:W-:Y:S01]  /*0830*/  IMAD.IADD R2, R37, 0x1, R24 ;  /* 0x0000000125027824 */ /* 0x000fe200078e0218 */
[----:B------:R-:W-:Y:S02]  /*0840*/  SHF.L.W.U32.HI R7, R7, 0x19, R7 ;  /* 0x0000001907077819 */ /* 0x000fe40000010e07 */
[----:B------:R-:W-:-:S02]  /*0850*/  SHF.L.W.U32.HI R30, R30, 0x19, R30 ;  /* 0x000000191e1e7819 */ /* 0x000fc40000010e1e */
[----:B------:R-:W-:Y:S02]  /*0860*/  SHF.L.W.U32.HI R20, R20, 0x10, R20 ;  /* 0x0000001014147819 */ /* 0x000fe40000010e14 */
[----:B------:R-:W-:Y:S01]  /*0870*/  LOP3.LUT R22, R35, R2, RZ, 0x3c, !PT ;  /* 0x0000000223167212 */ /* 0x000fe200078e3cff */
[----:B------:R0:W-:Y:S01]  /*0880*/  STL.128 [R1+0x10], R8 ;  /* 0x0000100801007387 */ /* 0x0001e20000100c00 */
[----:B------:R-:W-:Y:S02]  /*0890*/  IADD3 R31, PT, PT, R7, R36, R16 ;  /* 0x00000024071f7210 */ /* 0x000fe40007ffe010 */
[----:B------:R-:W-:Y:S01]  /*08a0*/  IADD3 R33, PT, PT, R30, R5, R18 ;  /* 0x000000051e217210 */ /* 0x000fe20007ffe012 */
[----:B------:R1:W-:Y:S01]  /*08b0*/  STL.128 [R1+0x20], R12 ;  /* 0x0000200c01007387 */ /* 0x0003e20000100c00 */
[----:B------:R-:W-:Y:S01]  /*08c0*/  IMAD.IADD R21, R0, 0x1, R20 ;  /* 0x0000000100157824 */ /* 0x000fe200078e0214 */
[----:B------:R-:W-:Y:S02]  /*08d0*/  SHF.L.W.U32.HI R22, R22, 0x14, R22 ;  /* 0x0000001416167819 */ /* 0x000fe40000010e16 */
[----:B------:R2:W-:Y:S01]  /*08e0*/  STL.128 [R1+0x30], R16 ;  /* 0x0000301001007387 */ /* 0x0005e20000100c00 */
[----:B------:R-:W-:-:S02]  /*08f0*/  LOP3.LUT R4, R4, R31, RZ, 0x3c, !PT ;  /* 0x0000001f04047212 */ /* 0x000fc400078e3cff */
[----:B------:R-:W-:Y:S01]  /*0900*/  LOP3.LUT R28, R28, R33, RZ, 0x3c, !PT ;  /* 0x000000211c1c7212 */ /* 0x000fe200078e3cff */
[----:B------:R-:W3:Y:S04]  /*0910*/  LDL R5, [UR27] ;  /* 0x0000001bff057983 */ /* 0x000ee80008100800 */
[----:B0-----:R-:W4:Y:S01]  /*0920*/  LDL R10, [UR25] ;  /* 0x00000019ff0a7983 */ /* 0x001f220008100800 */
[----:B------:R-:W-:Y:S02]  /*0930*/  LOP3.LUT R0, R32, R21, RZ, 0x3c, !PT ;  /* 0x0000001520007212 */ /* 0x000fe400078e3cff */
[----:B------:R-:W-:Y:S01]  /*0940*/  IADD3 R3, PT, PT, R23, R22, R13 ;  /* 0x0000001617037210 */ /* 0x000fe20007ffe00d */
[----:B------:R-:W5:Y:S01]  /*0950*/  LDL R8, [UR38] ;  /* 0x00000026ff087983 */ /* 0x000f620008100800 */
[----:B------:R-:W-:-:S02]  /*0960*/  SHF.L.W.U32.HI R23, R4, 0x10, R4 ;  /* 0x0000001004177819 */ /* 0x000fc40000010e04 */
[----:B------:R-:W-:Y:S01]  /*0970*/  SHF.L.W.U32.HI R32, R28, 0x10, R28 ;  /* 0x000000101c207819 */ /* 0x000fe20000010e1c */
[----:B------:R-:W5:Y:S02]  /*0980*/  LDL R9, [UR24] ;  /* 0x00000018ff097983 */ /* 0x000f640008100800 */
[----:B------:R-:W-:Y:S02]  /*0990*/  IMAD.IADD R28, R6, 0x1, R23 ;  /* 0x00000001061c7824 */ /* 0x000fe400078e0217 */
[----:B------:R-:W-:Y:S01]  /*09a0*/  IMAD.IADD R35, R29, 0x1, R32 ;  /* 0x000000011d237824 */ /* 0x000fe200078e0220 */
[----:B------:R-:W5:Y:S02]  /*09b0*/  LDL R11, [UR39] ;  /* 0x00000027ff0b7983 */ /* 0x000f640008100800 */
[----:B------:R-:W-:Y:S02]  /*09c0*/  LOP3.LUT R7, R7, R28, RZ, 0x3c, !PT ;  /* 0x0000001c07077212 */ /* 0x000fe400078e3cff */
[----:B------:R-:W-:Y:S01]  /*09d0*/  LOP3.LUT R34, R30, R35, RZ, 0x3c, !PT ;  /* 0x000000231e227212 */ /* 0x000fe200078e3cff */
[----:B------:R-:W3:Y:S01]  /*09e0*/  LDL R4, [UR26] ;  /* 0x0000001aff047983 */ /* 0x000ee20008100800 */
[----:B------:R-:W-:-:S02]  /*09f0*/  SHF.L.W.U32.HI R0, R0, 0x14, R0 ;  /* 0x0000001400007819 */ /* 0x000fc40000010e00 */
[----:B------:R-:W-:Y:S01]  /*0a00*/  SHF.L.W.U32.HI R30, R7, 0x14, R7 ;  /* 0x00000014071e7819 */ /* 0x000fe20000010e07 */
[----:B------:R-:W3:Y:S01]  /*0a10*/  LDL R6, [UR29] ;  /* 0x0000001dff067983 */ /* 0x000ee20008100800 */
[----:B------:R-:W-:Y:S02]  /*0a20*/  SHF.L.W.U32.HI R34, R34, 0x14, R34 ;  /* 0x0000001422227819 */ /* 0x000fe40000010e22 */
[----:B------:R-:W-:Y:S01]  /*0a30*/  IADD3 R25, PT, PT, R25, R0, R15 ;  /* 0x0000000019197210 */ /* 0x000fe20007ffe00f */
[----:B------:R-:W3:Y:S01]  /*0a40*/  LDL R7, [UR30] ;  /* 0x0000001eff077983 */ /* 0x000ee20008100800 */
[----:B------:R-:W-:Y:S02]  /*0a50*/  IADD3 R29, PT, PT, R31, R30, R17 ;  /* 0x0000001e1f1d7210 */ /* 0x000fe40007ffe011 */
[----:B------:R-:W-:Y:S01]  /*0a60*/  IADD3 R33, PT, PT, R33, R34, R19 ;  /* 0x0000002221217210 */ /* 0x000fe20007ffe013 */
[----:B-1----:R-:W3:Y:S04]  /*0a70*/  LDL R12, [UR31] ;  /* 0x0000001fff0c7983 */ /* 0x002ee80008100800 */
[----:B------:R-:W3:Y:S04]  /*0a80*/  LDL R13, [UR32] ;  /* 0x00000020ff0d7983 */ /* 0x000ee80008100800 */
[----:B------:R-:W3:Y:S04]  /*0a90*/  LDL R14, [UR33] ;  /* 0x00000021ff0e7983 */ /* 0x000ee80008100800 */
[----:B------:R-:W3:Y:S04]  /*0aa0*/  LDL R15, [UR34] ;  /* 0x00000022ff0f7983 */ /* 0x000ee80008100800 */
[----:B--2---:R-:W2:Y:S04]  /*0ab0*/  LDL R16, [UR35] ;  /* 0x00000023ff107983 */ /* 0x004ea80008100800 */
[----:B------:R-:W2:Y:S04]  /*0ac0*/  LDL R17, [UR36] ;  /* 0x00000024ff117983 */ /* 0x000ea80008100800 */
[----:B------:R-:W2:Y:S04]  /*0ad0*/  LDL R18, [UR40] ;  /* 0x00000028ff127983 */ /* 0x000ea80008100800 */
[----:B------:R-:W2:Y:S01]  /*0ae0*/  LDL R19, [UR37] ;  /* 0x00000025ff137983 */ /* 0x000ea20008100800 */
[----:B------:R-:W-:-:S02]  /*0af0*/  LOP3.LUT R32, R32, R33, RZ, 0x3c, !PT ;  /* 0x0000002120207212 */ /* 0x000fc400078e3cff */
[----:B------:R-:W-:Y:S02]  /*0b00*/  LOP3.LUT R24, R24, R3, RZ, 0x3c, !PT ;  /* 0x0000000318187212 */ /* 0x000fe400078e3cff */
[----:B------:R-:W-:Y:S02]  /*0b10*/  SHF.L.W.U32.HI R32, R32, 0x18, R32 ;  /* 0x0000001820207819 */ /* 0x000fe40000010e20 */
[----:B------:R-:W-:-:S03]  /*0b20*/  SHF.L.W.U32.HI R31, R24, 0x18, R24 ;  /* 0x00000018181f7819 */ /* 0x000fc60000010e18 */
[----:B------:R-:W-:Y:S02]  /*0b30*/  IMAD.IADD R24, R35, 0x1, R32 ;  /* 0x0000000123187824 */ /* 0x000fe400078e0220 */
[----:B------:R-:W-:-:S03]  /*0b40*/  IMAD.IADD R35, R2, 0x1, R31 ;  /* 0x0000000102237824 */ /* 0x000fc600078e021f */
[----:B------:R-:W-:Y:S02]  /*0b50*/  LOP3.LUT R34, R34, R24, RZ, 0x3c, !PT ;  /* 0x0000001822227212 */ /* 0x000fe400078e3cff */
[----:B------:R-:W-:Y:S02]  /*0b60*/  LOP3.LUT R22, R22, R35, RZ, 0x3c, !PT ;  /* 0x0000002316167212 */ /* 0x000fe400078e3cff */
[----:B------:R-:W-:Y:S02]  /*0b70*/  LOP3.LUT R2, R20, R25, RZ, 0x3c, !PT ;  /* 0x0000001914027212 */ /* 0x000fe400078e3cff */
[----:B------:R-:W-:Y:S02]  /*0b80*/  SHF.L.W.U32.HI R20, R34, 0x19, R34 ;  /* 0x0000001922147819 */ /* 0x000fe40000010e22 */
[----:B------:R-:W-:Y:S02]  /*0b90*/  SHF.L.W.U32.HI R34, R22, 0x19, R22 ;  /* 0x0000001916227819 */ /* 0x000fe40000010e16 */
[----:B------:R-:W-:-:S02]  /*0ba0*/  LOP3.LUT R23, R23, R29, RZ, 0x3c, !PT ;  /* 0x0000001d17177212 */ /* 0x000fc400078e3cff */
[----:B------:R-:W-:-:S05]  /*0bb0*/  SHF.L.W.U32.HI R22, R2, 0x18, R2 ;  /* 0x0000001802167819 */ /* 0x000fca0000010e02 */
[----:B------:R-:W-:-:S05]  /*0bc0*/  IMAD.IADD R21, R21, 0x1, R22 ;  /* 0x0000000115157824 */ /* 0x000fca00078e0216 */
[----:B------:R-:W-:-:S04]  /*0bd0*/  LOP3.LUT R0, R0, R21, RZ, 0x3c, !PT ;  /* 0x0000001500007212 */ /* 0x000fc800078e3cff */
[----:B------:R-:W-:Y:S02]  /*0be0*/  SHF.L.W.U32.HI R0, R0, 0x19, R0 ;  /* 0x0000001900007819 */ /* 0x000fe40000010e00 */
[----:B----4-:R-:W-:Y:S02]  /*0bf0*/  IADD3 R2, PT, PT, R34, R25, R10 ;  /* 0x0000001922027210 */ /* 0x010fe40007ffe00a */
[----:B------:R-:W-:-:S05]  /*0c00*/  SHF.L.W.U32.HI R25, R23, 0x18, R23 ;  /* 0x0000001817197819 */ /* 0x000fca0000010e17 */
[----:B------:R-:W-:Y:S01]  /*0c10*/  IMAD.IADD R23, R28, 0x1, R25 ;  /* 0x000000011c177824 */ /* 0x000fe200078e0219 */
[----:B------:R-:W-:-:S04]  /*0c20*/  LOP3.LUT R25, R25, R2, RZ, 0x3c, !PT ;  /* 0x0000000219197212 */ /* 0x000fc800078e3cff */
[----:B------:R-:W-:Y:S01]  /*0c30*/  LOP3.LUT R30, R30, R23, RZ, 0x3c, !PT ;  /* 0x000000171e1e7212 */ /* 0x000fe200078e3cff */
[----:B-----5:R0:W-:Y:S01]  /*0c40*/  STL.128 [R1], R8 ;  /* 0x0000000801007387 */ /* 0x0201e20000100c00 */
[----:B------:R-:W-:Y:S02]  /*0c50*/  SHF.L.W.U32.HI R25, R25, 0x10, R25 ;  /* 0x0000001019197819 */ /* 0x000fe40000010e19 */
[----:B------:R-:W-:Y:S02]  /*0c60*/  IADD3 R3, PT, PT, R20, R3, R8 ;  /* 0x0000000314037210 */ /* 0x000fe40007ffe008 */
[----:B---3--:R-:W-:Y:S02]  /*0c70*/  IADD3 R29, PT, PT, R0, R29, R4 ;  /* 0x0000001d001d7210 */ /* 0x008fe40007ffe004 */
[----:B------:R-:W-:Y:S02]  /*0c80*/  LOP3.LUT R22, R22, R3, RZ, 0x3c, !PT ;  /* 0x0000000316167212 */ /* 0x000fe400078e3cff */
[----:B------:R-:W-:-:S02]  /*0c90*/  LOP3.LUT R32, R32, R29, RZ, 0x3c, !PT ;  /* 0x0000001d20207212 */ /* 0x000fc400078e3cff */
[----:B0-----:R-:W-:-:S04]  /*0ca0*/  SHF.L.W.U32.HI R10, R30, 0x19, R30 ;  /* 0x000000191e0a7819 */ /* 0x001fc80000010e1e */
[----:B------:R-:W-:Y:S01]  /*0cb0*/  IADD3 R28, PT, PT, R10, R33, R6 ;  /* 0x000000210a1c7210 */ /* 0x000fe20007ffe006 */
[----:B------:R-:W-:Y:S01]  /*0cc0*/  IMAD.IADD R33, R24, 0x1, R25 ;  /* 0x0000000118217824 */ /* 0x000fe200078e0219 */
[----:B------:R0:W-:Y:S04]  /*0cd0*/  STL.128 [R1+0x10], R4 ;  /* 0x0000100401007387 */ /* 0x0001e80000100c00 */
[----:B------:R-:W-:Y:S01]  /*0ce0*/  LOP3.LUT R34, R34, R33, RZ, 0x3c, !PT ;  /* 0x0000002122227212 */ /* 0x000fe200078e3cff */
[----:B------:R1:W-:Y:S01]  /*0cf0*/  STL.128 [R1+0x20], R12 ;  /* 0x0000200c01007387 */ /* 0x0003e20000100c00 */
[----:B0-----:R-:W-:Y:S02]  /*0d00*/  SHF.L.W.U32.HI R4, R32, 0x10, R32 ;  /* 0x0000001020047819 */ /* 0x001fe40000010e20 */
[----:B------:R-:W-:Y:S01]  /*0d10*/  SHF.L.W.U32.HI R6, R22, 0x10, R22 ;  /* 0x0000001016067819 */ /* 0x000fe20000010e16 */
[----:B--2---:R0:W-:Y:S01]  /*0d20*/  STL.128 [R1+0x30], R16 ;  /* 0x0000301001007387 */ /* 0x0041e20000100c00 */
[----:B------:R-:W-:-:S03]  /*0d30*/  SHF.L.W.U32.HI R22, R34, 0x14, R34 ;  /* 0x0000001422167819 */ /* 0x000fc60000010e22 */
[----:B------:R-:W2:Y:S01]  /*0d40*/  LDL R8, [UR38] ;  /* 0x00000026ff087983 */ /* 0x000ea20008100800 */
[----:B------:R-:W-:Y:S01]  /*0d50*/  IMAD.IADD R35, R35, 0x1, R4 ;  /* 0x0000000123237824 */ /* 0x000fe200078e0204 */
[----:B------:R-:W-:Y:S01]  /*0d60*/  IADD3 R2, PT, PT, R2, R22, R11 ;  /* 0x0000001602027210 */ /* 0x000fe20007ffe00b */
[----:B------:R-:W-:Y:S01]  /*0d70*/  IMAD.IADD R23, R23, 0x1, R6 ;  /* 0x0000000117177824 */ /* 0x000fe200078e0206 */
[----:B------:R-:W-:Y:S01]  /*0d80*/  LOP3.LUT R30, R31, R28, RZ, 0x3c, !PT ;  /* 0x0000001c1f1e7212 */ /* 0x000fe200078e3cff */
[----:B------:R-:W3:Y:S01]  /*0d90*/  LDL R11, [UR39] ;  /* 0x00000027ff0b7983 */ /* 0x000ee20008100800 */
[----:B------:R-:W-:Y:S02]  /*0da0*/  LOP3.LUT R24, R0, R35, RZ, 0x3c, !PT ;  /* 0x0000002300187212 */ /* 0x000fe400078e3cff */
[----:B------:R-:W-:Y:S02]  /*0db0*/  LOP3.LUT R0, R25, R2, RZ, 0x3c, !PT ;  /* 0x0000000219007212 */ /* 0x000fe400078e3cff */
[----:B------:R-:W-:-:S02]  /*0dc0*/  SHF.L.W.U32.HI R30, R30, 0x10, R30 ;  /* 0x000000101e1e7819 */ /* 0x000fc40000010e1e */
[----:B------:R-:W-:Y:S02]  /*0dd0*/  SHF.L.W.U32.HI R0, R0, 0x18, R0 ;  /* 0x0000001800007819 */ /* 0x000fe40000010e00 */
[----:B------:R-:W-:Y:S01]  /*0de0*/  LOP3.LUT R20, R20, R23, RZ, 0x3c, !PT ;  /* 0x0000001714147212 */ /* 0x000fe200078e3cff */
[----:B------:R-:W-:Y:S01]  /*0df0*/  IMAD.IADD R21, R21, 0x1, R30 ;  /* 0x0000000115157824 */ /* 0x000fe200078e021e */
[----:B------:R-:W-:Y:S01]  /*0e00*/  SHF.L.W.U32.HI R24, R24, 0x14, R24 ;  /* 0x0000001418187819 */ /* 0x000fe20000010e18 */
[----:B------:R-:W-:Y:S01]  /*0e10*/  IMAD.IADD R33, R33, 0x1, R0 ;  /* 0x0000000121217824 */ /* 0x000fe200078e0200 */
[----:B------:R-:W-:Y:S02]  /*0e20*/  SHF.L.W.U32.HI R20, R20, 0x14, R20 ;  /* 0x0000001414147819 */ /* 0x000fe40000010e14 */
[----:B------:R-:W-:Y:S02]  /*0e30*/  IADD3 R5, PT, PT, R29, R24, R5 ;  /* 0x000000181d057210 */ /* 0x000fe40007ffe005 */
[----:B------:R-:W-:-:S02]  /*0e40*/  IADD3 R25, PT, PT, R3, R20, R9 ;  /* 0x0000001403197210 */ /* 0x000fc40007ffe009 */
[----:B------:R-:W-:Y:S01]  /*0e50*/  LOP3.LUT R29, R10, R21, RZ, 0x3c, !PT ;  /* 0x000000150a1d7212 */ /* 0x000fe200078e3cff */
[----:B------:R-:W4:Y:S01]  /*0e60*/  LDL R9, [UR24] ;  /* 0x00000018ff097983 */ /* 0x000f220008100800 */
[----:B------:R-:W-:Y:S02]  /*0e70*/  LOP3.LUT R3, R22, R33, RZ, 0x3c, !PT ;  /* 0x0000002116037212 */ /* 0x000fe400078e3cff */
[----:B------:R-:W-:Y:S01]  /*0e80*/  SHF.L.W.U32.HI R22, R29, 0x14, R29 ;  /* 0x000000141d167819 */ /* 0x000fe20000010e1d */
[----:B------:R-:W5:Y:S01]  /*0e90*/  LDL R10, [UR25] ;  /* 0x00000019ff0a7983 */ /* 0x000f620008100800 */
[----:B------:R-:W-:Y:S02]  /*0ea0*/  SHF.L.W.U32.HI R3, R3, 0x19, R3 ;  /* 0x0000001903037819 */ /* 0x000fe40000010e03 */
[----:B------:R-:W-:Y:S02]  /*0eb0*/  IADD3 R7, PT, PT, R28, R22, R7 ;  /* 0x000000161c077210 */ /* 0x000fe40007ffe007 */
[----:B------:R-:W-:-:S02]  /*0ec0*/  LOP3.LUT R28, R6, R25, RZ, 0x3c, !PT ;  /* 0x00000019061c7212 */ /* 0x000fc400078e3cff */
[----:B-1----:R-:W-:Y:S01]  /*0ed0*/  IADD3 R12, PT, PT, R3, R25, R12 ;  /* 0x00000019030c7210 */ /* 0x002fe20007ffe00c */
[----:B------:R-:W3:Y:S01]  /*0ee0*/  LDL R6, [UR29] ;  /* 0x0000001dff067983 */ /* 0x000ee20008100800 */
[----:B------:R-:W-:-:S03]  /*0ef0*/  LOP3.LUT R25, R4, R5, RZ, 0x3c, !PT ;  /* 0x0000000504197212 */ /* 0x000fc600078e3cff */
[----:B------:R-:W3:Y:S01]  /*0f00*/  LDL R4, [UR26] ;  /* 0x0000001aff047983 */ /* 0x000ee20008100800 */
[----:B------:R-:W-:Y:S02]  /*0f10*/  LOP3.LUT R29, R30, R7, RZ, 0x3c, !PT ;  /* 0x000000071e1d7212 */ /* 0x000fe400078e3cff */
[----:B------:R-:W-:Y:S02]  /*0f20*/  SHF.L.W.U32.HI R30, R25, 0x18, R25 ;  /* 0x00000018191e7819 */ /* 0x000fe40000010e19 */
[----:B------:R-:W-:Y:S02]  /*0f30*/  SHF.L.W.U32.HI R25, R29, 0x18, R29 ;  /* 0x000000181d197819 */ /* 0x000fe40000010e1d */
[----:B------:R-:W-:Y:S01]  /*0f40*/  SHF.L.W.U32.HI R28, R28, 0x18, R28 ;  /* 0x000000181c1c7819 */ /* 0x000fe20000010e1c */
[----:B------:R-:W-:Y:S02]  /*0f50*/  IMAD.IADD R35, R35, 0x1, R30 ;  /* 0x0000000123237824 */ /* 0x000fe400078e021e */
[----:B------:R-:W-:-:S02]  /*0f60*/  IMAD.IADD R21, R21, 0x1, R25 ;  /* 0x0000000115157824 */ /* 0x000fc400078e0219 */
[----:B------:R-:W-:Y:S01]  /*0f70*/  IMAD.IADD R23, R23, 0x1, R28 ;  /* 0x0000000117177824 */ /* 0x000fe200078e021c */
[----:B------:R-:W-:Y:S02]  /*0f80*/  LOP3.LUT R24, R24, R35, RZ, 0x3c, !PT ;  /* 0x0000002318187212 */ /* 0x000fe400078e3cff */
[----:B------:R-:W-:Y:S02]  /*0f90*/  LOP3.LUT R22, R22, R21, RZ, 0x3c, !PT ;  /* 0x0000001516167212 */ /* 0x000fe400078e3cff */
[----:B------:R-:W-:Y:S02]  /*0fa0*/  LOP3.LUT R20, R20, R23, RZ, 0x3c, !PT ;  /* 0x0000001714147212 */ /* 0x000fe400078e3cff */
[----:B------:R-:W-:Y:S02]  /*0fb0*/  SHF.L.W.U32.HI R29, R24, 0x19, R24 ;  /* 0x00000019181d7819 */ /* 0x000fe40000010e18 */
[----:B------:R-:W-:Y:S02]  /*0fc0*/  SHF.L.W.U32.HI R22, R22, 0x19, R22 ;  /* 0x0000001916167819 */ /* 0x000fe40000010e16 */
[----:B------:R-:W-:-:S02]  /*0fd0*/  SHF.L.W.U32.HI R20, R20, 0x19, R20 ;  /* 0x0000001914147819 */ /* 0x000fc40000010e14 */
[----:B------:R-:W-:Y:S02]  /*0fe0*/  IADD3 R14, PT, PT, R29, R2, R14 ;  /* 0x000000021d0e7210 */ /* 0x000fe40007ffe00e */
[----:B0-----:R-:W-:Y:S02]  /*0ff0*/  IADD3 R16, PT, PT, R22, R5, R16 ;  /* 0x0000000516107210 */ /* 0x001fe40007ffe010 */
[----:B------:R-:W-:Y:S01]  /*1000*/  IADD3 R18, PT, PT, R20, R7, R18 ;  /* 0x0000000714127210 */ /* 0x000fe20007ffe012 */
[----:B------:R-:W3:Y:S01]  /*1010*/  LDL R5, [UR27] ;  /* 0x0000001bff057983 */ /* 0x000ee20008100800 */
[----:B------:R-:W-:-:S03]  /*1020*/  LOP3.LUT R25, R25, R12, RZ, 0x3c, !PT ;  /* 0x0000000c19197212 */ /* 0x000fc600078e3cff */
[----:B------:R-:W3:Y:S01]  /*1030*/  LDL R7, [UR30] ;  /* 0x0000001eff077983 */ /* 0x000ee20008100800 */
[----:B------:R-:W-:Y:S02]  /*1040*/  LOP3.LUT R24, R28, R14, RZ, 0x3c, !PT ;  /* 0x0000000e1c187212 */ /* 0x000fe400078e3cff */
[----:B------:R-:W-:Y:S02]  /*1050*/  LOP3.LUT R0, R0, R16, RZ, 0x3c, !PT ;  /* 0x0000001000007212 */ /* 0x000fe400078e3cff */
[----:B------:R-:W-:Y:S02]  /*1060*/  LOP3.LUT R2, R30, R18, RZ, 0x3c, !PT ;  /* 0x000000121e027212 */ /* 0x000fe400078e3cff */
[----:B------:R-:W-:Y:S02]  /*1070*/  SHF.L.W.U32.HI R28, R25, 0x10, R25 ;  /* 0x00000010191c7819 */ /* 0x000fe40000010e19 */
[----:B------:R-:W-:Y:S02]  /*1080*/  SHF.L.W.U32.HI R24, R24, 0x10, R24 ;  /* 0x0000001018187819 */ /* 0x000fe40000010e18 */
[----:B------:R-:W-:-:S02]  /*1090*/  SHF.L.W.U32.HI R0, R0, 0x10, R0 ;  /* 0x0000001000007819 */ /* 0x000fc40000010e00 */
[----:B------:R-:W-:Y:S01]  /*10a0*/  SHF.L.W.U32.HI R2, R2, 0x10, R2 ;  /* 0x0000001002027819 */ /* 0x000fe20000010e02 */
[----:B------:R-:W-:Y:S02]  /*10b0*/  IMAD.IADD R30, R35, 0x1, R28 ;  /* 0x00000001231e7824 */ /* 0x000fe400078e021c */
[----:B------:R-:W-:Y:S02]  /*10c0*/  IMAD.IADD R32, R21, 0x1, R24 ;  /* 0x0000000115207824 */ /* 0x000fe400078e0218 */
[----:B------:R-:W-:Y:S02]  /*10d0*/  IMAD.IADD R23, R23, 0x1, R0 ;  /* 0x0000000117177824 */ /* 0x000fe400078e0200 */
[----:B------:R-:W-:Y:S01]  /*10e0*/  IMAD.IADD R33, R33, 0x1, R2 ;  /* 0x0000000121217824 */ /* 0x000fe200078e0202 */
[----:B------:R-:W-:Y:S02]  /*10f0*/  LOP3.LUT R3, R3, R30, RZ, 0x3c, !PT ;  /* 0x0000001e03037212 */ /* 0x000fe400078e3cff */
[----:B------:R-:W-:-:S02]  /*1100*/  LOP3.LUT R29, R29, R32, RZ, 0x3c, !PT ;  /* 0x000000201d1d7212 */ /* 0x000fc400078e3cff */
[----:B------:R-:W-:Y:S02]  /*1110*/  LOP3.LUT R21, R22, R23, RZ, 0x3c, !PT ;  /* 0x0000001716157212 */ /* 0x000fe400078e3cff */
[----:B------:R-:W-:Y:S02]  /*1120*/  LOP3.LUT R25, R20, R33, RZ, 0x3c, !PT ;  /* 0x0000002114197212 */ /* 0x000fe400078e3cff */
[----:B------:R-:W-:Y:S02]  /*1130*/  SHF.L.W.U32.HI R22, R3, 0x14, R3 ;  /* 0x0000001403167819 */ /* 0x000fe40000010e03 */
[----:B------:R-:W-:Y:S02]  /*1140*/  SHF.L.W.U32.HI R3, R29, 0x14, R29 ;  /* 0x000000141d037819 */ /* 0x000fe40000010e1d */
[----:B------:R-:W-:Y:S02]  /*1150*/  SHF.L.W.U32.HI R20, R21, 0x14, R21 ;  /* 0x0000001415147819 */ /* 0x000fe40000010e15 */
[----:B------:R-:W-:-:S02]  /*1160*/  SHF.L.W.U32.HI R21, R25, 0x14, R25 ;  /* 0x0000001419157819 */ /* 0x000fc40000010e19 */
[----:B------:R-:W-:Y:S02]  /*1170*/  IADD3 R29, PT, PT, R14, R3, R15 ;  /* 0x000000030e1d7210 */ /* 0x000fe40007ffe00f */
[----:B------:R-:W-:Y:S01]  /*1180*/  IADD3 R25, PT, PT, R12, R22, R13 ;  /* 0x000000160c197210 */ /* 0x000fe20007ffe00d */
[----:B------:R-:W3:Y:S01]  /*1190*/  LDL R14, [UR33] ;  /* 0x00000021ff0e7983 */ /* 0x000ee20008100800 */
[----:B------:R-:W-:Y:S02]  /*11a0*/  IADD3 R31, PT, PT, R16, R20, R17 ;  /* 0x00000014101f7210 */ /* 0x000fe40007ffe011 */
[----:B------:R-:W-:Y:S01]  /*11b0*/  IADD3 R35, PT, PT, R18, R21, R19 ;  /* 0x0000001512237210 */ /* 0x000fe20007ffe013 */
[----:B------:R-:W3:Y:S04]  /*11c0*/  LDL R12, [UR31] ;  /* 0x0000001fff0c7983 */ /* 0x000ee80008100800 */
[----:B------:R-:W3:Y:S04]  /*11d0*/  LDL R16, [UR35] ;  /* 0x00000023ff107983 */ /* 0x000ee80008100800 */
[----:B------:R-:W3:Y:S04]  /*11e0*/  LDL R18, [UR40] ;  /* 0x00000028ff127983 */ /* 0x000ee80008100800 */
[----:B------:R-:W3:Y:S04]  /*11f0*/  LDL R13, [UR32] ;  /* 0x00000020ff0d7983 */ /* 0x000ee80008100800 */
[----:B------:R-:W3:Y:S04]  /*1200*/  LDL R15, [UR34] ;  /* 0x00000022ff0f7983 */ /* 0x000ee80008100800 */
[----:B------:R-:W3:Y:S04]  /*1210*/  LDL R17, [UR36] ;  /* 0x00000024ff117983 */ /* 0x000ee80008100800 */
[----:B------:R-:W3:Y:S01]  /*1220*/  LDL R19, [UR37] ;  /* 0x00000025ff137983 */ /* 0x000ee20008100800 */
[----:B------:R-:W-:-:S04]  /*1230*/  LOP3.LUT R2, R2, R35, RZ, 0x3c, !PT ;  /* 0x0000002302027212 */ /* 0x000fc800078e3cff */
[----:B------:R-:W-:-:S05]  /*1240*/  SHF.L.W.U32.HI R2, R2, 0x18, R2 ;  /* 0x0000001802027819 */ /* 0x000fca0000010e02 */
[----:B------:R-:W-:Y:S01]  /*1250*/  IMAD.IADD R34, R33, 0x1, R2 ;  /* 0x0000000121227824 */ /* 0x000fe200078e0202 */
[----:B------:R-:W-:-:S04]  /*1260*/  LOP3.LUT R24, R24, R29, RZ, 0x3c, !PT ;  /* 0x0000001d18187212 */ /* 0x000fc800078e3cff */
[----:B------:R-:W-:Y:S02]  /*1270*/  LOP3.LUT R21, R21, R34, RZ, 0x3c, !PT ;  /* 0x0000002215157212 */ /* 0x000fe400078e3cff */
[----:B------:R-:W-:Y:S02]  /*1280*/  LOP3.LUT R36, R0, R31, RZ, 0x3c, !PT ;  /* 0x0000001f00247212 */ /* 0x000fe400078e3cff */
[----:B------:R-:W-:Y:S02]  /*1290*/  SHF.L.W.U32.HI R21, R21, 0x19, R21 ;  /* 0x0000001915157819 */ /* 0x000fe40000010e15 */
[----:B------:R-:W-:Y:S02]  /*12a0*/  SHF.L.W.U32.HI R33, R24, 0x18, R24 ;  /* 0x0000001818217819 */ /* 0x000fe40000010e18 */
[----:B------:R-:W-:-:S03]  /*12b0*/  SHF.L.W.U32.HI R24, R36, 0x18, R36 ;  /* 0x0000001824187819 */ /* 0x000fc60000010e24 */
[----:B------:R-:W-:Y:S01]  /*12c0*/  IMAD.IADD R32, R32, 0x1, R33 ;  /* 0x0000000120207824 */ /* 0x000fe200078e0221 */
[----:B------:R-:W-:-:S04]  /*12d0*/  LOP3.LUT R28, R28, R25, RZ, 0x3c, !PT ;  /* 0x000000191c1c7212 */ /* 0x000fc800078e3cff */
[----:B------:R-:W-:-:S04]  /*12e0*/  LOP3.LUT R3, R3, R32, RZ, 0x3c, !PT ;  /* 0x0000002003037212 */ /* 0x000fc800078e3cff */
[----:B------:R-:W-:Y:S02]  /*12f0*/  SHF.L.W.U32.HI R3, R3, 0x19, R3 ;  /* 0x0000001903037819 */ /* 0x000fe40000010e03 */
[----:B--2---:R-:W-:Y:S01]  /*1300*/  IADD3 R0, PT, PT, R21, R25, R8 ;  /* 0x0000001915007210 */ /* 0x004fe20007ffe008 */
[----:B------:R-:W-:-:S03]  /*1310*/  IMAD.IADD R25, R23, 0x1, R24 ;  /* 0x0000000117197824 */ /* 0x000fc600078e0218 */
[----:B------:R-:W-:-:S04]  /*1320*/  LOP3.LUT R33, R33, R0, RZ, 0x3c, !PT ;  /* 0x0000000021217212 */ /* 0x000fc800078e3cff */
[----:B------:R-:W-:Y:S02]  /*1330*/  SHF.L.W.U32.HI R36, R33, 0x10, R33 ;  /* 0x0000001021247819 */ /* 0x000fe40000010e21 */
[----:B------:R-:W-:-:S03]  /*1340*/  LOP3.LUT R23, R20, R25, RZ, 0x3c, !PT ;  /* 0x0000001914177212 */ /* 0x000fc600078e3cff */
[----:B------:R-:W-:Y:S01]  /*1350*/  IMAD.IADD R20, R25, 0x1, R36 ;  /* 0x0000000119147824 */ /* 0x000fe200078e0224 */
[----:B------:R-:W-:-:S04]  /*1360*/  SHF.L.W.U32.HI R33, R28, 0x18, R28 ;  /* 0x000000181c217819 */ /* 0x000fc80000010e1c */
[----:B------:R-:W-:Y:S01]  /*1370*/  LOP3.LUT R21, R21, R20, RZ, 0x3c, !PT ;  /* 0x0000001415157212 */ /* 0x000fe200078e3cff */
[----:B------:R-:W-:-:S03]  /*1380*/  IMAD.IADD R37, R30, 0x1, R33 ;  /* 0x000000011e257824 */ /* 0x000fc600078e0221 */
[----:B------:R-:W-:-:S04]  /*1390*/  SHF.L.W.U32.HI R25, R21, 0x14, R21 ;  /* 0x0000001415197819 */ /* 0x000fc80000010e15 */
[----:B----4-:R-:W-:Y:S02]  /*13a0*/  IADD3 R21, PT, PT, R0, R25, R9 ;  /* 0x0000001900157210 */ /* 0x010fe40007ffe009 */
[----:B------:R-:W-:Y:S02]  /*13b0*/  LOP3.LUT R0, R22, R37, RZ, 0x3c, !PT ;  /* 0x0000002516007212 */ /* 0x000fe400078e3cff */
[----:B------:R-:W-:Y:S02]  /*13c0*/  SHF.L.W.U32.HI R23, R23, 0x19, R23 ;  /* 0x0000001917177819 */ /* 0x000fe40000010e17 */
[----:B------:R-:W-:-:S04]  /*13d0*/  SHF.L.W.U32.HI R0, R0, 0x19, R0 ;  /* 0x0000001900007819 */ /* 0x000fc80000010e00 */
[----:B-----5:R-:W-:Y:S02]  /*13e0*/  IADD3 R29, PT, PT, R0, R29, R10 ;  /* 0x0000001d001d7210 */ /* 0x020fe40007ffe00a */
[----:B---3--:R-:W-:Y:S02]  /*13f0*/  IADD3 R22, PT, PT, R23, R35, R6 ;  /* 0x0000002317167210 */ /* 0x008fe40007ffe006 */
[----:B------:R-:W-:Y:S02]  /*1400*/  IADD3 R31, PT, PT, R3, R31, R4 ;  /* 0x0000001f031f7210 */ /* 0x000fe40007ffe004 */
[----:B------:R-:W-:Y:S02]  /*1410*/  LOP3.LUT R24, R24, R29, RZ, 0x3c, !PT ;  /* 0x0000001d18187212 */ /* 0x000fe400078e3cff */
[----:B------:R-:W-:Y:S02]  /*1420*/  LOP3.LUT R2, R2, R31, RZ, 0x3c, !PT ;  /* 0x0000001f02027212 */ /* 0x000fe400078e3cff */
[----:B------:R-:W-:-:S02]  /*1430*/  LOP3.LUT R33, R33, R22, RZ, 0x3c, !PT ;  /* 0x0000001621217212 */ /* 0x000fc400078e3cff */
[----:B------:R-:W-:Y:S02]  /*1440*/  SHF.L.W.U32.HI R35, R24, 0x10, R24 ;  /* 0x0000001018237819 */ /* 0x000fe40000010e18 */
[----:B------:R-:W-:Y:S02]  /*1450*/  SHF.L.W.U32.HI R2, R2, 0x10, R2 ;  /* 0x0000001002027819 */ /* 0x000fe40000010e02 */
[----:B------:R-:W-:Y:S01]  /*1460*/  SHF.L.W.U32.HI R33, R33, 0x10, R33 ;  /* 0x0000001021217819 */ /* 0x000fe20000010e21 */
[----:B------:R0:W-:Y:S02]  /*1470*/  STL.128 [R1], R8 ;  /* 0x0000000801007387 */ /* 0x0001e40000100c00 */
[----:B------:R-:W-:Y:S02]  /*1480*/  IMAD.IADD R24, R37, 0x1, R2 ;  /* 0x0000000125187824 */ /* 0x000fe400078e0202 */
[----:B------:R-:W-:-:S03]  /*1490*/  IMAD.IADD R32, R32, 0x1, R33 ;  /* 0x0000000120207824 */ /* 0x000fc600078e0221 */
[----:B------:R-:W-:Y:S01]  /*14a0*/  LOP3.LUT R3, R3, R24, RZ, 0x3c, !PT ;  /* 0x0000001803037212 */ /* 0x000fe200078e3cff */
[----:B0-----:R-:W-:Y:S01]  /*14b0*/  IMAD.IADD R9, R34, 0x1, R35 ;  /* 0x0000000122097824 */ /* 0x001fe200078e0223 */
[----:B------:R-:W-:-:S04]  /*14c0*/  LOP3.LUT R8, R23, R32, RZ, 0x3c, !PT ;  /* 0x0000002017087212 */ /* 0x000fc800078e3cff */
[----:B------:R-:W-:Y:S02]  /*14d0*/  LOP3.LUT R0, R0, R9, RZ, 0x3c, !PT ;  /* 0x0000000900007212 */ /* 0x000fe400078e3cff */
[----:B------:R-:W-:Y:S02]  /*14e0*/  SHF.L.W.U32.HI R28, R3, 0x14, R3 ;  /* 0x00000014031c7819 */ /* 0x000fe40000010e03 */
[----:B------:R-:W-:Y:S02]  /*14f0*/  SHF.L.W.U32.HI R10, R0, 0x14, R0 ;  /* 0x00000014000a7819 */ /* 0x000fe40000010e00 */
[----:B------:R-:W-:Y:S02]  /*1500*/  SHF.L.W.U32.HI R8, R8, 0x14, R8 ;  /* 0x0000001408087819 */ /* 0x000fe40000010e08 */
[----:B------:R-:W-:Y:S02]  /*1510*/  IADD3 R11, PT, PT, R29, R10, R11 ;  /* 0x0000000a1d0b7210 */ /* 0x000fe40007ffe00b */
[----:B------:R-:W-:-:S02]  /*1520*/  IADD3 R31, PT, PT, R31, R28, R5 ;  /* 0x0000001c1f1f7210 */ /* 0x000fc40007ffe005 */
[----:B------:R-:W-:Y:S02]  /*1530*/  IADD3 R29, PT, PT, R22, R8, R7 ;  /* 0x00000008161d7210 */ /* 0x000fe40007ffe007 */
[----:B------:R-:W-:Y:S02]  /*1540*/  LOP3.LUT R0, R2, R31, RZ, 0x3c, !PT ;  /* 0x0000001f02007212 */ /* 0x000fe400078e3cff */
[----:B------:R-:W-:Y:S02]  /*1550*/  LOP3.LUT R3, R36, R21, RZ, 0x3c, !PT ;  /* 0x0000001524037212 */ /* 0x000fe400078e3cff */
[----:B------:R-:W-:Y:S02]  /*1560*/  LOP3.LUT R35, R35, R11, RZ, 0x3c, !PT ;  /* 0x0000000b23237212 */ /* 0x000fe400078e3cff */
[----:B------:R-:W-:Y:S02]  /*1570*/  LOP3.LUT R22, R33, R29, RZ, 0x3c, !PT ;  /* 0x0000001d21167212 */ /* 0x000fe400078e3cff */
[----:B------:R-:W-:-:S02]  /*1580*/  SHF.L.W.U32.HI R0, R0, 0x18, R0 ;  /* 0x0000001800007819 */ /* 0x000fc40000010e00 */
[----:B------:R-:W-:Y:S02]  /*1590*/  SHF.L.W.U32.HI R3, R3, 0x18, R3 ;  /* 0x0000001803037819 */ /* 0x000fe40000010e03 */
[----:B------:R-:W-:Y:S02]  /*15a0*/  SHF.L.W.U32.HI R2, R35, 0x18, R35 ;  /* 0x0000001823027819 */ /* 0x000fe40000010e23 */
[----:B------:R-:W-:Y:S01]  /*15b0*/  SHF.L.W.U32.HI R22, R22, 0x18, R22 ;  /* 0x0000001816167819 */ /* 0x000fe20000010e16 */
[----:B------:R-:W-:Y:S02]  /*15c0*/  IMAD.IADD R24, R24, 0x1, R0 ;  /* 0x0000000118187824 */ /* 0x000fe400078e0200 */
[----:B------:R-:W-:Y:S02]  /*15d0*/  IMAD.IADD R30, R20, 0x1, R3 ;  /* 0x00000001141e7824 */ /* 0x000fe400078e0203 */
[----:B------:R-:W-:Y:S02]  /*15e0*/  IMAD.IADD R23, R9, 0x1, R2 ;  /* 0x0000000109177824 */ /* 0x000fe400078e0202 */
[----:B------:R-:W-:Y:S01]  /*15f0*/  IMAD.IADD R33, R32, 0x1, R22 ;  /* 0x0000000120217824 */ /* 0x000fe200078e0216 */
[----:B------:R-:W-:-:S02]  /*1600*/  LOP3.LUT R28, R28, R24, RZ, 0x3c, !PT ;  /* 0x000000181c1c7212 */ /* 0x000fc400078e3cff */
[----:B------:R-:W-:Y:S02]  /*1610*/  LOP3.LUT R25, R25, R30, RZ, 0x3c, !PT ;  /* 0x0000001e19197212 */ /* 0x000fe400078e3cff */
[----:B------:R-:W-:Y:S02]  /*1620*/  LOP3.LUT R10, R10, R23, RZ, 0x3c, !PT ;  /* 0x000000170a0a7212 */ /* 0x000fe400078e3cff */
[----:B------:R-:W-:Y:S02]  /*1630*/  LOP3.LUT R8, R8, R33, RZ, 0x3c, !PT ;  /* 0x0000002108087212 */ /* 0x000fe400078e3cff */
[----:B------:R-:W-:Y:S02]  /*1640*/  SHF.L.W.U32.HI R28, R28, 0x19, R28 ;  /* 0x000000191c1c7819 */ /* 0x000fe40000010e1c */
[----:B------:R-:W-:Y:S02]  /*1650*/  SHF.L.W.U32.HI R32, R25, 0x19, R25 ;  /* 0x0000001919207819 */ /* 0x000fe40000010e19 */
[----:B------:R-:W-:-:S02]  /*1660*/  SHF.L.W.U32.HI R34, R10, 0x19, R10 ;  /* 0x000000190a227819 */ /* 0x000fc40000010e0a */
[----:B------:R-:W-:Y:S02]  /*1670*/  SHF.L.W.U32.HI R25, R8, 0x19, R8 ;  /* 0x0000001908197819 */ /* 0x000fe40000010e08 */
[----:B------:R-:W-:Y:S02]  /*1680*/  IADD3 R36, PT, PT, R28, R11, R14 ;  /* 0x0000000b1c247210 */ /* 0x000fe40007ffe00e */
[----:B------:R-:W-:Y:S02]  /*1690*/  IADD3 R21, PT, PT, R34, R21, R12 ;  /* 0x0000001522157210 */ /* 0x000fe40007ffe00c */
[----:B------:R-:W-:Y:S02]  /*16a0*/  IADD3 R20, PT, PT, R25, R31, R16 ;  /* 0x0000001f19147210 */ /* 0x000fe40007ffe010 */
[----:B------:R-:W-:Y:S01]  /*16b0*/  IADD3 R35, PT, PT, R32, R29, R18 ;  /* 0x0000001d20237210 */ /* 0x000fe20007ffe012 */
[----:B------:R0:W-:Y:S01]  /*16c0*/  STL.128 [R1+0x10], R4 ;  /* 0x0000100401007387 */ /* 0x0001e20000100c00 */
[----:B------:R-:W-:-:S03]  /*16d0*/  LOP3.LUT R3, R3, R36, RZ, 0x3c, !PT ;  /* 0x0000002403037212 */ /* 0x000fc600078e3cff */
[----:B------:R1:W-:Y:S01]  /*16e0*/  STL.128 [R1+0x20], R12 ;  /* 0x0000200c01007387 */ /* 0x0003e20000100c00 */
[----:B------:R-:W-:Y:S02]  /*16f0*/  LOP3.LUT R22, R22, R21, RZ, 0x3c, !PT ;  /* 0x0000001516167212 */ /* 0x000fe400078e3cff */
[----:B------:R-:W-:Y:S01]  /*1700*/  LOP3.LUT R0, R0, R35, RZ, 0x3c, !PT ;  /* 0x0000002300007212 */ /* 0x000fe200078e3cff */
[----:B------:R2:W-:Y:S01]  /*1710*/  STL.128 [R1+0x30], R16 ;  /* 0x0000301001007387 */ /* 0x0005e20000100c00 */
[----:B------:R-:W-:Y:S02]  /*1720*/  SHF.L.W.U32.HI R29, R22, 0x10, R22 ;  /* 0x00000010161d7819 */ /* 0x000fe40000010e16 */
[----:B------:R-:W-:Y:S01]  /*1730*/  SHF.L.W.U32.HI R0, R0, 0x10, R0 ;  /* 0x0000001000007819 */ /* 0x000fe20000010e00 */
[----:B------:R-:W3:Y:S04]  /*1740*/  LDL R8, [UR26] ;  /* 0x0000001aff087983 */ /* 0x000ee80008100800 */
[----:B0-----:R-:W4:Y:S01]  /*1750*/  LDL R6, [UR25] ;  /* 0x00000019ff067983 */ /* 0x001f220008100800 */
[----:B-1----:R-:W-:-:S03]  /*1760*/  LOP3.LUT R12, R2, R20, RZ, 0x3c, !PT ;  /* 0x00000014020c7212 */ /* 0x002fc600078e3cff */
[----:B------:R-:W5:Y:S01]  /*1770*/  LDL R4, [UR38] ;  /* 0x00000026ff047983 */ /* 0x000f620008100800 */
[----:B------:R-:W-:Y:S02]  /*1780*/  SHF.L.W.U32.HI R2, R3, 0x10, R3 ;  /* 0x0000001003027819 */ /* 0x000fe40000010e03 */
[----:B------:R-:W-:Y:S01]  /*1790*/  SHF.L.W.U32.HI R3, R12, 0x10, R12 ;  /* 0x000000100c037819 */ /* 0x000fe20000010e0c */
[----:B------:R-:W-:Y:S01]  /*17a0*/  IMAD.IADD R31, R24, 0x1, R29 ;  /* 0x00000001181f7824 */ /* 0x000fe200078e021d */
[----:B------:R-:W5:Y:S01]  /*17b0*/  LDL R5, [UR24] ;  /* 0x00000018ff057983 */ /* 0x000f620008100800 */
[----:B------:R-:W-:Y:S02]  /*17c0*/  IMAD.IADD R33, R33, 0x1, R2 ;  /* 0x0000000121217824 */ /* 0x000fe400078e0202 */
[----:B------:R-:W-:Y:S01]  /*17d0*/  IMAD.IADD R30, R30, 0x1, R3 ;  /* 0x000000011e1e7824 */ /* 0x000fe200078e0203 */
[----:B------:R-:W5:Y:S01]  /*17e0*/  LDL R7, [UR39] ;  /* 0x00000027ff077983 */ /* 0x000f620008100800 */
[----:B------:R-:W-:Y:S01]  /*17f0*/  IMAD.IADD R23, R23, 0x1, R0 ;  /* 0x0000000117177824 */ /* 0x000fe200078e0200 */
[----:B------:R-:W-:-:S02]  /*1800*/  LOP3.LUT R22, R28, R33, RZ, 0x3c, !PT ;  /* 0x000000211c167212 */ /* 0x000fc400078e3cff */
[----:B------:R-:W-:Y:S01]  /*1810*/  LOP3.LUT R34, R34, R31, RZ, 0x3c, !PT ;  /* 0x0000001f22227212 */ /* 0x000fe200078e3cff */
[----:B------:R-:W3:Y:S01]  /*1820*/  LDL R9, [UR27] ;  /* 0x0000001bff097983 */ /* 0x000ee20008100800 */
[----:B------:R-:W-:Y:S02]  /*1830*/  LOP3.LUT R24, R25, R30, RZ, 0x3c, !PT ;  /* 0x0000001e19187212 */ /* 0x000fe400078e3cff */
[----:B------:R-:W-:Y:S01]  /*1840*/  LOP3.LUT R28, R32, R23, RZ, 0x3c, !PT ;  /* 0x00000017201c7212 */ /* 0x000fe200078e3cff */
[----:B------:R-:W3:Y:S01]  /*1850*/  LDL R10, [UR29] ;  /* 0x0000001dff0a7983 */ /* 0x000ee20008100800 */
[----:B------:R-:W-:Y:S02]  /*1860*/  SHF.L.W.U32.HI R32, R34, 0x14, R34 ;  /* 0x0000001422207819 */ /* 0x000fe40000010e22 */
[----:B------:R-:W-:Y:S01]  /*1870*/  SHF.L.W.U32.HI R22, R22, 0x14, R22 ;  /* 0x0000001416167819 */ /* 0x000fe20000010e16 */
[----:B------:R-:W3:Y:S01]  /*1880*/  LDL R11, [UR30] ;  /* 0x0000001eff0b7983 */ /* 0x000ee20008100800 */
[----:B------:R-:W-:-:S02]  /*1890*/  SHF.L.W.U32.HI R24, R24, 0x14, R24 ;  /* 0x0000001418187819 */ /* 0x000fc40000010e18 */
[----:B------:R-:W-:Y:S01]  /*18a0*/  SHF.L.W.U32.HI R28, R28, 0x14, R28 ;  /* 0x000000141c1c7819 */ /* 0x000fe20000010e1c */
[----:B------:R-:W3:Y:S01]  /*18b0*/  LDL R12, [UR31] ;  /* 0x0000001fff0c7983 */ /* 0x000ee20008100800 */
[----:B------:R-:W-:Y:S02]  /*18c0*/  IADD3 R21, PT, PT, R21, R32, R13 ;  /* 0x0000002015157210 */ /* 0x000fe40007ffe00d */
[----:B------:R-:W-:Y:S01]  /*18d0*/  IADD3 R25, PT, PT, R36, R22, R15 ;  /* 0x0000001624197210 */ /* 0x000fe20007ffe00f */
[----:B------:R-:W3:Y:S01]  /*18e0*/  LDL R13, [UR32] ;  /* 0x00000020ff0d7983 */ /* 0x000ee20008100800 */
[----:B------:R-:W-:Y:S02]  /*18f0*/  IADD3 R20, PT, PT, R20, R24, R17 ;  /* 0x0000001814147210 */ /* 0x000fe40007ffe011 */
[----:B------:R-:W-:Y:S01]  /*1900*/  IADD3 R35, PT, PT, R35, R28, R19 ;  /* 0x0000001c23237210 */ /* 0x000fe20007ffe013 */
        /* <DEDUP_REMOVED lines=17> */
[----:B------:R-:W-:-:S05]  /*1a20*/  SHF.L.W.U32.HI R28, R28, 0x18, R28 ;  /* 0x000000181c1c7819 */ /* 0x000fca0000010e1c */
[----:B------:R-:W-:Y:S01]  /*1a30*/  IMAD.IADD R33, R33, 0x1, R28 ;  /* 0x0000000121217824 */ /* 0x000fe200078e021c */
[----:B----4-:R-:W-:Y:S02]  /*1a40*/  IADD3 R0, PT, PT, R29, R25, R6 ;  /* 0x000000191d007210 */ /* 0x010fe40007ffe006 */
[----:B------:R-:W-:-:S04]  /*1a50*/  LOP3.LUT R25, R3, R20, RZ, 0x3c, !PT ;  /* 0x0000001403197212 */ /* 0x000fc800078e3cff */
[----:B------:R-:W-:Y:S02]  /*1a60*/  SHF.L.W.U32.HI R37, R25, 0x18, R25 ;  /* 0x0000001819257819 */ /* 0x000fe40000010e19 */
[----:B------:R-:W-:Y:S02]  /*1a70*/  LOP3.LUT R3, R22, R33, RZ, 0x3c, !PT ;  /* 0x0000002116037212 */ /* 0x000fe400078e3cff */
[----:B------:R-:W-:Y:S01]  /*1a80*/  LOP3.LUT R22, R37, R0, RZ, 0x3c, !PT ;  /* 0x0000000025167212 */ /* 0x000fe200078e3cff */
[----:B------:R-:W-:Y:S01]  /*1a90*/  IMAD.IADD R25, R30, 0x1, R37 ;  /* 0x000000011e197824 */ /* 0x000fe200078e0225 */
[----:B------:R-:W-:Y:S02]  /*1aa0*/  SHF.L.W.U32.HI R3, R3, 0x19, R3 ;  /* 0x0000001903037819 */ /* 0x000fe40000010e03 */
[----:B------:R-:W-:Y:S02]  /*1ab0*/  SHF.L.W.U32.HI R22, R22, 0x10, R22 ;  /* 0x0000001016167819 */ /* 0x000fe40000010e16 */
[----:B------:R-:W-:Y:S01]  /*1ac0*/  LOP3.LUT R24, R24, R25, RZ, 0x3c, !PT ;  /* 0x0000001918187212 */ /* 0x000fe200078e3cff */
[----:B-----5:R0:W-:Y:S01]  /*1ad0*/  STL.128 [R1], R4 ;  /* 0x0000000401007387 */ /* 0x0201e20000100c00 */
[----:B------:R-:W-:-:S02]  /*1ae0*/  IADD3 R21, PT, PT, R2, R21, R4 ;  /* 0x0000001502157210 */ /* 0x000fc40007ffe004 */
[----:B---3--:R-:W-:Y:S02]  /*1af0*/  IADD3 R20, PT, PT, R3, R20, R8 ;  /* 0x0000001403147210 */ /* 0x008fe40007ffe008 */
[----:B------:R-:W-:Y:S02]  /*1b00*/  LOP3.LUT R28, R28, R21, RZ, 0x3c, !PT ;  /* 0x000000151c1c7212 */ /* 0x000fe400078e3cff */
[----:B------:R-:W-:Y:S01]  /*1b10*/  LOP3.LUT R36, R36, R20, RZ, 0x3c, !PT ;  /* 0x0000001424247212 */ /* 0x000fe200078e3cff */
[----:B------:R1:W-:Y:S01]  /*1b20*/  STL.128 [R1+0x10], R8 ;  /* 0x0000100801007387 */ /* 0x0003e20000100c00 */
[----:B0-----:R-:W-:Y:S01]  /*1b30*/  SHF.L.W.U32.HI R6, R24, 0x19, R24 ;  /* 0x0000001918067819 */ /* 0x001fe20000010e18 */
[----:B------:R-:W-:-:S03]  /*1b40*/  IMAD.IADD R24, R23, 0x1, R22 ;  /* 0x0000000117187824 */ /* 0x000fc600078e0216 */
[----:B------:R-:W-:Y:S02]  /*1b50*/  IADD3 R35, PT, PT, R6, R35, R10 ;  /* 0x0000002306237210 */ /* 0x000fe40007ffe00a */
[----:B------:R-:W-:Y:S01]  /*1b60*/  LOP3.LUT R23, R29, R24, RZ, 0x3c, !PT ;  /* 0x000000181d177212 */ /* 0x000fe200078e3cff */
[----:B------:R0:W-:Y:S01]  /*1b70*/  STL.128 [R1+0x20], R12 ;  /* 0x0000200c01007387 */ /* 0x0001e20000100c00 */
[----:B-1----:R-:W-:Y:S02]  /*1b80*/  SHF.L.W.U32.HI R8, R28, 0x10, R28 ;  /* 0x000000101c087819 */ /* 0x002fe40000010e1c */
[----:B------:R-:W-:Y:S02]  /*1b90*/  SHF.L.W.U32.HI R10, R36, 0x10, R36 ;  /* 0x00000010240a7819 */ /* 0x000fe40000010e24 */
[----:B------:R-:W-:Y:S01]  /*1ba0*/  SHF.L.W.U32.HI R23, R23, 0x14, R23 ;  /* 0x0000001417177819 */ /* 0x000fe20000010e17 */
[----:B------:R-:W-:Y:S02]  /*1bb0*/  IMAD.IADD R25, R25, 0x1, R8 ;  /* 0x0000000119197824 */ /* 0x000fe400078e0208 */
[----:B------:R-:W-:Y:S01]  /*1bc0*/  IMAD.IADD R28, R31, 0x1, R10 ;  /* 0x000000011f1c7824 */ /* 0x000fe200078e020a */
[----:B--2---:R1:W-:Y:S04]  /*1bd0*/  STL.128 [R1+0x30], R16 ;  /* 0x0000301001007387 */ /* 0x0043e80000100c00 */
[----:B------:R-:W2:Y:S01]  /*1be0*/  LDL R4, [UR38] ;  /* 0x00000026ff047983 */ /* 0x000ea20008100800 */
[----:B------:R-:W-:-:S02]  /*1bf0*/  IADD3 R29, PT, PT, R0, R23, R7 ;  /* 0x00000017001d7210 */ /* 0x000fc40007ffe007 */
[----:B------:R-:W-:Y:S01]  /*1c00*/  LOP3.LUT R34, R34, R35, RZ, 0x3c, !PT ;  /* 0x0000002322227212 */ /* 0x000fe200078e3cff */
[----:B------:R-:W3:Y:S01]  /*1c10*/  LDL R7, [UR39] ;  /* 0x00000027ff077983 */ /* 0x000ee20008100800 */
[----:B------:R-:W-:Y:S02]  /*1c20*/  LOP3.LUT R0, R2, R25, RZ, 0x3c, !PT ;  /* 0x0000001902007212 */ /* 0x000fe400078e3cff */
[----:B------:R-:W-:Y:S02]  /*1c30*/  LOP3.LUT R2, R3, R28, RZ, 0x3c, !PT ;  /* 0x0000001c03027212 */ /* 0x000fe400078e3cff */
[----:B------:R-:W-:Y:S02]  /*1c40*/  LOP3.LUT R3, R22, R29, RZ, 0x3c, !PT ;  /* 0x0000001d16037212 */ /* 0x000fe400078e3cff */
[----:B------:R-:W-:Y:S02]  /*1c50*/  SHF.L.W.U32.HI R22, R34, 0x10, R34 ;  /* 0x0000001022167819 */ /* 0x000fe40000010e22 */
[----:B------:R-:W-:-:S03]  /*1c60*/  SHF.L.W.U32.HI R2, R2, 0x14, R2 ;  /* 0x0000001402027819 */ /* 0x000fc60000010e02 */
[----:B------:R-:W-:Y:S01]  /*1c70*/  IMAD.IADD R33, R33, 0x1, R22 ;  /* 0x0000000121217824 */ /* 0x000fe200078e0216 */
[----:B------:R-:W-:Y:S02]  /*1c80*/  SHF.L.W.U32.HI R3, R3, 0x18, R3 ;  /* 0x0000001803037819 */ /* 0x000fe40000010e03 */
[----:B------:R-:W-:Y:S02]  /*1c90*/  IADD3 R9, PT, PT, R20, R2, R9 ;  /* 0x0000000214097210 */ /* 0x000fe40007ffe009 */
[----:B------:R-:W-:Y:S02]  /*1ca0*/  SHF.L.W.U32.HI R0, R0, 0x14, R0 ;  /* 0x0000001400007819 */ /* 0x000fe40000010e00 */
[----:B------:R-:W-:Y:S01]  /*1cb0*/  LOP3.LUT R20, R6, R33, RZ, 0x3c, !PT ;  /* 0x0000002106147212 */ /* 0x000fe200078e3cff */
[----:B------:R-:W-:Y:S01]  /*1cc0*/  IMAD.IADD R24, R24, 0x1, R3 ;  /* 0x0000000118187824 */ /* 0x000fe200078e0203 */
[----:B------:R-:W-:Y:S01]  /*1cd0*/  IADD3 R31, PT, PT, R21, R0, R5 ;  /* 0x00000000151f7210 */ /* 0x000fe20007ffe005 */
[----:B------:R-:W4:Y:S01]  /*1ce0*/  LDL R6, [UR25] ;  /* 0x00000019ff067983 */ /* 0x000f220008100800 */
[----:B------:R-:W-:-:S02]  /*1cf0*/  SHF.L.W.U32.HI R20, R20, 0x14, R20 ;  /* 0x0000001414147819 */ /* 0x000fc40000010e14 */
[----:B------:R-:W-:Y:S01]  /*1d00*/  LOP3.LUT R21, R23, R24, RZ, 0x3c, !PT ;  /* 0x0000001817157212 */ /* 0x000fe200078e3cff */
[----:B------:R-:W3:Y:S01]  /*1d10*/  LDL R5, [UR24] ;  /* 0x00000018ff057983 */ /* 0x000ee20008100800 */
[----:B------:R-:W-:Y:S02]  /*1d20*/  IADD3 R11, PT, PT, R35, R20, R11 ;  /* 0x00000014230b7210 */ /* 0x000fe40007ffe00b */
[----:B------:R-:W-:Y:S02]  /*1d30*/  LOP3.LUT R30, R8, R31, RZ, 0x3c, !PT ;  /* 0x0000001f081e7212 */ /* 0x000fe400078e3cff */
[----:B------:R-:W-:Y:S01]  /*1d40*/  LOP3.LUT R23, R10, R9, RZ, 0x3c, !PT ;  /* 0x000000090a177212 */ /* 0x000fe200078e3cff */
[----:B------:R-:W5:Y:S01]  /*1d50*/  LDL R8, [UR26] ;  /* 0x0000001aff087983 */ /* 0x000f620008100800 */
[----:B------:R-:W-:-:S03]  /*1d60*/  LOP3.LUT R22, R22, R11, RZ, 0x3c, !PT ;  /* 0x0000000b16167212 */ /* 0x000fc600078e3cff */
[----:B------:R-:W3:Y:S01]  /*1d70*/  LDL R10, [UR29] ;  /* 0x0000001dff0a7983 */ /* 0x000ee20008100800 */
[----:B------:R-:W-:Y:S02]  /*1d80*/  SHF.L.W.U32.HI R21, R21, 0x19, R21 ;  /* 0x0000001915157819 */ /* 0x000fe40000010e15 */
[----:B------:R-:W-:Y:S02]  /*1d90*/  SHF.L.W.U32.HI R23, R23, 0x18, R23 ;  /* 0x0000001817177819 */ /* 0x000fe40000010e17 */
[----:B------:R-:W-:Y:S02]  /*1da0*/  SHF.L.W.U32.HI R22, R22, 0x18, R22 ;  /* 0x0000001816167819 */ /* 0x000fe40000010e16 */
[----:B------:R-:W-:Y:S02]  /*1db0*/  SHF.L.W.U32.HI R30, R30, 0x18, R30 ;  /* 0x000000181e1e7819 */ /* 0x000fe40000010e1e */
[----:B0-----:R-:W-:Y:S01]  /*1dc0*/  IADD3 R12, PT, PT, R21, R31, R12 ;  /* 0x0000001f150c7210 */ /* 0x001fe20007ffe00c */
[----:B------:R-:W-:-:S02]  /*1dd0*/  IMAD.IADD R31, R28, 0x1, R23 ;  /* 0x000000011c1f7824 */ /* 0x000fc400078e0217 */
[----:B------:R-:W-:Y:S02]  /*1de0*/  IMAD.IADD R33, R33, 0x1, R22 ;  /* 0x0000000121217824 */ /* 0x000fe400078e0216 */
[----:B------:R-:W-:Y:S01]  /*1df0*/  IMAD.IADD R25, R25, 0x1, R30 ;  /* 0x0000000119197824 */ /* 0x000fe200078e021e */
[----:B------:R-:W-:Y:S02]  /*1e00*/  LOP3.LUT R28, R2, R31, RZ, 0x3c, !PT ;  /* 0x0000001f021c7212 */ /* 0x000fe400078e3cff */
[----:B------:R-:W-:Y:S02]  /*1e10*/  LOP3.LUT R20, R20, R33, RZ, 0x3c, !PT ;  /* 0x0000002114147212 */ /* 0x000fe400078e3cff */
[----:B------:R-:W-:Y:S02]  /*1e20*/  LOP3.LUT R2, R0, R25, RZ, 0x3c, !PT ;  /* 0x0000001900027212 */ /* 0x000fe400078e3cff */
[----:B------:R-:W-:Y:S02]  /*1e30*/  SHF.L.W.U32.HI R0, R28, 0x19, R28 ;  /* 0x000000191c007819 */ /* 0x000fe40000010e1c */
[----:B------:R-:W-:-:S02]  /*1e40*/  SHF.L.W.U32.HI R20, R20, 0x19, R20 ;  /* 0x0000001914147819 */ /* 0x000fc40000010e14 */
[----:B------:R-:W-:Y:S02]  /*1e50*/  SHF.L.W.U32.HI R2, R2, 0x19, R2 ;  /* 0x0000001902027819 */ /* 0x000fe40000010e02 */
[----:B------:R-:W-:Y:S02]  /*1e60*/  IADD3 R14, PT, PT, R0, R29, R14 ;  /* 0x0000001d000e7210 */ /* 0x000fe40007ffe00e */
[----:B-1----:R-:W-:Y:S02]  /*1e70*/  IADD3 R16, PT, PT, R20, R9, R16 ;  /* 0x0000000914107210 */ /* 0x002fe40007ffe010 */
[----:B------:R-:W-:Y:S01]  /*1e80*/  IADD3 R18, PT, PT, R2, R11, R18 ;  /* 0x0000000b02127210 */ /* 0x000fe20007ffe012 */
[----:B------:R-:W3:Y:S01]  /*1e90*/  LDL R9, [UR27] ;  /* 0x0000001bff097983 */ /* 0x000ee20008100800 */
[----:B------:R-:W-:-:S03]  /*1ea0*/  LOP3.LUT R22, R22, R12, RZ, 0x3c, !PT ;  /* 0x0000000c16167212 */ /* 0x000fc600078e3cff */
[----:B------:R-:W3:Y:S01]  /*1eb0*/  LDL R11, [UR30] ;  /* 0x0000001eff0b7983 */ /* 0x000ee20008100800 */
[----:B------:R-:W-:Y:S02]  /*1ec0*/  LOP3.LUT R30, R30, R14, RZ, 0x3c, !PT ;  /* 0x0000000e1e1e7212 */ /* 0x000fe400078e3cff */
[----:B------:R-:W-:Y:S02]  /*1ed0*/  LOP3.LUT R3, R3, R16, RZ, 0x3c, !PT ;  /* 0x0000001003037212 */ /* 0x000fe400078e3cff */
[----:B------:R-:W-:Y:S02]  /*1ee0*/  SHF.L.W.U32.HI R28, R22, 0x10, R22 ;  /* 0x00000010161c7819 */ /* 0x000fe40000010e16 */
[----:B------:R-:W-:Y:S02]  /*1ef0*/  LOP3.LUT R23, R23, R18, RZ, 0x3c, !PT ;  /* 0x0000001217177212 */ /* 0x000fe400078e3cff */
[----:B------:R-:W-:Y:S02]  /*1f00*/  SHF.L.W.U32.HI R22, R30, 0x10, R30 ;  /* 0x000000101e167819 */ /* 0x000fe40000010e1e */
[----:B------:R-:W-:Y:S01]  /*1f10*/  SHF.L.W.U32.HI R30, R3, 0x10, R3 ;  /* 0x00000010031e7819 */ /* 0x000fe20000010e03 */
[----:B------:R-:W-:Y:S01]  /*1f20*/  IMAD.IADD R32, R31, 0x1, R28 ;  /* 0x000000011f207824 */ /* 0x000fe200078e021c */
[----:B------:R-:W-:-:S03]  /*1f30*/  SHF.L.W.U32.HI R3, R23, 0x10, R23 ;  /* 0x0000001017037819 */ /* 0x000fc60000010e17 */
[----:B------:R-:W-:Y:S01]  /*1f40*/  IMAD.IADD R25, R25, 0x1, R30 ;  /* 0x0000000119197824 */ /* 0x000fe200078e021e */
[----:B------:R-:W-:Y:S01]  /*1f50*/  LOP3.LUT R21, R21, R32, RZ, 0x3c, !PT ;  /* 0x0000002015157212 */ /* 0x000fe200078e3cff */
[----:B------:R-:W-:Y:S02]  /*1f60*/  IMAD.IADD R33, R33, 0x1, R22 ;  /* 0x0000000121217824 */ /* 0x000fe400078e0216 */
[----:B------:R-:W-:Y:S01]  /*1f70*/  IMAD.IADD R23, R24, 0x1, R3 ;  /* 0x0000000118177824 */ /* 0x000fe200078e0203 */
[----:B------:R-:W-:Y:S02]  /*1f80*/  LOP3.LUT R20, R20, R25, RZ, 0x3c, !PT ;  /* 0x0000001914147212 */ /* 0x000fe400078e3cff */
[----:B------:R-:W-:Y:S02]  /*1f90*/  LOP3.LUT R0, R0, R33, RZ, 0x3c, !PT ;  /* 0x0000002100007212 */ /* 0x000fe400078e3cff */
[----:B------:R-:W-:Y:S02]  /*1fa0*/  LOP3.LUT R24, R2, R23, RZ, 0x3c, !PT ;  /* 0x0000001702187212 */ /* 0x000fe400078e3cff */
[----:B------:R-:W-:-:S02]  /*1fb0*/  SHF.L.W.U32.HI R21, R21, 0x14, R21 ;  /* 0x0000001415157819 */ /* 0x000fc40000010e15 */
[----:B------:R-:W-:Y:S02]  /*1fc0*/  SHF.L.W.U32.HI R2, R20, 0x14, R20 ;  /* 0x0000001414027819 */ /* 0x000fe40000010e14 */
[----:B------:R-:W-:Y:S02]  /*1fd0*/  SHF.L.W.U32.HI R0, R0, 0x14, R0 ;  /* 0x0000001400007819 */ /* 0x000fe40000010e00 */
[----:B------:R-:W-:Y:S02]  /*1fe0*/  SHF.L.W.U32.HI R20, R24, 0x14, R24 ;  /* 0x0000001418147819 */ /* 0x000fe40000010e18 */
[----:B------:R-:W-:Y:S02]  /*1ff0*/  IADD3 R29, PT, PT, R12, R21, R13 ;  /* 0x000000150c1d7210 */ /* 0x000fe40007ffe00d */
[----:B------:R-:W-:Y:S01]  /*2000*/  IADD3 R35, PT, PT, R16, R2, R17 ;  /* 0x0000000210237210 */ /* 0x000fe20007ffe011 */
[----:B------:R-:W3:Y:S01]  /*2010*/  LDL R12, [UR31] ;  /* 0x0000001fff0c7983 */ /* 0x000ee20008100800 */
[----:B------:R-:W-:-:S03]  /*2020*/  IADD3 R31, PT, PT, R14, R0, R15 ;  /* 0x000000000e1f7210 */ /* 0x000fc60007ffe00f */
[----:B------:R-:W3:Y:S01]  /*2030*/  LDL R16, [UR35] ;  /* 0x00000023ff107983 */ /* 0x000ee20008100800 */
[----:B------:R-:W-:-:S03]  /*2040*/  IADD3 R24, PT, PT, R18, R20, R19 ;  /* 0x0000001412187210 */ /* 0x000fc60007ffe013 */
        /* <DEDUP_REMOVED lines=11> */
[----:B------:R-:W-:Y:S02]  /*2100*/  SHF.L.W.U32.HI R22, R22, 0x18, R22 ;  /* 0x0000001816167819 */ /* 0x000fe40000010e16 */
[----:B------:R-:W-:Y:S02]  /*2110*/  SHF.L.W.U32.HI R3, R3, 0x19, R3 ;  /* 0x0000001903037819 */ /* 0x000fe40000010e03 */
[----:B------:R-:W-:Y:S01]  /*2120*/  LOP3.LUT R20, R30, R35, RZ, 0x3c, !PT ;  /* 0x000000231e147212 */ /* 0x000fe200078e3cff */
[----:B------:R-:W-:-:S03]  /*2130*/  IMAD.IADD R33, R33, 0x1, R22 ;  /* 0x0000000121217824 */ /* 0x000fc600078e0216 */
[----:B------:R-:W-:Y:S02]  /*2140*/  SHF.L.W.U32.HI R20, R20, 0x18, R20 ;  /* 0x0000001814147819 */ /* 0x000fe40000010e14 */
[-C--:B------:R-:W-:Y:S02]  /*2150*/  LOP3.LUT R28, R28, R29.reuse, RZ, 0x3c, !PT ;  /* 0x0000001d1c1c7212 */ /* 0x080fe400078e3cff */
[----:B--2---:R-:W-:-:S04]  /*2160*/  IADD3 R36, PT, PT, R3, R29, R4 ;  /* 0x0000001d03247210 */ /* 0x004fc80007ffe004 */
[----:B------:R-:W-:Y:S01]  /*2170*/  LOP3.LUT R22, R22, R36, RZ, 0x3c, !PT ;  /* 0x0000002416167212 */ /* 0x000fe200078e3cff */
[----:B------:R-:W-:-:S03]  /*2180*/  IMAD.IADD R29, R25, 0x1, R20 ;  /* 0x00000001191d7824 */ /* 0x000fc600078e0214 */
[----:B------:R-:W-:Y:S02]  /*2190*/  SHF.L.W.U32.HI R22, R22, 0x10, R22 ;  /* 0x0000001016167819 */ /* 0x000fe40000010e16 */
[----:B------:R-:W-:-:S03]  /*21a0*/  LOP3.LUT R25, R2, R29, RZ, 0x3c, !PT ;  /* 0x0000001d02197212 */ /* 0x000fc600078e3cff */
[----:B------:R-:W-:Y:S01]  /*21b0*/  IMAD.IADD R30, R29, 0x1, R22 ;  /* 0x000000011d1e7824 */ /* 0x000fe200078e0216 */
[----:B------:R-:W-:-:S05]  /*21c0*/  SHF.L.W.U32.HI R29, R28, 0x18, R28 ;  /* 0x000000181c1d7819 */ /* 0x000fca0000010e1c */
[----:B------:R-:W-:Y:S01]  /*21d0*/  IMAD.IADD R32, R32, 0x1, R29 ;  /* 0x0000000120207824 */ /* 0x000fe200078e021d */
[----:B------:R-:W-:-:S04]  /*21e0*/  LOP3.LUT R2, R0, R33, RZ, 0x3c, !PT ;  /* 0x0000002100027212 */ /* 0x000fc800078e3cff */
[----:B------:R-:W-:Y:S02]  /*21f0*/  LOP3.LUT R21, R21, R32, RZ, 0x3c, !PT ;  /* 0x0000002015157212 */ /* 0x000fe400078e3cff */
[----:B------:R-:W-:Y:S02]  /*2200*/  SHF.L.W.U32.HI R2, R2, 0x19, R2 ;  /* 0x0000001902027819 */ /* 0x000fe40000010e02 */
[----:B------:R-:W-:Y:S02]  /*2210*/  SHF.L.W.U32.HI R0, R21, 0x19, R21 ;  /* 0x0000001915007819 */ /* 0x000fe40000010e15 */
[----:B------:R-:W-:Y:S02]  /*2220*/  SHF.L.W.U32.HI R25, R25, 0x19, R25 ;  /* 0x0000001919197819 */ /* 0x000fe40000010e19 */
[----:B----4-:R-:W-:Y:S02]  /*2230*/  IADD3 R31, PT, PT, R0, R31, R6 ;  /* 0x0000001f001f7210 */ /* 0x010fe40007ffe006 */
[----:B-----5:R-:W-:-:S02]  /*2240*/  IADD3 R35, PT, PT, R2, R35, R8 ;  /* 0x0000002302237210 */ /* 0x020fc40007ffe008 */
[----:B---3--:R-:W-:Y:S02]  /*2250*/  IADD3 R24, PT, PT, R25, R24, R10 ;  /* 0x0000001819187210 */ /* 0x008fe40007ffe00a */
        /* <DEDUP_REMOVED lines=8> */
[----:B------:R0:W-:Y:S01]  /*22e0*/  STL.128 [R1], R4 ;  /* 0x0000000401007387 */ /* 0x0001e20000100c00 */
[----:B------:R-:W-:Y:S01]  /*22f0*/  IADD3 R3, PT, PT, R36, R28, R5 ;  /* 0x0000001c24037210 */ /* 0x000fe20007ffe005 */
[----:B------:R-:W-:-:S05]  /*2300*/  IMAD.IADD R29, R32, 0x1, R21 ;  /* 0x00000001201d7824 */ /* 0x000fca00078e0215 */
[----:B------:R-:W-:Y:S01]  /*2310*/  LOP3.LUT R2, R2, R29, RZ, 0x3c, !PT ;  /* 0x0000001d02027212 */ /* 0x000fe200078e3cff */
[----:B0-----:R-:W-:Y:S02]  /*2320*/  IMAD.IADD R5, R23, 0x1, R34 ;  /* 0x0000000117057824 */ /* 0x001fe400078e0222 */
[----:B------:R-:W-:-:S03]  /*2330*/  IMAD.IADD R4, R33, 0x1, R20 ;  /* 0x0000000121047824 */ /* 0x000fc600078e0214 */
[----:B------:R-:W-:Y:S02]  /*2340*/  LOP3.LUT R0, R0, R5, RZ, 0x3c, !PT ;  /* 0x0000000500007212 */ /* 0x000fe400078e3cff */
[----:B------:R-:W-:Y:S02]  /*2350*/  LOP3.LUT R25, R25, R4, RZ, 0x3c, !PT ;  /* 0x0000000419197212 */ /* 0x000fe400078e3cff */
[----:B------:R-:W-:Y:S02]  /*2360*/  SHF.L.W.U32.HI R6, R0, 0x14, R0 ;  /* 0x0000001400067819 */ /* 0x000fe40000010e00 */
[----:B------:R-:W-:Y:S02]  /*2370*/  SHF.L.W.U32.HI R32, R2, 0x14, R2 ;  /* 0x0000001402207819 */ /* 0x000fe40000010e02 */
[----:B------:R-:W-:Y:S02]  /*2380*/  SHF.L.W.U32.HI R25, R25, 0x14, R25 ;  /* 0x0000001419197819 */ /* 0x000fe40000010e19 */
[----:B------:R-:W-:-:S02]  /*2390*/  IADD3 R7, PT, PT, R31, R6, R7 ;  /* 0x000000061f077210 */ /* 0x000fc40007ffe007 */
[----:B------:R-:W-:Y:S02]  /*23a0*/  IADD3 R35, PT, PT, R35, R32, R9 ;  /* 0x0000002023237210 */ /* 0x000fe40007ffe009 */
[----:B------:R-:W-:Y:S02]  /*23b0*/  IADD3 R31, PT, PT, R24, R25, R11 ;  /* 0x00000019181f7210 */ /* 0x000fe40007ffe00b */
[----:B------:R-:W-:Y:S02]  /*23c0*/  LOP3.LUT R34, R34, R7, RZ, 0x3c, !PT ;  /* 0x0000000722227212 */ /* 0x000fe400078e3cff */
[----:B------:R-:W-:Y:S02]  /*23d0*/  LOP3.LUT R21, R21, R35, RZ, 0x3c, !PT ;  /* 0x0000002315157212 */ /* 0x000fe400078e3cff */
[----:B------:R-:W-:Y:S02]  /*23e0*/  LOP3.LUT R0, R20, R31, RZ, 0x3c, !PT ;  /* 0x0000001f14007212 */ /* 0x000fe400078e3cff */
[----:B------:R-:W-:-:S02]  /*23f0*/  LOP3.LUT R23, R22, R3, RZ, 0x3c, !PT ;  /* 0x0000000316177212 */ /* 0x000fc400078e3cff */
[----:B------:R-:W-:Y:S02]  /*2400*/  SHF.L.W.U32.HI R20, R34, 0x18, R34 ;  /* 0x0000001822147819 */ /* 0x000fe40000010e22 */
[----:B------:R-:W-:Y:S02]  /*2410*/  SHF.L.W.U32.HI R22, R21, 0x18, R21 ;  /* 0x0000001815167819 */ /* 0x000fe40000010e15 */
[----:B------:R-:W-:Y:S02]  /*2420*/  SHF.L.W.U32.HI R21, R0, 0x18, R0 ;  /* 0x0000001800157819 */ /* 0x000fe40000010e00 */
[----:B------:R-:W-:Y:S01]  /*2430*/  SHF.L.W.U32.HI R23, R23, 0x18, R23 ;  /* 0x0000001817177819 */ /* 0x000fe20000010e17 */
[----:B------:R0:W-:Y:S01]  /*2440*/  STL.128 [R1+0x10], R8 ;  /* 0x0000100801007387 */ /* 0x0001e20000100c00 */
[----:B------:R-:W-:Y:S02]  /*2450*/  IMAD.IADD R0, R5, 0x1, R20 ;  /* 0x0000000105007824 */ /* 0x000fe400078e0214 */
[----:B------:R-:W-:-:S03]  /*2460*/  IMAD.IADD R2, R29, 0x1, R22 ;  /* 0x000000011d027824 */ /* 0x000fc600078e0216 */
[----:B------:R-:W-:Y:S01]  /*2470*/  LOP3.LUT R6, R6, R0, RZ, 0x3c, !PT ;  /* 0x0000000006067212 */ /* 0x000fe200078e3cff */
[----:B0-----:R-:W-:Y:S02]  /*2480*/  IMAD.IADD R10, R4, 0x1, R21 ;  /* 0x00000001040a7824 */ /* 0x001fe400078e0215 */
[----:B------:R-:W-:-:S03]  /*2490*/  IMAD.IADD R9, R30, 0x1, R23 ;  /* 0x000000011e097824 */ /* 0x000fc600078e0217 */
[----:B------:R-:W-:Y:S02]  /*24a0*/  LOP3.LUT R25, R25, R10, RZ, 0x3c, !PT ;  /* 0x0000000a19197212 */ /* 0x000fe400078e3cff */
[----:B------:R-:W-:Y:S02]  /*24b0*/  LOP3.LUT R24, R28, R9, RZ, 0x3c, !PT ;  /* 0x000000091c187212 */ /* 0x000fe400078e3cff */
[----:B------:R-:W-:Y:S02]  /*24c0*/  SHF.L.W.U32.HI R28, R6, 0x19, R6 ;  /* 0x00000019061c7819 */ /* 0x000fe40000010e06 */
[----:B------:R-:W-:Y:S02]  /*24d0*/  SHF.L.W.U32.HI R25, R25, 0x19, R25 ;  /* 0x0000001919197819 */ /* 0x000fe40000010e19 */
[----:B------:R-:W-:Y:S02]  /*24e0*/  LOP3.LUT R11, R32, R2, RZ, 0x3c, !PT ;  /* 0x00000002200b7212 */ /* 0x000fe400078e3cff */
[----:B------:R-:W-:-:S02]  /*24f0*/  SHF.L.W.U32.HI R24, R24, 0x19, R24 ;  /* 0x0000001918187819 */ /* 0x000fc40000010e18 */
[----:B------:R-:W-:Y:S02]  /*2500*/  IADD3 R30, PT, PT, R28, R3, R12 ;  /* 0x000000031c1e7210 */ /* 0x000fe40007ffe00c */
[----:B------:R-:W-:Y:S01]  /*2510*/  IADD3 R8, PT, PT, R25, R35, R16 ;  /* 0x0000002319087210 */ /* 0x000fe20007ffe010 */
[----:B------:R0:W-:Y:S01]  /*2520*/  STL.128 [R1+0x20], R12 ;  /* 0x0000200c01007387 */ /* 0x0001e20000100c00 */
[----:B------:R-:W-:Y:S02]  /*2530*/  SHF.L.W.U32.HI R11, R11, 0x19, R11 ;  /* 0x000000190b0b7819 */ /* 0x000fe40000010e0b */
[----:B------:R-:W-:Y:S01]  /*2540*/  IADD3 R31, PT, PT, R24, R31, R18 ;  /* 0x0000001f181f7210 */ /* 0x000fe20007ffe012 */
[----:B------:R1:W-:Y:S01]  /*2550*/  STL.128 [R1+0x30], R16 ;  /* 0x0000301001007387 */ /* 0x0003e20000100c00 */
[----:B------:R-:W-:Y:S02]  /*2560*/  LOP3.LUT R3, R21, R30, RZ, 0x3c, !PT ;  /* 0x0000001e15037212 */ /* 0x000fe400078e3cff */
[----:B------:R-:W-:Y:S01]  /*2570*/  LOP3.LUT R21, R20, R8, RZ, 0x3c, !PT ;  /* 0x0000000814157212 */ /* 0x000fe200078e3cff */
[----:B------:R-:W2:Y:S01]  /*2580*/  LDL R6, [UR25] ;  /* 0x00000019ff067983 */ /* 0x000ea20008100800 */
[----:B------:R-:W-:-:S02]  /*2590*/  IADD3 R32, PT, PT, R11, R7, R14 ;  /* 0x000000070b207210 */ /* 0x000fc40007ffe00e */
[----:B0-----:R-:W-:Y:S01]  /*25a0*/  LOP3.LUT R12, R22, R31, RZ, 0x3c, !PT ;  /* 0x0000001f160c7212 */ /* 0x001fe200078e3cff */
[----:B------:R-:W3:Y:S01]  /*25b0*/  LDL R4, [UR38] ;  /* 0x00000026ff047983 */ /* 0x000ee20008100800 */
[----:B------:R-:W-:Y:S02]  /*25c0*/  SHF.L.W.U32.HI R22, R21, 0x10, R21 ;  /* 0x0000001015167819 */ /* 0x000fe40000010e15 */
[----:B------:R-:W-:Y:S01]  /*25d0*/  LOP3.LUT R23, R23, R32, RZ, 0x3c, !PT ;  /* 0x0000002017177212 */ /* 0x000fe200078e3cff */
[----:B------:R-:W4:Y:S01]  /*25e0*/  LDL R5, [UR24] ;  /* 0x00000018ff057983 */ /* 0x000f220008100800 */
[----:B------:R-:W-:Y:S01]  /*25f0*/  SHF.L.W.U32.HI R21, R12, 0x10, R12 ;  /* 0x000000100c157819 */ /* 0x000fe20000010e0c */
[----:B------:R-:W-:Y:S01]  /*2600*/  IMAD.IADD R34, R9, 0x1, R22 ;  /* 0x0000000109227824 */ /* 0x000fe200078e0216 */
[----:B------:R-:W-:Y:S01]  /*2610*/  SHF.L.W.U32.HI R3, R3, 0x10, R3 ;  /* 0x0000001003037819 */ /* 0x000fe20000010e03 */
[----:B------:R-:W4:Y:S01]  /*2620*/  LDL R7, [UR39] ;  /* 0x00000027ff077983 */ /* 0x000f220008100800 */
[----:B------:R-:W-:Y:S01]  /*2630*/  SHF.L.W.U32.HI R20, R23, 0x10, R23 ;  /* 0x0000001017147819 */ /* 0x000fe20000010e17 */
[----:B------:R-:W-:Y:S01]  /*2640*/  IMAD.IADD R29, R0, 0x1, R21 ;  /* 0x00000001001d7824 */ /* 0x000fe200078e0215 */
[----:B------:R-:W-:Y:S01]  /*2650*/  LOP3.LUT R9, R25, R34, RZ, 0x3c, !PT ;  /* 0x0000002219097212 */ /* 0x000fe200078e3cff */
[----:B------:R-:W-:Y:S01]  /*2660*/  IMAD.IADD R23, R2, 0x1, R3 ;  /* 0x0000000102177824 */ /* 0x000fe200078e0203 */
[----:B------:R-:W5:Y:S01]  /*2670*/  LDL R12, [UR31] ;  /* 0x0000001fff0c7983 */ /* 0x000f620008100800 */
[----:B------:R-:W-:Y:S01]  /*2680*/  IMAD.IADD R2, R10, 0x1, R20 ;  /* 0x000000010a027824 */ /* 0x000fe200078e0214 */
[----:B------:R-:W-:-:S02]  /*2690*/  LOP3.LUT R10, R24, R29, RZ, 0x3c, !PT ;  /* 0x0000001d180a7212 */ /* 0x000fc400078e3cff */
[----:B------:R-:W-:Y:S01]  /*26a0*/  SHF.L.W.U32.HI R24, R9, 0x14, R9 ;  /* 0x0000001409187819 */ /* 0x000fe20000010e09 */
[----:B------:R-:W5:Y:S03]  /*26b0*/  LDL R14, [UR33] ;  /* 0x00000021ff0e7983 */ /* 0x000f660008100800 */
[----:B------:R-:W-:Y:S01]  /*26c0*/  IADD3 R33, PT, PT, R8, R24, R17 ;  /* 0x0000001808217210 */ /* 0x000fe20007ffe011 */
[----:B------:R-:W5:Y:S01]  /*26d0*/  LDL R9, [UR27] ;  /* 0x0000001bff097983 */ /* 0x000f620008100800 */
[----:B------:R-:W-:-:S03]  /*26e0*/  LOP3.LUT R28, R28, R23, RZ, 0x3c, !PT ;  /* 0x000000171c1c7212 */ /* 0x000fc600078e3cff */
[----:B------:R-:W4:Y:S01]  /*26f0*/  LDL R8, [UR26] ;  /* 0x0000001aff087983 */ /* 0x000f220008100800 */
[----:B------:R-:W-:Y:S02]  /*2700*/  LOP3.LUT R0, R11, R2, RZ, 0x3c, !PT ;  /* 0x000000020b007212 */ /* 0x000fe400078e3cff */
[----:B------:R-:W-:Y:S01]  /*2710*/  SHF.L.W.U32.HI R25, R28, 0x14, R28 ;  /* 0x000000141c197819 */ /* 0x000fe20000010e1c */
[----:B------:R-:W5:Y:S01]  /*2720*/  LDL R11, [UR30] ;  /* 0x0000001eff0b7983 */ /* 0x000f620008100800 */
[----:B------:R-:W-:Y:S02]  /*2730*/  SHF.L.W.U32.HI R0, R0, 0x14, R0 ;  /* 0x0000001400007819 */ /* 0x000fe40000010e00 */
[----:B------:R-:W-:Y:S01]  /*2740*/  SHF.L.W.U32.HI R28, R10, 0x14, R10 ;  /* 0x000000140a1c7819 */ /* 0x000fe20000010e0a */
[----:B-1----:R-:W5:Y:S01]  /*2750*/  LDL R16, [UR35] ;  /* 0x00000023ff107983 */ /* 0x002f620008100800 */
[----:B------:R-:W-:Y:S02]  /*2760*/  IADD3 R30, PT, PT, R30, R25, R13 ;  /* 0x000000191e1e7210 */ /* 0x000fe40007ffe00d */
[----:B------:R-:W-:Y:S01]  /*2770*/  IADD3 R35, PT, PT, R32, R0, R15 ;  /* 0x0000000020237210 */ /* 0x000fe20007ffe00f */
[----:B------:R-:W5:Y:S01]  /*2780*/  LDL R10, [UR29] ;  /* 0x0000001dff0a7983 */ /* 0x000f620008100800 */
[----:B------:R-:W-:-:S03]  /*2790*/  IADD3 R31, PT, PT, R31, R28, R19 ;  /* 0x0000001c1f1f7210 */ /* 0x000fc60007ffe013 */
[----:B------:R-:W5:Y:S04]  /*27a0*/  LDL R13, [UR32] ;  /* 0x00000020ff0d7983 */ /* 0x000f680008100800 */
[----:B------:R-:W5:Y:S04]  /*27b0*/  LDL R15, [UR34] ;  /* 0x00000022ff0f7983 */ /* 0x000f680008100800 */
[----:B------:R-:W5:Y:S04]  /*27c0*/  LDL R17, [UR36] ;  /* 0x00000024ff117983 */ /* 0x000f680008100800 */
[----:B------:R-:W5:Y:S04]  /*27d0*/  LDL R18, [UR40] ;  /* 0x00000028ff127983 */ /* 0x000f680008100800 */
[----:B------:R-:W5:Y:S01]  /*27e0*/  LDL R19, [UR37] ;  /* 0x00000025ff137983 */ /* 0x000f620008100800 */
[----:B------:R-:W-:-:S02]  /*27f0*/  LOP3.LUT R3, R3, R30, RZ, 0x3c, !PT ;  /* 0x0000001e03037212 */ /* 0x000fc400078e3cff */
[----:B------:R-:W-:Y:S02]  /*2800*/  LOP3.LUT R21, R21, R31, RZ, 0x3c, !PT ;  /* 0x0000001f15157212 */ /* 0x000fe400078e3cff */
[----:B------:R-:W-:Y:S02]  /*2810*/  SHF.L.W.U32.HI R32, R3, 0x18, R3 ;  /* 0x0000001803207819 */ /* 0x000fe40000010e03 */
[----:B------:R-:W-:-:S03]  /*2820*/  SHF.L.W.U32.HI R36, R21, 0x18, R21 ;  /* 0x0000001815247819 */ /* 0x000fc60000010e15 */
        /* <DEDUP_REMOVED lines=8> */
[-C--:B------:R-:W-:Y:S01]  /*28b0*/  LOP3.LUT R25, R20, R35.reuse, RZ, 0x3c, !PT ;  /* 0x0000002314197212 */ /* 0x080fe200078e3cff */
[----:B------:R-:W-:Y:S01]  /*28c0*/  IMAD.IADD R3, R34, 0x1, R21 ;  /* 0x0000000122037824 */ /* 0x000fe200078e0215 */
[----:B--2---:R-:W-:Y:S02]  /*28d0*/  IADD3 R28, PT, PT, R22, R35, R6 ;  /* 0x00000023161c7210 */ /* 0x004fe40007ffe006 */
[----:B------:R-:W-:Y:S02]  /*28e0*/  SHF.L.W.U32.HI R35, R25, 0x18, R25 ;  /* 0x0000001819237819 */ /* 0x000fe40000010e19 */
[----:B------:R-:W-:-:S04]  /*28f0*/  LOP3.LUT R21, R21, R28, RZ, 0x3c, !PT ;  /* 0x0000001c15157212 */ /* 0x000fc800078e3cff */
[----:B------:R-:W-:Y:S01]  /*2900*/  SHF.L.W.U32.HI R21, R21, 0x10, R21 ;  /* 0x0000001015157819 */ /* 0x000fe20000010e15 */
[----:B------:R-:W-:-:S04]  /*2910*/  IMAD.IADD R25, R2, 0x1, R35 ;  /* 0x0000000102197824 */ /* 0x000fc800078e0223 */
[----:B------:R-:W-:Y:S01]  /*2920*/  IMAD.IADD R29, R29, 0x1, R21 ;  /* 0x000000011d1d7824 */ /* 0x000fe200078e0215 */
[----:B------:R-:W-:-:S04]  /*2930*/  LOP3.LUT R0, R0, R25, RZ, 0x3c, !PT ;  /* 0x0000001900007212 */ /* 0x000fc800078e3cff */
[----:B------:R-:W-:Y:S02]  /*2940*/  LOP3.LUT R2, R22, R29, RZ, 0x3c, !PT ;  /* 0x0000001d16027212 */ /* 0x000fe400078e3cff */
[----:B------:R-:W-:Y:S02]  /*2950*/  SHF.L.W.U32.HI R22, R0, 0x19, R0 ;  /* 0x0000001900167819 */ /* 0x000fe40000010e00 */
[----:B---3--:R-:W-:Y:S02]  /*2960*/  IADD3 R20, PT, PT, R37, R30, R4 ;  /* 0x0000001e25147210 */ /* 0x008fe40007ffe004 */
[----:B------:R-:W-:Y:S02]  /*2970*/  LOP3.LUT R30, R24, R3, RZ, 0x3c, !PT ;  /* 0x00000003181e7212 */ /* 0x000fe400078e3cff */
[----:B----4-:R-:W-:-:S04]  /*2980*/  IADD3 R33, PT, PT, R22, R33, R8 ;  /* 0x0000002116217210 */ /* 0x010fc80007ffe008 */
[----:B------:R-:W-:Y:S02]  /*2990*/  LOP3.LUT R0, R36, R33, RZ, 0x3c, !PT ;  /* 0x0000002124007212 */ /* 0x000fe400078e3cff */
[----:B------:R-:W-:Y:S02]  /*29a0*/  SHF.L.W.U32.HI R30, R30, 0x19, R30 ;  /* 0x000000191e1e7819 */ /* 0x000fe40000010e1e */
[----:B------:R-:W-:Y:S02]  /*29b0*/  SHF.L.W.U32.HI R0, R0, 0x10, R0 ;  /* 0x0000001000007819 */ /* 0x000fe40000010e00 */
[----:B------:R-:W-:Y:S01]  /*29c0*/  SHF.L.W.U32.HI R24, R2, 0x14, R2 ;  /* 0x0000001402187819 */ /* 0x000fe20000010e02 */
[----:B------:R0:W-:Y:S01]  /*29d0*/  STL.128 [R1], R4 ;  /* 0x0000000401007387 */ /* 0x0001e20000100c00 */
[----:B-----5:R-:W-:Y:S01]  /*29e0*/  IADD3 R31, PT, PT, R30, R31, R10 ;  /* 0x0000001f1e1f7210 */ /* 0x020fe20007ffe00a */
[----:B------:R-:W-:Y:S02]  /*29f0*/  IMAD.IADD R23, R23, 0x1, R0 ;  /* 0x0000000117177824 */ /* 0x000fe400078e0200 */
[----:B------:R1:W-:Y:S04]  /*2a00*/  STL.128 [R1+0x10], R8 ;  /* 0x0000100801007387 */ /* 0x0003e80000100c00 */
[----:B------:R2:W-:Y:S01]  /*2a10*/  STL.128 [R1+0x20], R12 ;  /* 0x0000200c01007387 */ /* 0x0005e20000100c00 */
[----:B------:R-:W-:-:S02]  /*2a20*/  LOP3.LUT R22, R22, R23, RZ, 0x3c, !PT ;  /* 0x0000001716167212 */ /* 0x000fc400078e3cff */
[----:B0-----:R-:W-:Y:S02]  /*2a30*/  IADD3 R7, PT, PT, R28, R24, R7 ;  /* 0x000000181c077210 */ /* 0x001fe40007ffe007 */
[----:B------:R-:W-:Y:S01]  /*2a40*/  LOP3.LUT R6, R35, R20, RZ, 0x3c, !PT ;  /* 0x0000001423067212 */ /* 0x000fe200078e3cff */
[----:B------:R0:W-:Y:S01]  /*2a50*/  STL.128 [R1+0x30], R16 ;  /* 0x0000301001007387 */ /* 0x0001e20000100c00 */
[----:B------:R-:W-:-:S03]  /*2a60*/  LOP3.LUT R28, R32, R31, RZ, 0x3c, !PT ;  /* 0x0000001f201c7212 */ /* 0x000fc600078e3cff */
[----:B------:R-:W3:Y:S01]  /*2a70*/  LDL R2, [UR29] ;  /* 0x0000001dff027983 */ /* 0x000ee20008100800 */
[----:B------:R-:W-:Y:S02]  /*2a80*/  SHF.L.W.U32.HI R6, R6, 0x10, R6 ;  /* 0x0000001006067819 */ /* 0x000fe40000010e06 */
[----:B------:R-:W-:Y:S01]  /*2a90*/  SHF.L.W.U32.HI R28, R28, 0x10, R28 ;  /* 0x000000101c1c7819 */ /* 0x000fe20000010e1c */
[----:B------:R-:W4:Y:S01]  /*2aa0*/  LDL R4, [UR25] ;  /* 0x00000019ff047983 */ /* 0x000f220008100800 */
[----:B-1----:R-:W-:Y:S02]  /*2ab0*/  LOP3.LUT R10, R21, R7, RZ, 0x3c, !PT ;  /* 0x00000007150a7212 */ /* 0x002fe400078e3cff */
[----:B------:R-:W-:Y:S01]  /*2ac0*/  SHF.L.W.U32.HI R22, R22, 0x14, R22 ;  /* 0x0000001416167819 */ /* 0x000fe20000010e16 */
[----:B------:R-:W-:Y:S01]  /*2ad0*/  IMAD.IADD R8, R3, 0x1, R6 ;  /* 0x0000000103087824 */ /* 0x000fe200078e0206 */
[----:B------:R-:W-:Y:S01]  /*2ae0*/  SHF.L.W.U32.HI R10, R10, 0x18, R10 ;  /* 0x000000180a0a7819 */ /* 0x000fe20000010e0a */
[----:B------:R-:W-:Y:S01]  /*2af0*/  IMAD.IADD R25, R25, 0x1, R28 ;  /* 0x0000000119197824 */ /* 0x000fe200078e021c */
[----:B------:R-:W-:-:S02]  /*2b00*/  IADD3 R9, PT, PT, R33, R22, R9 ;  /* 0x0000001621097210 */ /* 0x000fc40007ffe009 */
[----:B------:R-:W-:Y:S01]  /*2b10*/  LOP3.LUT R3, R37, R8, RZ, 0x3c, !PT ;  /* 0x0000000825037212 */ /* 0x000fe200078e3cff */
[----:B------:R-:W-:Y:S01]  /*2b20*/  IMAD.IADD R29, R29, 0x1, R10 ;  /* 0x000000011d1d7824 */ /* 0x000fe200078e020a */
[----:B------:R-:W-:Y:S01]  /*2b30*/  LOP3.LUT R30, R30, R25, RZ, 0x3c, !PT ;  /* 0x000000191e1e7212 */ /* 0x000fe200078e3cff */
[----:B------:R-:W5:Y:S01]  /*2b40*/  LDL R33, [UR31] ;  /* 0x0000001fff217983 */ /* 0x000f620008100800 */
[----:B------:R-:W-:Y:S02]  /*2b50*/  LOP3.LUT R0, R0, R9, RZ, 0x3c, !PT ;  /* 0x0000000900007212 */ /* 0x000fe400078e3cff */
[----:B------:R-:W-:Y:S02]  /*2b60*/  SHF.L.W.U32.HI R3, R3, 0x14, R3 ;  /* 0x0000001403037819 */ /* 0x000fe40000010e03 */
[----:B------:R-:W-:Y:S02]  /*2b70*/  SHF.L.W.U32.HI R30, R30, 0x14, R30 ;  /* 0x000000141e1e7819 */ /* 0x000fe40000010e1e */
[----:B------:R-:W-:-:S02]  /*2b80*/  SHF.L.W.U32.HI R0, R0, 0x18, R0 ;  /* 0x0000001800007819 */ /* 0x000fc40000010e00 */
[----:B------:R-:W-:Y:S02]  /*2b90*/  LOP3.LUT R24, R24, R29, RZ, 0x3c, !PT ;  /* 0x0000001d18187212 */ /* 0x000fe400078e3cff */
[----:B------:R-:W-:Y:S01]  /*2ba0*/  IADD3 R21, PT, PT, R20, R3, R5 ;  /* 0x0000000314157210 */ /* 0x000fe20007ffe005 */
[----:B------:R-:W-:Y:S01]  /*2bb0*/  IMAD.IADD R23, R23, 0x1, R0 ;  /* 0x0000000117177824 */ /* 0x000fe200078e0200 */
[----:B------:R-:W-:Y:S01]  /*2bc0*/  IADD3 R31, PT, PT, R31, R30, R11 ;  /* 0x0000001e1f1f7210 */ /* 0x000fe20007ffe00b */
[----:B------:R-:W5:Y:S01]  /*2bd0*/  LDL R5, [UR38] ;  /* 0x00000026ff057983 */ /* 0x000f620008100800 */
[----:B------:R-:W-:-:S03]  /*2be0*/  SHF.L.W.U32.HI R11, R24, 0x19, R24 ;  /* 0x00000019180b7819 */ /* 0x000fc60000010e18 */
[----:B------:R-:W5:Y:S01]  /*2bf0*/  LDL R20, [UR26] ;  /* 0x0000001aff147983 */ /* 0x000f620008100800 */
[-C--:B------:R-:W-:Y:S02]  /*2c00*/  LOP3.LUT R24, R6, R21.reuse, RZ, 0x3c, !PT ;  /* 0x0000001506187212 */ /* 0x080fe400078e3cff */
[----:B--2---:R-:W-:Y:S01]  /*2c10*/  IADD3 R12, PT, PT, R11, R21, R12 ;  /* 0x000000150b0c7210 */ /* 0x004fe20007ffe00c */
[----:B------:R-:W2:Y:S01]  /*2c20*/  LDL R6, [UR39] ;  /* 0x00000027ff067983 */ /* 0x000ea20008100800 */
[----:B------:R-:W-:-:S03]  /*2c30*/  LOP3.LUT R22, R22, R23, RZ, 0x3c, !PT ;  /* 0x0000001716167212 */ /* 0x000fc600078e3cff */
[----:B------:R-:W2:Y:S01]  /*2c40*/  LDL R21, [UR30] ;  /* 0x0000001eff157983 */ /* 0x000ea20008100800 */
[----:B------:R-:W-:Y:S02]  /*2c50*/  LOP3.LUT R28, R28, R31, RZ, 0x3c, !PT ;  /* 0x0000001f1c1c7212 */ /* 0x000fe400078e3cff */
[----:B------:R-:W-:Y:S02]  /*2c60*/  SHF.L.W.U32.HI R22, R22, 0x19, R22 ;  /* 0x0000001916167819 */ /* 0x000fe40000010e16 */
[----:B------:R-:W-:Y:S02]  /*2c70*/  SHF.L.W.U32.HI R28, R28, 0x18, R28 ;  /* 0x000000181c1c7819 */ /* 0x000fe40000010e1c */
[----:B------:R-:W-:Y:S02]  /*2c80*/  IADD3 R14, PT, PT, R22, R7, R14 ;  /* 0x00000007160e7210 */ /* 0x000fe40007ffe00e */
[----:B------:R-:W-:Y:S02]  /*2c90*/  SHF.L.W.U32.HI R7, R24, 0x18, R24 ;  /* 0x0000001818077819 */ /* 0x000fe40000010e18 */
[----:B------:R-:W-:Y:S01]  /*2ca0*/  LOP3.LUT R24, R28, R12, RZ, 0x3c, !PT ;  /* 0x0000000c1c187212 */ /* 0x000fe200078e3cff */
[----:B------:R-:W-:Y:S01]  /*2cb0*/  IMAD.IADD R25, R25, 0x1, R28 ;  /* 0x0000000119197824 */ /* 0x000fe200078e021c */
[----:B------:R-:W-:Y:S01]  /*2cc0*/  LOP3.LUT R32, R7, R14, RZ, 0x3c, !PT ;  /* 0x0000000e07207212 */ /* 0x000fe200078e3cff */
[----:B------:R-:W-:Y:S01]  /*2cd0*/  IMAD.IADD R28, R8, 0x1, R7 ;  /* 0x00000001081c7824 */ /* 0x000fe200078e0207 */
[----:B------:R-:W-:Y:S01]  /*2ce0*/  SHF.L.W.U32.HI R8, R24, 0x10, R24 ;  /* 0x0000001018087819 */ /* 0x000fe20000010e18 */
[----:B------:R-:W2:Y:S01]  /*2cf0*/  LDL R7, [UR24] ;  /* 0x00000018ff077983 */ /* 0x000ea20008100800 */
[----:B------:R-:W-:-:S03]  /*2d00*/  SHF.L.W.U32.HI R24, R32, 0x10, R32 ;  /* 0x0000001020187819 */ /* 0x000fc60000010e20 */
[----:B------:R-:W-:Y:S02]  /*2d10*/  IMAD.IADD R32, R23, 0x1, R8 ;  /* 0x0000000117207824 */ /* 0x000fe400078e0208 */
[----:B------:R-:W2:Y:S03]  /*2d20*/  LDL R23, [UR27] ;  /* 0x0000001bff177983 */ /* 0x000ea60008100800 */
[----:B------:R-:W-:Y:S02]  /*2d30*/  LOP3.LUT R34, R11, R32, RZ, 0x3c, !PT ;  /* 0x000000200b227212 */ /* 0x000fe400078e3cff */
[----:B------:R-:W2:Y:S01]  /*2d40*/  LDL R11, [UR35] ;  /* 0x00000023ff0b7983 */ /* 0x000ea20008100800 */
[----:B------:R-:W-:Y:S01]  /*2d50*/  LOP3.LUT R30, R30, R25, RZ, 0x3c, !PT ;  /* 0x000000191e1e7212 */ /* 0x000fe200078e3cff */
[----:B------:R-:W-:Y:S01]  /*2d60*/  IMAD.IADD R25, R25, 0x1, R24 ;  /* 0x0000000119197824 */ /* 0x000fe200078e0218 */
[----:B------:R-:W-:-:S04]  /*2d70*/  LOP3.LUT R3, R3, R28, RZ, 0x3c, !PT ;  /* 0x0000001c03037212 */ /* 0x000fc800078e3cff */
[----:B------:R-:W-:Y:S02]  /*2d80*/  LOP3.LUT R22, R22, R25, RZ, 0x3c, !PT ;  /* 0x0000001916167212 */ /* 0x000fe400078e3cff */
[----:B------:R-:W-:Y:S02]  /*2d90*/  SHF.L.W.U32.HI R30, R30, 0x19, R30 ;  /* 0x000000191e1e7819 */ /* 0x000fe40000010e1e */
[----:B------:R-:W-:Y:S02]  /*2da0*/  SHF.L.W.U32.HI R34, R34, 0x14, R34 ;  /* 0x0000001422227819 */ /* 0x000fe40000010e22 */
[----:B------:R-:W-:Y:S02]  /*2db0*/  SHF.L.W.U32.HI R22, R22, 0x14, R22 ;  /* 0x0000001416167819 */ /* 0x000fe40000010e16 */
[----:B------:R-:W-:Y:S02]  /*2dc0*/  SHF.L.W.U32.HI R3, R3, 0x19, R3 ;  /* 0x0000001903037819 */ /* 0x000fe40000010e03 */
[----:B------:R-:W-:-:S02]  /*2dd0*/  IADD3 R9, PT, PT, R30, R9, R16 ;  /* 0x000000091e097210 */ /* 0x000fc40007ffe010 */
[----:B------:R-:W-:Y:S02]  /*2de0*/  IADD3 R12, PT, PT, R12, R34, R13 ;  /* 0x000000220c0c7210 */ /* 0x000fe40007ffe00d */
[----:B------:R-:W-:Y:S01]  /*2df0*/  IADD3 R15, PT, PT, R14, R22, R15 ;  /* 0x000000160e0f7210 */ /* 0x000fe20007ffe00f */
[----:B------:R-:W2:Y:S01]  /*2e00*/  LDL R13, [UR33] ;  /* 0x00000021ff0d7983 */ /* 0x000ea20008100800 */
[----:B0-----:R-:W-:-:S03]  /*2e10*/  IADD3 R18, PT, PT, R3, R31, R18 ;  /* 0x0000001f03127210 */ /* 0x001fc60007ffe012 */
[----:B------:R-:W2:Y:S01]  /*2e20*/  LDL R14, [UR40] ;  /* 0x00000028ff0e7983 */ /* 0x000ea20008100800 */
[----:B------:R-:W-:-:S03]  /*2e30*/  LOP3.LUT R31, R10, R9, RZ, 0x3c, !PT ;  /* 0x000000090a1f7212 */ /* 0x000fc600078e3cff */
[----:B------:R-:W2:Y:S01]  /*2e40*/  LDL R10, [UR36] ;  /* 0x00000024ff0a7983 */ /* 0x000ea20008100800 */
[----:B------:R-:W-:Y:S02]  /*2e50*/  LOP3.LUT R16, R0, R18, RZ, 0x3c, !PT ;  /* 0x0000001200107212 */ /* 0x000fe400078e3cff */
[----:B------:R-:W-:Y:S01]  /*2e60*/  SHF.L.W.U32.HI R31, R31, 0x10, R31 ;  /* 0x000000101f1f7819 */ /* 0x000fe20000010e1f */
[----:B------:R-:W2:Y:S04]  /*2e70*/  LDL R0, [UR32] ;  /* 0x00000020ff007983 */ /* 0x000ea80008100800 */
[----:B------:R-:W-:Y:S01]  /*2e80*/  IMAD.IADD R35, R28, 0x1, R31 ;  /* 0x000000011c237824 */ /* 0x000fe200078e021f */
[----:B------:R-:W-:-:S04]  /*2e90*/  SHF.L.W.U32.HI R16, R16, 0x10, R16 ;  /* 0x0000001010107819 */ /* 0x000fc80000010e10 */
[----:B------:R-:W-:Y:S01]  /*2ea0*/  LOP3.LUT R30, R30, R35, RZ, 0x3c, !PT ;  /* 0x000000231e1e7212 */ /* 0x000fe200078e3cff */
[----:B------:R-:W-:-:S03]  /*2eb0*/  IMAD.IADD R28, R29, 0x1, R16 ;  /* 0x000000011d1c7824 */ /* 0x000fc600078e0210 */
[----:B------:R-:W-:-:S04]  /*2ec0*/  SHF.L.W.U32.HI R30, R30, 0x14, R30 ;  /* 0x000000141e1e7819 */ /* 0x000fc80000010e1e */
[----:B------:R-:W-:Y:S02]  /*2ed0*/  IADD3 R29, PT, PT, R9, R30, R17 ;  /* 0x0000001e091d7210 */ /* 0x000fe40007ffe011 */
[----:B------:R-:W2:Y:S04]  /*2ee0*/  LDL R9, [UR37] ;  /* 0x00000025ff097983 */ /* 0x000ea80008100800 */
[----:B------:R-:W2:Y:S01]  /*2ef0*/  LDL R17, [UR34] ;  /* 0x00000022ff117983 */ /* 0x000ea20008100800 */
[----:B------:R-:W-:-:S04]  /*2f00*/  LOP3.LUT R3, R3, R28, RZ, 0x3c, !PT ;  /* 0x0000001c03037212 */ /* 0x000fc800078e3cff */
[----:B------:R-:W-:-:S04]  /*2f10*/  SHF.L.W.U32.HI R3, R3, 0x14, R3 ;  /* 0x0000001403037819 */ /* 0x000fc80000010e03 */
[----:B------:R-:W-:Y:S02]  /*2f20*/  IADD3 R19, PT, PT, R18, R3, R19 ;  /* 0x0000000312137210 */ /* 0x000fe40007ffe013 */
[----:B------:R-:W-:Y:S02]  /*2f30*/  LOP3.LUT R18, R31, R29, RZ, 0x3c, !PT ;  /* 0x0000001d1f127212 */ /* 0x000fe400078e3cff */
[----:B------:R-:W-:Y:S02]  /*2f40*/  LOP3.LUT R8, R8, R12, RZ, 0x3c, !PT ;  /* 0x0000000c08087212 */ /* 0x000fe400078e3cff */
[----:B------:R-:W-:Y:S02]  /*2f50*/  SHF.L.W.U32.HI R18, R18, 0x18, R18 ;  /* 0x0000001812127819 */ /* 0x000fe40000010e12 */
[----:B------:R-:W-:-:S03]  /*2f60*/  SHF.L.W.U32.HI R31, R8, 0x18, R8 ;  /* 0x00000018081f7819 */ /* 0x000fc60000010e08 */
[----:B------:R-:W-:Y:S02]  /*2f70*/  IMAD.IADD R35, R35, 0x1, R18 ;  /* 0x0000000123237824 */ /* 0x000fe400078e0212 */
[----:B------:R-:W-:-:S03]  /*2f80*/  IMAD.IADD R37, R32, 0x1, R31 ;  /* 0x0000000120257824 */ /* 0x000fc600078e021f */
[----:B------:R-:W-:Y:S02]  /*2f90*/  LOP3.LUT R8, R30, R35, RZ, 0x3c, !PT ;  /* 0x000000231e087212 */ /* 0x000fe400078e3cff */
[----:B------:R-:W-:Y:S02]  /*2fa0*/  LOP3.LUT R34, R34, R37, RZ, 0x3c, !PT ;  /* 0x0000002522227212 */ /* 0x000fe400078e3cff */
[----:B------:R-:W-:Y:S02]  /*2fb0*/  SHF.L.W.U32.HI R8, R8, 0x19, R8 ;  /* 0x0000001908087819 */ /* 0x000fe40000010e08 */
[----:B------:R-:W-:Y:S02]  /*2fc0*/  LOP3.LUT R30, R16, R19, RZ, 0x3c, !PT ;  /* 0x00000013101e7212 */ /* 0x000fe400078e3cff */
[----:B------:R-:W-:Y:S01]  /*2fd0*/  LOP3.LUT R24, R24, R15, RZ, 0x3c, !PT ;  /* 0x0000000f18187212 */ /* 0x000fe200078e3cff */
[----:B------:R-:W-:-:S04]  /*2fe0*/  UIADD3 UR5, UP0, UPT, UR5, 0x1, URZ ;  /* 0x0000000105057890 */ /* 0x000fc8000ff1e0ff */
[----:B------:R-:W-:Y:S02]  /*2ff0*/  UIADD3 UR24, UP1, UPT, UR5, UR7, URZ ;  /* 0x0000000705187290 */ /* 0x000fe4000ff3e0ff */
[----:B------:R-:W-:Y:S02]  /*3000*/  UIADD3.X UR6, UPT, UPT, URZ, UR6, URZ, UP0, !UPT ;  /* 0x00000006ff067290 */ /* 0x000fe400087fe4ff */
[----:B------:R-:W-:Y:S02]  /*3010*/  UISETP.NE.U32.AND UP0, UPT, UR24, URZ, UPT ;  /* 0x000000ff1800728c */ /* 0x000fe4000bf05070 */
[----:B------:R-:W-:-:S04]  /*3020*/  UIADD3.X UR24, UPT, UPT, UR6, -0x1, URZ, UP1, !UPT ;  /* 0xffffffff06187890 */ /* 0x000fc80008ffe4ff */
[----:B------:R-:W-:Y:S01]  /*3030*/  UISETP.NE.AND.EX UP0, UPT, UR24, URZ, UPT, UP0 ;  /* 0x000000ff1800728c */ /* 0x000fe2000bf05300 */
[----:B---3--:R-:W-:Y:S02]  /*3040*/  IADD3 R16, PT, PT, R8, R19, R2 ;  /* 0x0000001308107210 */ /* 0x008fe40007ffe002 */
[----:B------:R-:W-:-:S04]  /*3050*/  SHF.L.W.U32.HI R2, R34, 0x19, R34 ;  /* 0x0000001922027819 */ /* 0x000fc80000010e22 */
[----:B----4-:R-:W-:Y:S02]  /*3060*/  IADD3 R19, PT, PT, R2, R15, R4 ;  /* 0x0000000f02137210 */ /* 0x010fe40007ffe004 */
[----:B------:R-:W-:Y:S02]  /*3070*/  SHF.L.W.U32.HI R15, R30, 0x18, R30 ;  /* 0x000000181e0f7819 */ /* 0x000fe40000010e1e */
[----:B------:R-:W-:Y:S02]  /*3080*/  SHF.L.W.U32.HI R4, R24, 0x18, R24 ;  /* 0x0000001818047819 */ /* 0x000fe40000010e18 */
[----:B------:R-:W-:Y:S01]  /*3090*/  LOP3.LUT R24, R31, R16, RZ, 0x3c, !PT ;  /* 0x000000101f187212 */ /* 0x000fe200078e3cff */
[----:B------:R-:W-:Y:S01]  /*30a0*/  IMAD.IADD R28, R28, 0x1, R15 ;  /* 0x000000011c1c7824 */ /* 0x000fe200078e020f */
[----:B------:R-:W-:Y:S01]  /*30b0*/  LOP3.LUT R18, R18, R19, RZ, 0x3c, !PT ;  /* 0x0000001312127212 */ /* 0x000fe200078e3cff */
[----:B------:R-:W-:Y:S01]  /*30c0*/  IMAD.IADD R25, R25, 0x1, R4 ;  /* 0x0000000119197824 */ /* 0x000fe200078e0204 */
[----:B------:R-:W-:-:S02]  /*30d0*/  SHF.L.W.U32.HI R24, R24, 0x10, R24 ;  /* 0x0000001018187819 */ /* 0x000fc40000010e18 */
[----:B------:R-:W-:Y:S02]  /*30e0*/  SHF.L.W.U32.HI R18, R18, 0x10, R18 ;  /* 0x0000001012127819 */ /* 0x000fe40000010e12 */
[----:B------:R-:W-:Y:S01]  /*30f0*/  LOP3.LUT R3, R3, R28, RZ, 0x3c, !PT ;  /* 0x0000001c03037212 */ /* 0x000fe200078e3cff */
[----:B------:R-:W-:Y:S01]  /*3100*/  IMAD.IADD R31, R25, 0x1, R24 ;  /* 0x00000001191f7824 */ /* 0x000fe200078e0218 */
[----:B------:R-:W-:Y:S01]  /*3110*/  LOP3.LUT R22, R22, R25, RZ, 0x3c, !PT ;  /* 0x0000001916167212 */ /* 0x000fe200078e3cff */
[----:B------:R-:W-:Y:S01]  /*3120*/  IMAD.IADD R25, R28, 0x1, R18 ;  /* 0x000000011c197824 */ /* 0x000fe200078e0212 */
[----:B------:R-:W-:Y:S02]  /*3130*/  SHF.L.W.U32.HI R3, R3, 0x19, R3 ;  /* 0x0000001903037819 */ /* 0x000fe40000010e03 */
[----:B------:R-:W-:Y:S02]  /*3140*/  SHF.L.W.U32.HI R22, R22, 0x19, R22 ;  /* 0x0000001916167819 */ /* 0x000fe40000010e16 */
[----:B------:R-:W-:-:S02]  /*3150*/  LOP3.LUT R28, R8, R31, RZ, 0x3c, !PT ;  /* 0x0000001f081c7212 */ /* 0x000fc400078e3cff */
[----:B-----5:R-:W-:Y:S02]  /*3160*/  IADD3 R5, PT, PT, R3, R12, R5 ;  /* 0x0000000c03057210 */ /* 0x020fe40007ffe005 */
[----:B------:R-:W-:Y:S02]  /*3170*/  LOP3.LUT R8, R2, R25, RZ, 0x3c, !PT ;  /* 0x0000001902087212 */ /* 0x000fe400078e3cff */
[----:B------:R-:W-:Y:S02]  /*3180*/  IADD3 R20, PT, PT, R22, R29, R20 ;  /* 0x0000001d16147210 */ /* 0x000fe40007ffe014 */
[----:B------:R-:W-:Y:S02]  /*3190*/  SHF.L.W.U32.HI R2, R28, 0x14, R28 ;  /* 0x000000141c027819 */ /* 0x000fe40000010e1c */
[----:B------:R-:W-:Y:S02]  /*31a0*/  LOP3.LUT R4, R4, R5, RZ, 0x3c, !PT ;  /* 0x0000000504047212 */ /* 0x000fe400078e3cff */
[----:B------:R-:W-:-:S02]  /*31b0*/  SHF.L.W.U32.HI R8, R8, 0x14, R8 ;  /* 0x0000001408087819 */ /* 0x000fc40000010e08 */
[----:B------:R-:W-:Y:S02]  /*31c0*/  LOP3.LUT R15, R15, R20, RZ, 0x3c, !PT ;  /* 0x000000140f0f7212 */ /* 0x000fe400078e3cff */
[----:B--2---:R-:W-:Y:S02]  /*31d0*/  IADD3 R21, PT, PT, R16, R2, R21 ;  /* 0x0000000210157210 */ /* 0x004fe40007ffe015 */
[----:B------:R-:W-:Y:S02]  /*31e0*/  SHF.L.W.U32.HI R16, R4, 0x10, R4 ;  /* 0x0000001004107819 */ /* 0x000fe40000010e04 */
[----:B------:R-:W-:Y:S02]  /*31f0*/  IADD3 R6, PT, PT, R19, R8, R6 ;  /* 0x0000000813067210 */ /* 0x000fe40007ffe006 */
        /* <DEDUP_REMOVED lines=14> */
[----:B------:R-:W-:Y:S02]  /*32e0*/  LOP3.LUT R2, R8, R25, RZ, 0x3c, !PT ;  /* 0x0000001908027212 */ /* 0x000fe400078e3cff */
[----:B------:R-:W-:Y:S02]  /*32f0*/  IADD3 R5, PT, PT, R5, R22, R7 ;  /* 0x0000001605057210 */ /* 0x000fe40007ffe007 */
[----:B------:R-:W-:Y:S02]  /*3300*/  IADD3 R20, PT, PT, R20, R3, R23 ;  /* 0x0000000314147210 */ /* 0x000fe40007ffe017 */
[----:B------:R-:W-:Y:S02]  /*3310*/  SHF.L.W.U32.HI R7, R15, 0x19, R15 ;  /* 0x000000190f077819 */ /* 0x000fe40000010e0f */
[----:B------:R-:W-:Y:S02]  /*3320*/  SHF.L.W.U32.HI R2, R2, 0x19, R2 ;  /* 0x0000001902027819 */ /* 0x000fe40000010e02 */
[----:B------:R-:W-:-:S02]  /*3330*/  LOP3.LUT R16, R16, R5, RZ, 0x3c, !PT ;  /* 0x0000000510107212 */ /* 0x000fc400078e3cff */
[-C--:B------:R-:W-:Y:S02]  /*3340*/  IADD3 R11, PT, PT, R7, R20.reuse, R11 ;  /* 0x00000014070b7210 */ /* 0x080fe40007ffe00b */
[----:B------:R-:W-:Y:S02]  /*3350*/  LOP3.LUT R8, R28, R20, RZ, 0x3c, !PT ;  /* 0x000000141c087212 */ /* 0x000fe400078e3cff */
[----:B------:R-:W-:Y:S02]  /*3360*/  IADD3 R33, PT, PT, R2, R5, R33 ;  /* 0x0000000502217210 */ /* 0x000fe40007ffe021 */
[----:B------:R-:W-:Y:S02]  /*3370*/  SHF.L.W.U32.HI R5, R16, 0x18, R16 ;  /* 0x0000001810057819 */ /* 0x000fe40000010e10 */
[----:B------:R-:W-:Y:S02]  /*3380*/  LOP3.LUT R12, R12, R11, RZ, 0x3c, !PT ;  /* 0x0000000b0c0c7212 */ /* 0x000fe400078e3cff */
[----:B------:R-:W-:-:S02]  /*3390*/  SHF.L.W.U32.HI R8, R8, 0x18, R8 ;  /* 0x0000001808087819 */ /* 0x000fc40000010e08 */
[----:B------:R-:W-:Y:S01]  /*33a0*/  LOP3.LUT R15, R18, R33, RZ, 0x3c, !PT ;  /* 0x00000021120f7212 */ /* 0x000fe200078e3cff */
[----:B------:R-:W-:Y:S01]  /*33b0*/  IMAD.IADD R19, R4, 0x1, R5 ;  /* 0x0000000104137824 */ /* 0x000fe200078e0205 */
[----:B------:R-:W-:Y:S01]  /*33c0*/  SHF.L.W.U32.HI R12, R12, 0x10, R12 ;  /* 0x000000100c0c7819 */ /* 0x000fe20000010e0c */
[----:B------:R-:W-:Y:S01]  /*33d0*/  IMAD.IADD R18, R37, 0x1, R8 ;  /* 0x0000000125127824 */ /* 0x000fe200078e0208 */
[----:B------:R-:W-:-:S03]  /*33e0*/  SHF.L.W.U32.HI R15, R15, 0x10, R15 ;  /* 0x000000100f0f7819 */ /* 0x000fc60000010e0f */
[----:B------:R-:W-:Y:S01]  /*33f0*/  IMAD.IADD R4, R19, 0x1, R12 ;  /* 0x0000000113047824 */ /* 0x000fe200078e020c */
[----:B------:R-:W-:Y:S01]  /*3400*/  LOP3.LUT R20, R3, R18, RZ, 0x3c, !PT ;  /* 0x0000001203147212 */ /* 0x000fe200078e3cff */
[----:B------:R-:W-:Y:S01]  /*3410*/  IMAD.IADD R3, R18, 0x1, R15 ;  /* 0x0000000112037824 */ /* 0x000fe200078e020f */
[----:B------:R-:W-:Y:S02]  /*3420*/  LOP3.LUT R16, R22, R19, RZ, 0x3c, !PT ;  /* 0x0000001316107212 */ /* 0x000fe400078e3cff */
[----:B------:R-:W-:Y:S02]  /*3430*/  LOP3.LUT R19, R7, R4, RZ, 0x3c, !PT ;  /* 0x0000000407137212 */ /* 0x000fe400078e3cff */
[----:B------:R-:W-:Y:S02]  /*3440*/  SHF.L.W.U32.HI R7, R20, 0x19, R20 ;  /* 0x0000001914077819 */ /* 0x000fe40000010e14 */
[----:B------:R-:W-:Y:S02]  /*3450*/  SHF.L.W.U32.HI R16, R16, 0x19, R16 ;  /* 0x0000001910107819 */ /* 0x000fe40000010e10 */
[----:B------:R-:W-:-:S02]  /*3460*/  LOP3.LUT R18, R2, R3, RZ, 0x3c, !PT ;  /* 0x0000000302127212 */ /* 0x000fc400078e3cff */
[----:B------:R-:W-:Y:S02]  /*3470*/  SHF.L.W.U32.HI R2, R19, 0x14, R19 ;  /* 0x0000001413027819 */ /* 0x000fe40000010e13 */
[----:B------:R-:W-:Y:S02]  /*3480*/  IADD3 R6, PT, PT, R7, R6, R13 ;  /* 0x0000000607067210 */ /* 0x000fe40007ffe00d */
[----:B------:R-:W-:Y:S02]  /*3490*/  IADD3 R14, PT, PT, R16, R21, R14 ;  /* 0x00000015100e7210 */ /* 0x000fe40007ffe00e */
[----:B------:R-:W-:Y:S02]  /*34a0*/  SHF.L.W.U32.HI R13, R18, 0x14, R18 ;  /* 0x00000014120d7819 */ /* 0x000fe40000010e12 */
[----:B------:R-:W-:Y:S02]  /*34b0*/  IADD3 R11, PT, PT, R11, R2, R10 ;  /* 0x000000020b0b7210 */ /* 0x000fe40007ffe00a */
[----:B------:R-:W-:-:S02]  /*34c0*/  LOP3.LUT R5, R5, R6, RZ, 0x3c, !PT ;  /* 0x0000000605057212 */ /* 0x000fc400078e3cff */
[----:B------:R-:W-:Y:S02]  /*34d0*/  LOP3.LUT R10, R8, R14, RZ, 0x3c, !PT ;  /* 0x0000000e080a7212 */ /* 0x000fe400078e3cff */
[----:B------:R-:W-:Y:S02]  /*34e0*/  IADD3 R18, PT, PT, R33, R13, R0 ;  /* 0x0000000d21127210 */ /* 0x000fe40007ffe000 */
[----:B------:R-:W-:Y:S02]  /*34f0*/  LOP3.LUT R8, R12, R11, RZ, 0x3c, !PT ;  /* 0x0000000b0c087212 */ /* 0x000fe400078e3cff */
[----:B------:R-:W-:Y:S02]  /*3500*/  SHF.L.W.U32.HI R0, R5, 0x10, R5 ;  /* 0x0000001005007819 */ /* 0x000fe40000010e05 */
[----:B------:R-:W-:Y:S02]  /*3510*/  SHF.L.W.U32.HI R12, R10, 0x10, R10 ;  /* 0x000000100a0c7819 */ /* 0x000fe40000010e0a */
[----:B------:R-:W-:-:S02]  /*3520*/  LOP3.LUT R10, R15, R18, RZ, 0x3c, !PT ;  /* 0x000000120f0a7212 */ /* 0x000fc400078e3cff */
[----:B------:R-:W-:Y:S01]  /*3530*/  SHF.L.W.U32.HI R15, R8, 0x18, R8 ;  /* 0x00000018080f7819 */ /* 0x000fe20000010e08 */
[----:B------:R-:W-:Y:S02]  /*3540*/  IMAD.IADD R8, R31, 0x1, R0 ;  /* 0x000000011f087824 */ /* 0x000fe400078e0200 */
[----:B------:R-:W-:Y:S01]  /*3550*/  IMAD.IADD R5, R25, 0x1, R12 ;  /* 0x0000000119057824 */ /* 0x000fe200078e020c */
[----:B------:R-:W-:Y:S01]  /*3560*/  SHF.L.W.U32.HI R10, R10, 0x18, R10 ;  /* 0x000000180a0a7819 */ /* 0x000fe20000010e0a */
[----:B------:R-:W-:Y:S01]  /*3570*/  IMAD.IADD R21, R4, 0x1, R15 ;  /* 0x0000000104157824 */ /* 0x000fe200078e020f */
[----:B------:R-:W-:Y:S02]  /*3580*/  LOP3.LUT R7, R7, R8, RZ, 0x3c, !PT ;  /* 0x0000000807077212 */ /* 0x000fe400078e3cff */
[----:B------:R-:W-:Y:S01]  /*3590*/  LOP3.LUT R16, R16, R5, RZ, 0x3c, !PT ;  /* 0x0000000510107212 */ /* 0x000fe200078e3cff */
[----:B------:R-:W-:Y:S01]  /*35a0*/  IMAD.IADD R4, R3, 0x1, R10 ;  /* 0x0000000103047824 */ /* 0x000fe200078e020a */
[----:B------:R-:W-:-:S02]  /*35b0*/  SHF.L.W.U32.HI R7, R7, 0x14, R7 ;  /* 0x0000001407077819 */ /* 0x000fc40000010e07 */
[----:B------:R-:W-:Y:S02]  /*35c0*/  SHF.L.W.U32.HI R16, R16, 0x14, R16 ;  /* 0x0000001410107819 */ /* 0x000fe40000010e10 */
[----:B------:R-:W-:Y:S02]  /*35d0*/  LOP3.LUT R25, R11, R4, RZ, 0x3c, !PT ;  /* 0x000000040b197212 */ /* 0x000fe400078e3cff */
[----:B------:R-:W-:Y:S02]  /*35e0*/  IADD3 R11, PT, PT, R14, R16, R9 ;  /* 0x000000100e0b7210 */ /* 0x000fe40007ffe009 */
[----:B------:R-:W-:Y:S02]  /*35f0*/  IADD3 R17, PT, PT, R6, R7, R17 ;  /* 0x0000000706117210 */ /* 0x000fe40007ffe011 */
[----:B------:R-:W-:Y:S02]  /*3600*/  LOP3.LUT R12, R12, R11, RZ, 0x3c, !PT ;  /* 0x0000000b0c0c7212 */ /* 0x000fe400078e3cff */
[----:B------:R-:W-:-:S02]  /*3610*/  LOP3.LUT R0, R0, R17, RZ, 0x3c, !PT ;  /* 0x0000001100007212 */ /* 0x000fc400078e3cff */
[----:B------:R-:W-:Y:S02]  /*3620*/  SHF.L.W.U32.HI R12, R12, 0x18, R12 ;  /* 0x000000180c0c7819 */ /* 0x000fe40000010e0c */
[----:B------:R-:W-:-:S03]  /*3630*/  SHF.L.W.U32.HI R9, R0, 0x18, R0 ;  /* 0x0000001800097819 */ /* 0x000fc60000010e00 */
[----:B------:R-:W-:Y:S02]  /*3640*/  IMAD.IADD R5, R5, 0x1, R12 ;  /* 0x0000000105057824 */ /* 0x000fe400078e020c */
[----:B------:R-:W-:Y:S01]  /*3650*/  IMAD.IADD R0, R8, 0x1, R9 ;  /* 0x0000000108007824 */ /* 0x000fe200078e0209 */
[----:B------:R-:W-:Y:S02]  /*3660*/  LOP3.LUT R2, R2, R21, RZ, 0x3c, !PT ;  /* 0x0000001502027212 */ /* 0x000fe400078e3cff */
[----:B------:R-:W-:Y:S02]  /*3670*/  LOP3.LUT R13, R13, R4, RZ, 0x3c, !PT ;  /* 0x000000040d0d7212 */ /* 0x000fe400078e3cff */
[----:B------:R-:W-:Y:S02]  /*3680*/  LOP3.LUT R16, R16, R5, RZ, 0x3c, !PT ;  /* 0x0000000510107212 */ /* 0x000fe400078e3cff */
[----:B------:R-:W-:Y:S02]  /*3690*/  LOP3.LUT R7, R7, R0, RZ, 0x3c, !PT ;  /* 0x0000000007077212 */ /* 0x000fe400078e3cff */
[----:B------:R-:W-:-:S02]  /*36a0*/  IADD3 R26, P0, PT, R26, 0x40, RZ ;  /* 0x000000401a1a7810 */ /* 0x000fc40007f1e0ff */
[----:B------:R-:W-:Y:S02]  /*36b0*/  SHF.L.W.U32.HI R3, R2, 0x19, R2 ;  /* 0x0000001902037819 */ /* 0x000fe40000010e02 */
[----:B------:R-:W-:Y:S02]  /*36c0*/  SHF.L.W.U32.HI R20, R13, 0x19, R13 ;  /* 0x000000190d147819 */ /* 0x000fe40000010e0d */
[----:B------:R-:W-:Y:S02]  /*36d0*/  SHF.L.W.U32.HI R16, R16, 0x19, R16 ;  /* 0x0000001910107819 */ /* 0x000fe40000010e10 */
[----:B------:R-:W-:Y:S01]  /*36e0*/  SHF.L.W.U32.HI R2, R7, 0x19, R7 ;  /* 0x0000001907027819 */ /* 0x000fe20000010e07 */
[----:B------:R-:W-:Y:S01]  /*36f0*/  IMAD.X R27, RZ, RZ, R27, P0 ;  /* 0x000000ffff1b7224 */ /* 0x000fe200000e061b */
[----:B------:R-:W-:Y:S01]  /*3700*/  LOP3.LUT R21, R18, R21, RZ, 0x3c, !PT ;  /* 0x0000001512157212 */ /* 0x000fe200078e3cff */
[----:B------:R-:W-:Y:S01]  /*3710*/  IMAD.MOV.U32 R33, RZ, RZ, RZ ;  /* 0x000000ffff217224 */ /* 0x000fe200078e00ff */
[----:B------:R-:W-:-:S02]  /*3720*/  LOP3.LUT R20, R20, R15, RZ, 0x3c, !PT ;  /* 0x0000000f14147212 */ /* 0x000fc400078e3cff */
[----:B------:R-:W-:Y:S02]  /*3730*/  LOP3.LUT R3, R3, R10, RZ, 0x3c, !PT ;  /* 0x0000000a03037212 */ /* 0x000fe400078e3cff */
[----:B------:R-:W-:Y:S02]  /*3740*/  LOP3.LUT R23, R17, R5, RZ, 0x3c, !PT ;  /* 0x0000000511177212 */ /* 0x000fe400078e3cff */
[----:B------:R-:W-:Y:S02]  /*3750*/  LOP3.LUT R0, R11, R0, RZ, 0x3c, !PT ;  /* 0x000000000b007212 */ /* 0x000fe400078e3cff */
[----:B------:R-:W-:Y:S02]  /*3760*/  LOP3.LUT R22, R16, R9, RZ, 0x3c, !PT ;  /* 0x0000000910167212 */ /* 0x000fe400078e3cff */
[----:B------:R-:W-:Y:S01]  /*3770*/  LOP3.LUT R2, R2, R12, RZ, 0x3c, !PT ;  /* 0x0000000c02027212 */ /* 0x000fe200078e3cff */
[----:B------:R-:W-:Y:S01]  /*3780*/  UIADD3 UR28, UPT, UPT, UR28, -0x40, URZ ;  /* 0xffffffc01c1c7890 */ /* 0x000fe2000fffe0ff */
[----:B------:R-:W-:Y:S11]  /*3790*/  BRA.U UP0, `(.L_x_1) ;  /* 0xffffffc900c47547 */ /* 0x000ff6000b83ffff */
[----:B------:R-:W-:-:S05]  /*37a0*/  UMOV UR6, 0xa ;  /* 0x0000000a00067882 */ /* 0x000fca0000000000 */
.L_x_0:
[----:B------:R2:W-:Y:S01]  /*37b0*/  STL.128 [R1], RZ ;  /* 0x000000ff01007387 */ /* 0x0005e20000100c00 */
[----:B0-----:R-:W-:Y:S01]  /*37c0*/  UISETP.NE.AND UP0, UPT, UR28, URZ, UPT ;  /* 0x000000ff1c00728c */ /* 0x001fe2000bf05270 */
[----:B------:R-:W-:Y:S02]  /*37d0*/  CS2R R4, SRZ ;  /* 0x0000000000047805 */ /* 0x000fe4000001ff00 */
[----:B------:R-:W-:Y:S01]  /*37e0*/  CS2R R6, SRZ ;  /* 0x0000000000067805 */ /* 0x000fe2000001ff00 */
[----:B------:R2:W-:Y:S01]  /*37f0*/  STL.128 [R1+0x10], RZ ;  /* 0x000010ff01007387 */ /* 0x0005e20000100c00 */
[----:B------:R-:W-:Y:S02]  /*3800*/  CS2R R8, SRZ ;  /* 0x0000000000087805 */ /* 0x000fe4000001ff00 */
[----:B------:R-:W-:Y:S02]  /*3810*/  CS2R R10, SRZ ;  /* 0x00000000000a7805 */ /* 0x000fe4000001ff00 */
[----:B------:R-:W-:Y:S01]  /*3820*/  CS2R R12, SRZ ;  /* 0x00000000000c7805 */ /* 0x000fe2000001ff00 */
[----:B------:R2:W-:Y:S01]  /*3830*/  STL.128 [R1+0x20], RZ ;  /* 0x000020ff01007387 */ /* 0x0005e20000100c00 */
[----:B------:R-:W-:-:S02]  /*3840*/  CS2R R14, SRZ ;  /* 0x00000000000e7805 */ /* 0x000fc4000001ff00 */
[----:B------:R-:W-:Y:S02]  /*3850*/  CS2R R16, SRZ ;  /* 0x0000000000107805 */ /* 0x000fe4000001ff00 */
[----:B------:R-:W-:Y:S01]  /*3860*/  CS2R R18, SRZ ;  /* 0x0000000000127805 */ /* 0x000fe2000001ff00 */
[----:B------:R2:W-:Y:S01]  /*3870*/  STL.128 [R1+0x30], RZ ;  /* 0x000030ff01007387 */ /* 0x0005e20000100c00 */
[----:B------:R-:W-:Y:S05]  /*3880*/  BRA.U !UP0, `(.L_x_2) ;  /* 0x0000000508007547 */ /* 0x000fea000b800000 */
[----:B------:R-:W-:Y:S01]  /*3890*/  ISETP.LT.U32.AND P0, PT, RZ, UR28, PT ;  /* 0x0000001cff007c0c */ /* 0x000fe2000bf01070 */
[----:B------:R-:W-:Y:S02]  /*38a0*/  IMAD.MOV.U32 R4, RZ, RZ, RZ ;  /* 0x000000ffff047224 */ /* 0x000fe400078e00ff */
[----:B------:R-:W-:Y:S01]  /*38b0*/  IMAD.MOV.U32 R12, RZ, RZ, RZ ;  /* 0x000000ffff0c7224 */ /* 0x000fe200078e00ff */
[----:B------:R-:W-:-:S13]  /*38c0*/  ISETP.GT.U32.AND.EX P0, PT, RZ, RZ, PT, P0 ;  /* 0x000000ffff00720c */ /* 0x000fda0003f04100 */
[----:B------:R-:W-:-:S05]  /*38d0*/  @!P0 IADD3 R6, P1, PT, R26, R4, RZ ;  /* 0x000000041a068210 */ /* 0x000fca0007f3e0ff */
[----:B------:R-:W-:-:S05]  /*38e0*/  @!P0 IMAD.X R7, R27, 0x1, R12, P1 ;  /* 0x000000011b078824 */ /* 0x000fca00008e060c */
[----:B------:R-:W3:Y:S01]  /*38f0*/  @!P0 LDG.E.U8 R6, desc[UR22][R6.64] ;  /* 0x0000001606068981 */ /* 0x000ee2000c1e1100 */
[----:B------:R-:W-:Y:S02]  /*3900*/  @!P0 IMAD.IADD R5, R1, 0x1, R4 ;  /* 0x0000000101058824 */ /* 0x000fe400078e0204 */
[----:B------:R-:W-:Y:S02]  /*3910*/  @!P0 IMAD.MOV.U32 R4, RZ, RZ, 0x1 ;  /* 0x00000001ff048424 */ /* 0x000fe400078e00ff */
[----:B------:R-:W-:-:S03]  /*3920*/  @!P0 IMAD.MOV.U32 R12, RZ, RZ, RZ ;  /* 0x000000ffff0c8224 */ /* 0x000fc600078e00ff */
[C---:B------:R-:W-:Y:S02]  /*3930*/  IADD3 R8, P3, PT, -R4.reuse, UR28, RZ ;  /* 0x0000001c04087c10 */ /* 0x040fe4000ff7e1ff */
[----:B------:R-:W-:Y:S02]  /*3940*/  ISETP.LT.U32.AND P2, PT, R4, UR28, PT ;  /* 0x0000001c04007c0c */ /* 0x000fe4000bf41070 */
[----:B------:R-:W-:Y:S01]  /*3950*/  ISETP.LE.U32.AND P1, PT, R8, 0x3, PT ;  /* 0x000000030800780c */ /* 0x000fe20003f23070 */
[----:B------:R-:W-:Y:S01]  /*3960*/  IMAD.X R8, RZ, RZ, ~R12, P3 ;  /* 0x000000ffff087224 */ /* 0x000fe200018e0e0c */
[----:B------:R-:W-:-:S04]  /*3970*/  ISETP.GT.U32.AND.EX P2, PT, RZ, R12, PT, P2 ;  /* 0x0000000cff00720c */ /* 0x000fc80003f44120 */
[----:B------:R-:W-:Y:S01]  /*3980*/  ISETP.LE.U32.OR.EX P1, PT, R8, RZ, !P2, P1 ;  /* 0x000000ff0800720c */ /* 0x000fe20005723510 */
[----:B---3--:R0:W-:-:S12]  /*3990*/  @!P0 STL.U8 [R5], R6 ;  /* 0x0000000605008387 */ /* 0x0081d80000100000 */
[----:B------:R-:W-:Y:S05]  /*39a0*/  @P1 BRA `(.L_x_3) ;  /* 0x00000000004c1947 */ /* 0x000fea0003800000 */
[----:B------:R-:W-:Y:S01]  /*39b0*/  UIADD3 UR5, UP0, UPT, UR28, -0x3, URZ ;  /* 0xfffffffd1c057890 */ /* 0x000fe2000ff1e0ff */
[----:B------:R-:W-:-:S03]  /*39c0*/  PLOP3.LUT P0, PT, PT, PT, PT, 0x8, 0x80 ;  /* 0x000000000080781c */ /* 0x000fc60003f0e170 */
[----:B------:R-:W-:-:S12]  /*39d0*/  UIADD3.X UR7, UPT, UPT, URZ, -0x1, URZ, UP0, !UPT ;  /* 0xffffffffff077890 */ /* 0x000fd800087fe4ff */
.L_x_4:
[----:B0-----:R-:W-:-:S05]  /*39e0*/  IADD3 R6, P1, PT, R26, R4, RZ ;  /* 0x000000041a067210 */ /* 0x001fca0007f3e0ff */
[----:B------:R-:W-:-:S05]  /*39f0*/  IMAD.X R7, R27, 0x1, R12, P1 ;  /* 0x000000011b077824 */ /* 0x000fca00008e060c */
[----:B---3--:R-:W3:Y:S04]  /*3a00*/  LDG.E.U8 R5, desc[UR22][R6.64] ;  /* 0x0000001606057981 */ /* 0x008ee8000c1e1100 */
[----:B------:R-:W4:Y:S04]  /*3a10*/  LDG.E.U8 R8, desc[UR22][R6.64+0x1] ;  /* 0x0000011606087981 */ /* 0x000f28000c1e1100 */
[----:B------:R-:W5:Y:S04]  /*3a20*/  LDG.E.U8 R9, desc[UR22][R6.64+0x2] ;  /* 0x0000021606097981 */ /* 0x000f68000c1e1100 */
[----:B------:R-:W2:Y:S01]  /*3a30*/  LDG.E.U8 R10, desc[UR22][R6.64+0x3] ;  /* 0x00000316060a7981 */ /* 0x000ea2000c1e1100 */
[----:B------:R-:W-:Y:S01]  /*3a40*/  IMAD.IADD R11, R1, 0x1, R4 ;  /* 0x00000001010b7824 */ /* 0x000fe200078e0204 */
[----:B------:R-:W-:-:S05]  /*3a50*/  IADD3 R4, P1, PT, R4, 0x4, RZ ;  /* 0x0000000404047810 */ /* 0x000fca0007f3e0ff */
[----:B------:R-:W-:Y:S01]  /*3a60*/  IMAD.X R12, RZ, RZ, R12, P1 ;  /* 0x000000ffff0c7224 */ /* 0x000fe200008e060c */
[----:B------:R-:W-:-:S04]  /*3a70*/  ISETP.GE.U32.AND P1, PT, R4, UR5, PT ;  /* 0x0000000504007c0c */ /* 0x000fc8000bf26070 */
[----:B------:R-:W-:Y:S01]  /*3a80*/  ISETP.GE.U32.AND.EX P1, PT, R12, UR7, PT, P1 ;  /* 0x000000070c007c0c */ /* 0x000fe2000bf26110 */
[----:B---3--:R3:W-:Y:S04]  /*3a90*/  STL.U8 [R11], R5 ;  /* 0x000000050b007387 */ /* 0x0087e80000100000 */
[----:B----4-:R3:W-:Y:S04]  /*3aa0*/  STL.U8 [R11+0x1], R8 ;  /* 0x000001080b007387 */ /* 0x0107e80000100000 */
[----:B-----5:R3:W-:Y:S04]  /*3ab0*/  STL.U8 [R11+0x2], R9 ;  /* 0x000002090b007387 */ /* 0x0207e80000100000 */
[----:B--2---:R3:W-:Y:S01]  /*3ac0*/  STL.U8 [R11+0x3], R10 ;  /* 0x0000030a0b007387 */ /* 0x0047e20000100000 */
[----:B------:R-:W-:Y:S05]  /*3ad0*/  @!P1 BRA `(.L_x_4) ;  /* 0xfffffffc00c09947 */ /* 0x000fea000383ffff */
.L_x_3:
[C---:B0--3--:R-:W-:Y:S02]  /*3ae0*/  IADD3 R5, P3, PT, -R4.reuse, UR28, RZ ;  /* 0x0000001c04057c10 */ /* 0x049fe4000ff7e1ff */
[----:B------:R-:W-:Y:S02]  /*3af0*/  ISETP.LT.U32.AND P2, PT, R4, UR28, PT ;  /* 0x0000001c04007c0c */ /* 0x000fe4000bf41070 */
[----:B------:R-:W-:Y:S01]  /*3b00*/  ISETP.LE.U32.AND P1, PT, R5, 0x1, PT ;  /* 0x000000010500780c */ /* 0x000fe20003f23070 */
[----:B------:R-:W-:Y:S01]  /*3b10*/  IMAD.X R5, RZ, RZ, ~R12, P3 ;  /* 0x000000ffff057224 */ /* 0x000fe200018e0e0c */
[----:B------:R-:W-:-:S04]  /*3b20*/  ISETP.GT.U32.AND.EX P2, PT, RZ, R12, PT, P2 ;  /* 0x0000000cff00720c */ /* 0x000fc80003f44120 */
[----:B------:R-:W-:-:S13]  /*3b30*/  ISETP.LE.U32.OR.EX P1, PT, R5, RZ, !P2, P1 ;  /* 0x000000ff0500720c */ /* 0x000fda0005723510 */
[----:B------:R-:W-:Y:S01]  /*3b40*/  @!P1 IADD3 R28, P3, PT, R26, R4, RZ ;  /* 0x000000041a1c9210 */ /* 0x000fe20007f7e0ff */
[----:B------:R-:W-:Y:S01]  /*3b50*/  @!P1 IMAD.IADD R33, R1, 0x1, R4 ;  /* 0x0000000101219824 */ /* 0x000fe200078e0204 */
[----:B------:R-:W-:Y:S02]  /*3b60*/  @!P1 IADD3 R4, P2, PT, R4, 0x2, RZ ;  /* 0x0000000204049810 */ /* 0x000fe40007f5e0ff */
[----:B------:R-:W-:Y:S01]  /*3b70*/  @!P1 PLOP3.LUT P0, PT, PT, PT, PT, 0x8, 0x80 ;  /* 0x000000000080981c */ /* 0x000fe20003f0e170 */
[--C-:B------:R-:W-:Y:S02]  /*3b80*/  @!P1 IMAD.X R29, R27, 0x1, R12.reuse, P3 ;  /* 0x000000011b1d9824 */ /* 0x100fe400018e060c */
[----:B------:R-:W-:Y:S01]  /*3b90*/  @!P1 IMAD.X R12, RZ, RZ, R12, P2 ;  /* 0x000000ffff0c9224 */ /* 0x000fe200010e060c */
[----:B------:R-:W-:Y:S02]  /*3ba0*/  ISETP.LT.U32.AND P2, PT, R4, UR28, PT ;  /* 0x0000001c04007c0c */ /* 0x000fe4000bf41070 */
[----:B------:R-:W3:Y:S02]  /*3bb0*/  @!P1 LDG.E.U8 R24, desc[UR22][R28.64] ;  /* 0x000000161c189981 */ /* 0x000ee4000c1e1100 */
[----:B------:R-:W-:-:S02]  /*3bc0*/  ISETP.LT.U32.OR.EX P0, PT, R12, RZ, P0, P2 ;  /* 0x000000ff0c00720c */ /* 0x000fc40000701520 */
[----:B------:R-:W4:Y:S11]  /*3bd0*/  @!P1 LDG.E.U8 R30, desc[UR22][R28.64+0x1] ;  /* 0x000001161c1e9981 */ /* 0x000f36000c1e1100 */
[----:B------:R-:W-:-:S05]  /*3be0*/  @P0 IADD3 R26, P2, PT, R26, R4, RZ ;  /* 0x000000041a1a0210 */ /* 0x000fca0007f5e0ff */
[----:B------:R-:W-:-:S05]  /*3bf0*/  @P0 IMAD.X R27, R27, 0x1, R12, P2 ;  /* 0x000000011b1b0824 */ /* 0x000fca00010e060c */
[----:B------:R-:W2:Y:S01]  /*3c00*/  @P0 LDG.E.U8 R26, desc[UR22][R26.64] ;  /* 0x000000161a1a0981 */ /* 0x000ea2000c1e1100 */
[----:B------:R-:W-:-:S03]  /*3c10*/  @P0 IMAD.IADD R31, R1, 0x1, R4 ;  /* 0x00000001011f0824 */ /* 0x000fc600078e0204 */
[----:B---3--:R0:W-:Y:S04]  /*3c20*/  @!P1 STL.U8 [R33], R24 ;  /* 0x0000001821009387 */ /* 0x0081e80000100000 */
[----:B----4-:R0:W-:Y:S04]  /*3c30*/  @!P1 STL.U8 [R33+0x1], R30 ;  /* 0x0000011e21009387 */ /* 0x0101e80000100000 */
[----:B--2---:R0:W-:Y:S04]  /*3c40*/  @P0 STL.U8 [R31], R26 ;  /* 0x0000001a1f000387 */ /* 0x0041e80000100000 */
[----:B------:R0:W5:Y:S04]  /*3c50*/  LDL.128 R16, [R1] ;  /* 0x0000000001107983 */ /* 0x0001680000100c00 */
[----:B------:R0:W5:Y:S04]  /*3c60*/  LDL.128 R12, [R1+0x10] ;  /* 0x00001000010c7983 */ /* 0x0001680000100c00 */
[----:B------:R0:W5:Y:S04]  /*3c70*/  LDL.128 R8, [R1+0x20] ;  /* 0x0000200001087983 */ /* 0x0001680000100c00 */
[----:B------:R0:W5:Y:S02]  /*3c80*/  LDL.128 R4, [R1+0x30] ;  /* 0x0000300001047983 */ /* 0x0001640000100c00 */
.L_x_2:
[----:B------:R-:W3:Y:S01]  /*3c90*/  LDCU.128 UR24, c[0x3][URZ] ;  /* 0x00c00000ff1877ac */ /* 0x000ee20008000c00 */
[----:B-----5:R-:W-:Y:S01]  /*3ca0*/  IADD3 R32, PT, PT, R20, R23, R18 ;  /* 0x0000001714207210 */ /* 0x020fe20007ffe012 */
[----:B------:R4:W-:Y:S01]  /*3cb0*/  STL.128 [R1], R16 ;  /* 0x0000001001007387 */ /* 0x0009e20000100c00 */
[----:B0-----:R-:W-:Y:S01]  /*3cc0*/  IADD3 R26, PT, PT, R2, R25, R12 ;  /* 0x00000019021a7210 */ /* 0x001fe20007ffe00c */
[----:B------:R-:W0:Y:S01]  /*3cd0*/  LDCU.U8 UR5, c[0x3][0x22] ;  /* 0x00c00440ff0577ac */ /* 0x000e220008000000 */
[----:B------:R-:W-:Y:S01]  /*3ce0*/  SHF.L.W.U32.HI R30, R32, 0x10, R32 ;  /* 0x00000010201e7819 */ /* 0x000fe20000010e20 */
[----:B------:R2:W-:Y:S01]  /*3cf0*/  STL.128 [R1+0x10], R12 ;  /* 0x0000100c01007387 */ /* 0x0005e20000100c00 */
[----:B-1----:R-:W-:Y:S01]  /*3d00*/  IADD3 R0, PT, PT, R3, R0, R14 ;  /* 0x0000000003007210 */ /* 0x002fe20007ffe00e */
[----:B------:R-:W-:Y:S01]  /*3d10*/  ULEA UR10, UR10, UR41, 0x2 ;  /* 0x000000290a0a7291 */ /* 0x000fe2000f8e10ff */
[----:B------:R-:W-:Y:S01]  /*3d20*/  LOP3.LUT R25, R26, UR28, RZ, 0x3c, !PT ;  /* 0x0000001c1a197c12 */ /* 0x000fe2000f8e3cff */
[----:B------:R1:W-:Y:S01]  /*3d30*/  STL.128 [R1+0x20], R8 ;  /* 0x0000200801007387 */ /* 0x0003e20000100c00 */
[----:B------:R-:W-:Y:S01]  /*3d40*/  LOP3.LUT R27, R0, UR6, RZ, 0x3c, !PT ;  /* 0x00000006001b7c12 */ /* 0x000fe2000f8e3cff */
[----:B------:R-:W-:Y:S01]  /*3d50*/  ULEA UR8, UR8, UR41, 0x2 ;  /* 0x0000002908087291 */ /* 0x000fe2000f8e10ff */
[----:B------:R-:W-:Y:S01]  /*3d60*/  IADD3 R24, PT, PT, R22, R21, R16 ;  /* 0x0000001516187210 */ /* 0x000fe20007ffe010 */
[----:B------:R1:W-:Y:S01]  /*3d70*/  STL.128 [R1+0x30], R4 ;  /* 0x0000300401007387 */ /* 0x0003e20000100c00 */
[----:B------:R-:W-:-:S02]  /*3d80*/  ULEA UR12, UR12, UR41, 0x2 ;  /* 0x000000290c0c7291 */ /* 0x000fc4000f8e10ff */
[----:B------:R-:W-:Y:S01]  /*3d90*/  LOP3.LUT R21, R24, UR4, RZ, 0x3c, !PT ;  /* 0x0000000418157c12 */ /* 0x000fe2000f8e3cff */
[----:B---3--:R-:W-:Y:S01]  /*3da0*/  VIADD R28, R30, UR25 ;  /* 0x000000191e1c7c36 */ /* 0x008fe20008000000 */
[----:B----4-:R-:W-:Y:S01]  /*3db0*/  SHF.L.W.U32.HI R16, R0, 0x10, R27 ;  /* 0x0000001000107819 */ /* 0x010fe20000010e1b */
[----:B------:R-:W3:Y:S01]  /*3dc0*/  LDCU.U8 UR4, c[0x3][0x21] ;  /* 0x00c00420ff0477ac */ /* 0x000ee20008000000 */
[----:B------:R-:W-:Y:S02]  /*3dd0*/  SHF.L.W.U32.HI R18, R21, 0x10, R21 ;  /* 0x0000001015127819 */ /* 0x000fe40000010e15 */
[----:B------:R-:W-:Y:S01]  /*3de0*/  LOP3.LUT R20, R20, R28, RZ, 0x3c, !PT ;  /* 0x0000001c14147212 */ /* 0x000fe200078e3cff */
[----:B--2---:R-:W-:Y:S01]  /*3df0*/  VIADD R12, R16, UR27 ;  /* 0x0000001b100c7c36 */ /* 0x004fe20008000000 */
[----:B0-----:R-:W-:Y:S02]  /*3e00*/  ULEA UR5, UR5, UR41, 0x2 ;  /* 0x0000002905057291 */ /* 0x001fe4000f8e10ff */
[----:B------:R-:W-:Y:S01]  /*3e10*/  SHF.L.W.U32.HI R23, R20, 0x14, R20 ;  /* 0x0000001414177819 */ /* 0x000fe20000010e14 */
[----:B------:R-:W-:Y:S01]  /*3e20*/  ULEA UR9, UR9, UR41, 0x2 ;  /* 0x0000002909097291 */ /* 0x000fe2000f8e10ff */
[----:B------:R-:W-:Y:S01]  /*3e30*/  SHF.L.W.U32.HI R20, R25, 0x10, R25 ;  /* 0x0000001019147819 */ /* 0x000fe20000010e19 */
[----:B------:R-:W-:Y:S01]  /*3e40*/  VIADD R25, R18, UR24 ;  /* 0x0000001812197c36 */ /* 0x000fe20008000000 */
[----:B------:R-:W-:Y:S01]  /*3e50*/  LOP3.LUT R3, R3, R12, RZ, 0x3c, !PT ;  /* 0x0000000c03037212 */ /* 0x000fe200078e3cff */
[----:B------:R-:W-:Y:S01]  /*3e60*/  ULEA UR11, UR11, UR41, 0x2 ;  /* 0x000000290b0b7291 */ /* 0x000fe2000f8e10ff */
[----:B------:R-:W-:Y:S01]  /*3e70*/  IADD3 R21, PT, PT, R32, R23, R19 ;  /* 0x0000001720157210 */ /* 0x000fe20007ffe013 */
[----:B------:R-:W-:Y:S01]  /*3e80*/  VIADD R33, R20, UR26 ;  /* 0x0000001a14217c36 */ /* 0x000fe20008000000 */
[----:B------:R-:W-:Y:S01]  /*3e90*/  SHF.L.W.U32.HI R3, R3, 0x14, R3 ;  /* 0x0000001403037819 */ /* 0x000fe20000010e03 */
[----:B------:R-:W2:Y:S01]  /*3ea0*/  LDL R14, [UR5] ;  /* 0x00000005ff0e7983 */ /* 0x000ea20008100800 */
[----:B------:R-:W-:Y:S01]  /*3eb0*/  LOP3.LUT R19, R30, R21, RZ, 0x3c, !PT ;  /* 0x000000151e137212 */ /* 0x000fe200078e3cff */
[----:B------:R-:W-:Y:S01]  /*3ec0*/  ULEA UR13, UR13, UR41, 0x2 ;  /* 0x000000290d0d7291 */ /* 0x000fe2000f8e10ff */
[----:B------:R-:W-:Y:S01]  /*3ed0*/  LOP3.LUT R2, R2, R33, RZ, 0x3c, !PT ;  /* 0x0000002102027212 */ /* 0x000fe200078e3cff */
[----:B------:R-:W-:Y:S01]  /*3ee0*/  ULEA UR14, UR14, UR41, 0x2 ;  /* 0x000000290e0e7291 */ /* 0x000fe2000f8e10ff */
[----:B------:R-:W-:Y:S01]  /*3ef0*/  IADD3 R15, PT, PT, R0, R3, R15 ;  /* 0x00000003000f7210 */ /* 0x000fe20007ffe00f */
[----:B------:R-:W-:Y:S01]  /*3f00*/  ULEA UR15, UR15, UR41, 0x2 ;  /* 0x000000290f0f7291 */ /* 0x000fe2000f8e10ff */
[----:B------:R-:W-:Y:S01]  /*3f10*/  SHF.L.W.U32.HI R2, R2, 0x14, R2 ;  /* 0x0000001402027819 */ /* 0x000fe20000010e02 */
[----:B------:R-:W-:Y:S01]  /*3f20*/  ULEA UR16, UR16, UR41, 0x2 ;  /* 0x0000002910107291 */ /* 0x000fe2000f8e10ff */
[----:B------:R-:W-:Y:S01]  /*3f30*/  SHF.L.W.U32.HI R19, R19, 0x18, R19 ;  /* 0x0000001813137819 */ /* 0x000fe20000010e13 */
[----:B------:R-:W-:Y:S01]  /*3f40*/  ULEA UR17, UR17, UR41, 0x2 ;  /* 0x0000002911117291 */ /* 0x000fe2000f8e10ff */
[----:B------:R-:W-:-:S02]  /*3f50*/  IADD3 R31, PT, PT, R26, R2, R13 ;  /* 0x000000021a1f7210 */ /* 0x000fc40007ffe00d */
[----:B------:R-:W-:Y:S01]  /*3f60*/  LOP3.LUT R22, R22, R25, RZ, 0x3c, !PT ;  /* 0x0000001916167212 */ /* 0x000fe200078e3cff */
[----:B------:R-:W-:Y:S01]  /*3f70*/  IMAD.IADD R28, R28, 0x1, R19 ;  /* 0x000000011c1c7824 */ /* 0x000fe200078e0213 */
[----:B------:R-:W-:Y:S01]  /*3f80*/  LOP3.LUT R0, R20, R31, RZ, 0x3c, !PT ;  /* 0x0000001f14007212 */ /* 0x000fe200078e3cff */
[----:B---3--:R-:W-:Y:S01]  /*3f90*/  ULEA UR4, UR4, UR41, 0x2 ;  /* 0x0000002904047291 */ /* 0x008fe2000f8e10ff */
[----:B------:R-:W-:Y:S01]  /*3fa0*/  SHF.L.W.U32.HI R27, R22, 0x14, R22 ;  /* 0x00000014161b7819 */ /* 0x000fe20000010e16 */
[----:B------:R-:W3:Y:S01]  /*3fb0*/  LDL R26, [UR12] ;  /* 0x0000000cff1a7983 */ /* 0x000ee20008100800 */
[----:B------:R-:W-:Y:S02]  /*3fc0*/  SHF.L.W.U32.HI R0, R0, 0x18, R0 ;  /* 0x0000001800007819 */ /* 0x000fe40000010e00 */
[----:B------:R-:W-:Y:S02]  /*3fd0*/  LOP3.LUT R23, R23, R28, RZ, 0x3c, !PT ;  /* 0x0000001c17177212 */ /* 0x000fe400078e3cff */
[----:B------:R-:W-:Y:S01]  /*3fe0*/  IADD3 R17, PT, PT, R24, R27, R17 ;  /* 0x0000001b18117210 */ /* 0x000fe20007ffe011 */
[----:B------:R-:W-:Y:S01]  /*3ff0*/  IMAD.IADD R13, R33, 0x1, R0 ;  /* 0x00000001210d7824 */ /* 0x000fe200078e0200 */
[----:B------:R-:W-:Y:S01]  /*4000*/  LOP3.LUT R16, R16, R15, RZ, 0x3c, !PT ;  /* 0x0000000f10107212 */ /* 0x000fe200078e3cff */
[----:B------:R-:W4:Y:S01]  /*4010*/  LDL R24, [UR10] ;  /* 0x0000000aff187983 */ /* 0x000f220008100800 */
[----:B------:R-:W-:-:S02]  /*4020*/  SHF.L.W.U32.HI R23, R23, 0x19, R23 ;  /* 0x0000001917177819 */ /* 0x000fc40000010e17 */
[----:B------:R-:W-:Y:S02]  /*4030*/  LOP3.LUT R2, R2, R13, RZ, 0x3c, !PT ;  /* 0x0000000d02027212 */ /* 0x000fe400078e3cff */
[-C--:B------:R-:W-:Y:S02]  /*4040*/  LOP3.LUT R18, R18, R17.reuse, RZ, 0x3c, !PT ;  /* 0x0000001112127212 */ /* 0x080fe400078e3cff */
[----:B------:R-:W-:Y:S02]  /*4050*/  SHF.L.W.U32.HI R16, R16, 0x18, R16 ;  /* 0x0000001810107819 */ /* 0x000fe40000010e10 */
[----:B------:R-:W-:Y:S02]  /*4060*/  SHF.L.W.U32.HI R33, R2, 0x19, R2 ;  /* 0x0000001902217819 */ /* 0x000fe40000010e02 */
[----:B------:R-:W-:Y:S01]  /*4070*/  IADD3 R29, PT, PT, R23, R17, R8 ;  /* 0x00000011171d7210 */ /* 0x000fe20007ffe008 */
[----:B------:R-:W-:Y:S01]  /*4080*/  IMAD.IADD R12, R12, 0x1, R16 ;  /* 0x000000010c0c7824 */ /* 0x000fe200078e0210 */
[----:B-1----:R-:W-:-:S02]  /*4090*/  SHF.L.W.U32.HI R8, R18, 0x18, R18 ;  /* 0x0000001812087819 */ /* 0x002fc40000010e12 */
[----:B------:R-:W-:Y:S02]  /*40a0*/  IADD3 R21, PT, PT, R33, R21, R10 ;  /* 0x0000001521157210 */ /* 0x000fe40007ffe00a */
[----:B------:R-:W-:Y:S01]  /*40b0*/  LOP3.LUT R2, R16, R29, RZ, 0x3c, !PT ;  /* 0x0000001d10027212 */ /* 0x000fe200078e3cff */
[----:B------:R-:W-:Y:S01]  /*40c0*/  IMAD.IADD R16, R25, 0x1, R8 ;  /* 0x0000000119107824 */ /* 0x000fe200078e0208 */
[----:B------:R-:W-:Y:S01]  /*40d0*/  LOP3.LUT R8, R8, R21, RZ, 0x3c, !PT ;  /* 0x0000001508087212 */ /* 0x000fe200078e3cff */
[----:B------:R-:W3:Y:S01]  /*40e0*/  LDL R25, [UR11] ;  /* 0x0000000bff197983 */ /* 0x000ee20008100800 */
[----:B------:R-:W-:Y:S02]  /*40f0*/  LOP3.LUT R3, R3, R12, RZ, 0x3c, !PT ;  /* 0x0000000c03037212 */ /* 0x000fe400078e3cff */
[----:B------:R-:W-:Y:S01]  /*4100*/  SHF.L.W.U32.HI R17, R8, 0x10, R8 ;  /* 0x0000001008117819 */ /* 0x000fe20000010e08 */
[----:B------:R-:W-:Y:S01]  /*4110*/  ULEA UR18, UR18, UR41, 0x2 ;  /* 0x0000002912127291 */ /* 0x000fe2000f8e10ff */
[----:B------:R-:W-:Y:S01]  /*4120*/  SHF.L.W.U32.HI R3, R3, 0x19, R3 ;  /* 0x0000001903037819 */ /* 0x000fe20000010e03 */
[----:B------:R-:W-:Y:S01]  /*4130*/  ULEA UR19, UR19, UR41, 0x2 ;  /* 0x0000002913137291 */ /* 0x000fe2000f8e10ff */
[----:B------:R-:W-:Y:S01]  /*4140*/  LOP3.LUT R27, R27, R16, RZ, 0x3c, !PT ;  /* 0x000000101b1b7212 */ /* 0x000fe200078e3cff */
[----:B------:R-:W-:Y:S01]  /*4150*/  IMAD.IADD R32, R12, 0x1, R17 ;  /* 0x000000010c207824 */ /* 0x000fe200078e0211 */
[----:B------:R-:W-:Y:S01]  /*4160*/  IADD3 R18, PT, PT, R3, R31, R4 ;  /* 0x0000001f03127210 */ /* 0x000fe20007ffe004 */
[----:B------:R-:W3:Y:S01]  /*4170*/  LDL R12, [UR8] ;  /* 0x00000008ff0c7983 */ /* 0x000ee20008100800 */
[----:B------:R-:W-:-:S02]  /*4180*/  SHF.L.W.U32.HI R2, R2, 0x10, R2 ;  /* 0x0000001002027819 */ /* 0x000fc40000010e02 */
[----:B------:R-:W-:Y:S01]  /*4190*/  SHF.L.W.U32.HI R31, R27, 0x19, R27 ;  /* 0x000000191b1f7819 */ /* 0x000fe20000010e1b */
[----:B------:R-:W-:Y:S01]  /*41a0*/  ULEA UR20, UR20, UR41, 0x2 ;  /* 0x0000002914147291 */ /* 0x000fe2000f8e10ff */
[----:B------:R-:W-:Y:S01]  /*41b0*/  LOP3.LUT R33, R33, R32, RZ, 0x3c, !PT ;  /* 0x0000002021217212 */ /* 0x000fe200078e3cff */
[----:B------:R-:W-:Y:S01]  /*41c0*/  IMAD.IADD R4, R13, 0x1, R2 ;  /* 0x000000010d047824 */ /* 0x000fe200078e0202 */
[----:B------:R-:W-:Y:S01]  /*41d0*/  IADD3 R6, PT, PT, R31, R15, R6 ;  /* 0x0000000f1f067210 */ /* 0x000fe20007ffe006 */
[----:B------:R-:W3:Y:S04]  /*41e0*/  LDL R13, [UR4] ;  /* 0x00000004ff0d7983 */ /* 0x000ee80008100800 */
[----:B------:R-:W3:Y:S01]  /*41f0*/  LDL R15, [UR9] ;  /* 0x00000009ff0f7983 */ /* 0x000ee20008100800 */
[----:B------:R-:W-:Y:S01]  /*4200*/  LOP3.LUT R23, R23, R4, RZ, 0x3c, !PT ;  /* 0x0000000417177212 */ /* 0x000fe200078e3cff */
[----:B------:R-:W-:-:S02]  /*4210*/  ULEA UR21, UR21, UR41, 0x2 ;  /* 0x0000002915157291 */ /* 0x000fc4000f8e10ff */
[----:B------:R-:W3:Y:S01]  /*4220*/  LDL R27, [UR13] ;  /* 0x0000000dff1b7983 */ /* 0x000ee20008100800 */
[----:B------:R-:W-:Y:S02]  /*4230*/  SHF.L.W.U32.HI R30, R23, 0x14, R23 ;  /* 0x00000014171e7819 */ /* 0x000fe40000010e17 */
[----:B------:R-:W-:Y:S01]  /*4240*/  SHF.L.W.U32.HI R34, R33, 0x14, R33 ;  /* 0x0000001421227819 */ /* 0x000fe20000010e21 */
        /* <DEDUP_REMOVED lines=19> */
[----:B------:R-:W-:Y:S02]  /*4380*/  SHF.L.W.U32.HI R3, R3, 0x14, R3 ;  /* 0x0000001403037819 */ /* 0x000fe40000010e03 */
[----:B------:R-:W-:Y:S02]  /*4390*/  LOP3.LUT R2, R2, R29, RZ, 0x3c, !PT ;  /* 0x0000001d02027212 */ /* 0x000fe400078e3cff */
[----:B------:R-:W-:-:S02]  /*43a0*/  IADD3 R18, PT, PT, R18, R0, R5 ;  /* 0x0000000012127210 */ /* 0x000fc40007ffe005 */
[----:B------:R-:W-:Y:S02]  /*43b0*/  LOP3.LUT R5, R17, R33, RZ, 0x3c, !PT ;  /* 0x0000002111057212 */ /* 0x000fe400078e3cff */
[----:B------:R-:W-:Y:S02]  /*43c0*/  IADD3 R6, PT, PT, R6, R3, R7 ;  /* 0x0000000306067210 */ /* 0x000fe40007ffe007 */
        /* <DEDUP_REMOVED lines=8> */
[----:B------:R-:W-:Y:S02]  /*4450*/  LOP3.LUT R4, R35, R6, RZ, 0x3c, !PT ;  /* 0x0000000623047212 */ /* 0x000fe400078e3cff */
[----:B------:R-:W-:-:S02]  /*4460*/  SHF.L.W.U32.HI R35, R34, 0x19, R34 ;  /* 0x0000001922237819 */ /* 0x000fc40000010e22 */
[----:B------:R-:W-:Y:S02]  /*4470*/  SHF.L.W.U32.HI R2, R19, 0x18, R19 ;  /* 0x0000001813027819 */ /* 0x000fe40000010e13 */
[----:B------:R-:W-:-:S03]  /*4480*/  SHF.L.W.U32.HI R30, R4, 0x18, R4 ;  /* 0x00000018041e7819 */ /* 0x000fc60000010e04 */
[----:B------:R-:W-:-:S05]  /*4490*/  IMAD.IADD R19, R16, 0x1, R2 ;  /* 0x0000000110137824 */ /* 0x000fca00078e0202 */
[----:B------:R-:W-:Y:S02]  /*44a0*/  LOP3.LUT R0, R0, R19, RZ, 0x3c, !PT ;  /* 0x0000001300007212 */ /* 0x000fe400078e3cff */
[----:B--2---:R-:W-:Y:S02]  /*44b0*/  IADD3 R33, PT, PT, R37, R33, R14 ;  /* 0x0000002125217210 */ /* 0x004fe40007ffe00e */
[----:B----4-:R-:W-:Y:S02]  /*44c0*/  IADD3 R4, PT, PT, R35, R18, R24 ;  /* 0x0000001223047210 */ /* 0x010fe40007ffe018 */
[----:B------:R-:W-:Y:S01]  /*44d0*/  LOP3.LUT R18, R2, R33, RZ, 0x3c, !PT ;  /* 0x0000002102127212 */ /* 0x000fe200078e3cff */
[----:B------:R-:W-:Y:S01]  /*44e0*/  IMAD.IADD R2, R28, 0x1, R30 ;  /* 0x000000011c027824 */ /* 0x000fe200078e021e */
[----:B------:R-:W-:Y:S02]  /*44f0*/  LOP3.LUT R28, R30, R4, RZ, 0x3c, !PT ;  /* 0x000000041e1c7212 */ /* 0x000fe400078e3cff */
[----:B------:R-:W-:-:S02]  /*4500*/  SHF.L.W.U32.HI R18, R18, 0x10, R18 ;  /* 0x0000001012127819 */ /* 0x000fc40000010e12 */
[----:B------:R-:W-:Y:S02]  /*4510*/  SHF.L.W.U32.HI R28, R28, 0x10, R28 ;  /* 0x000000101c1c7819 */ /* 0x000fe40000010e1c */
[----:B------:R-:W-:Y:S01]  /*4520*/  LOP3.LUT R3, R3, R2, RZ, 0x3c, !PT ;  /* 0x0000000203037212 */ /* 0x000fe200078e3cff */
[----:B------:R-:W-:Y:S02]  /*4530*/  IMAD.IADD R30, R2, 0x1, R18 ;  /* 0x00000001021e7824 */ /* 0x000fe400078e0212 */
[----:B------:R-:W-:Y:S01]  /*4540*/  IMAD.IADD R32, R17, 0x1, R28 ;  /* 0x0000000111207824 */ /* 0x000fe200078e021c */
[----:B------:R-:W-:Y:S02]  /*4550*/  SHF.L.W.U32.HI R3, R3, 0x19, R3 ;  /* 0x0000001903037819 */ /* 0x000fe40000010e03 */
[----:B------:R-:W-:Y:S02]  /*4560*/  SHF.L.W.U32.HI R17, R0, 0x19, R0 ;  /* 0x0000001900117819 */ /* 0x000fe40000010e00 */
[----:B------:R-:W-:-:S02]  /*4570*/  LOP3.LUT R35, R35, R32, RZ, 0x3c, !PT ;  /* 0x0000002023237212 */ /* 0x000fc400078e3cff */
[----:B------:R-:W-:Y:S02]  /*4580*/  LOP3.LUT R2, R37, R30, RZ, 0x3c, !PT ;  /* 0x0000001e25027212 */ /* 0x000fe400078e3cff */
[----:B------:R-:W-:Y:S02]  /*4590*/  SHF.L.W.U32.HI R0, R35, 0x14, R35 ;  /* 0x0000001423007819 */ /* 0x000fe40000010e23 */
[----:B---3--:R-:W-:Y:S02]  /*45a0*/  IADD3 R36, PT, PT, R17, R6, R26 ;  /* 0x0000000611247210 */ /* 0x008fe40007ffe01a */
[----:B------:R-:W-:Y:S02]  /*45b0*/  IADD3 R34, PT, PT, R3, R29, R12 ;  /* 0x0000001d03227210 */ /* 0x000fe40007ffe00c */
[----:B------:R-:W-:Y:S02]  /*45c0*/  SHF.L.W.U32.HI R2, R2, 0x14, R2 ;  /* 0x0000001402027819 */ /* 0x000fe40000010e02 */
[----:B------:R-:W-:-:S04]  /*45d0*/  LOP3.LUT R35, R5, R34, RZ, 0x3c, !PT ;  /* 0x0000002205237212 */ /* 0x000fc800078e3cff */
[----:B------:R-:W-:Y:S01]  /*45e0*/  SHF.L.W.U32.HI R35, R35, 0x10, R35 ;  /* 0x0000001023237819 */ /* 0x000fe20000010e23 */
[----:B------:R0:W-:Y:S01]  /*45f0*/  STL.128 [R1], R12 ;  /* 0x0000000c01007387 */ /* 0x0001e20000100c00 */
[----:B------:R-:W-:-:S03]  /*4600*/  IADD3 R33, PT, PT, R33, R2, R15 ;  /* 0x0000000221217210 */ /* 0x000fc60007ffe00f */
[----:B------:R1:W-:Y:S01]  /*4610*/  STL.128 [R1+0x10], R24 ;  /* 0x0000101801007387 */ /* 0x0003e20000100c00 */
[----:B------:R-:W-:Y:S02]  /*4620*/  LOP3.LUT R18, R18, R33, RZ, 0x3c, !PT ;  /* 0x0000002112127212 */ /* 0x000fe400078e3cff */
[----:B0-----:R-:W-:Y:S02]  /*4630*/  LOP3.LUT R14, R7, R36, RZ, 0x3c, !PT ;  /* 0x00000024070e7212 */ /* 0x001fe400078e3cff */
[----:B------:R-:W-:Y:S02]  /*4640*/  IADD3 R15, PT, PT, R4, R0, R25 ;  /* 0x00000000040f7210 */ /* 0x000fe40007ffe019 */
[----:B------:R-:W-:Y:S01]  /*4650*/  SHF.L.W.U32.HI R14, R14, 0x10, R14 ;  /* 0x000000100e0e7819 */ /* 0x000fe20000010e0e */
[----:B------:R-:W-:Y:S01]  /*4660*/  IMAD.IADD R12, R19, 0x1, R35 ;  /* 0x00000001130c7824 */ /* 0x000fe200078e0223 */
[----:B-1----:R-:W-:-:S03]  /*4670*/  LOP3.LUT R25, R28, R15, RZ, 0x3c, !PT ;  /* 0x0000000f1c197212 */ /* 0x002fc600078e3cff */
[----:B------:R-:W-:Y:S01]  /*4680*/  IMAD.IADD R26, R31, 0x1, R14 ;  /* 0x000000011f1a7824 */ /* 0x000fe200078e020e */
[----:B------:R-:W-:Y:S02]  /*4690*/  LOP3.LUT R24, R3, R12, RZ, 0x3c, !PT ;  /* 0x0000000c03187212 */ /* 0x000fe400078e3cff */
[----:B------:R-:W-:Y:S02]  /*46a0*/  SHF.L.W.U32.HI R25, R25, 0x18, R25 ;  /* 0x0000001819197819 */ /* 0x000fe40000010e19 */
[----:B------:R-:W-:Y:S01]  /*46b0*/  SHF.L.W.U32.HI R3, R18, 0x18, R18 ;  /* 0x0000001812037819 */ /* 0x000fe20000010e12 */
[----:B------:R0:W-:Y:S01]  /*46c0*/  STL.128 [R1+0x20], R8 ;  /* 0x0000200801007387 */ /* 0x0001e20000100c00 */
[----:B------:R-:W-:Y:S01]  /*46d0*/  LOP3.LUT R17, R17, R26, RZ, 0x3c, !PT ;  /* 0x0000001a11117212 */ /* 0x000fe200078e3cff */
[----:B------:R-:W-:Y:S01]  /*46e0*/  IMAD.IADD R31, R32, 0x1, R25 ;  /* 0x00000001201f7824 */ /* 0x000fe200078e0219 */
[----:B------:R-:W-:Y:S01]  /*46f0*/  SHF.L.W.U32.HI R24, R24, 0x14, R24 ;  /* 0x0000001418187819 */ /* 0x000fe20000010e18 */
[----:B------:R1:W-:Y:S01]  /*4700*/  STL.128 [R1+0x30], R20 ;  /* 0x0000301401007387 */ /* 0x0003e20000100c00 */
[----:B------:R-:W-:Y:S01]  /*4710*/  IMAD.IADD R29, R30, 0x1, R3 ;  /* 0x000000011e1d7824 */ /* 0x000fe200078e0203 */
[----:B------:R-:W-:-:S02]  /*4720*/  SHF.L.W.U32.HI R19, R17, 0x14, R17 ;  /* 0x0000001411137819 */ /* 0x000fc40000010e11 */
[----:B------:R-:W2:Y:S04]  /*4730*/  LDL R6, [UR5] ;  /* 0x00000005ff067983 */ /* 0x000ea80008100800 */
[----:B------:R-:W3:Y:S01]  /*4740*/  LDL R16, [UR10] ;  /* 0x0000000aff107983 */ /* 0x000ee20008100800 */
[----:B------:R-:W-:Y:S02]  /*4750*/  IADD3 R34, PT, PT, R34, R24, R13 ;  /* 0x0000001822227210 */ /* 0x000fe40007ffe00d */
[----:B------:R-:W-:Y:S01]  /*4760*/  LOP3.LUT R0, R0, R31, RZ, 0x3c, !PT ;  /* 0x0000001f00007212 */ /* 0x000fe200078e3cff */
[----:B------:R-:W4:Y:S01]  /*4770*/  LDL R4, [UR8] ;  /* 0x00000008ff047983 */ /* 0x000f220008100800 */
[----:B------:R-:W-:Y:S02]  /*4780*/  LOP3.LUT R2, R2, R29, RZ, 0x3c, !PT ;  /* 0x0000001d02027212 */ /* 0x000fe400078e3cff */
[----:B------:R-:W-:Y:S01]  /*4790*/  IADD3 R13, PT, PT, R36, R19, R27 ;  /* 0x00000013240d7210 */ /* 0x000fe20007ffe01b */
[----:B------:R-:W4:Y:S01]  /*47a0*/  LDL R5, [UR4] ;  /* 0x00000004ff057983 */ /* 0x000f220008100800 */
[----:B------:R-:W-:-:S02]  /*47b0*/  SHF.L.W.U32.HI R37, R0, 0x19, R0 ;  /* 0x0000001900257819 */ /* 0x000fc40000010e00 */
[----:B------:R-:W-:Y:S01]  /*47c0*/  SHF.L.W.U32.HI R27, R2, 0x19, R2 ;  /* 0x00000019021b7819 */ /* 0x000fe20000010e02 */
[----:B------:R-:W4:Y:S01]  /*47d0*/  LDL R7, [UR9] ;  /* 0x00000009ff077983 */ /* 0x000f220008100800 */
[----:B------:R-:W-:Y:S02]  /*47e0*/  LOP3.LUT R14, R14, R13, RZ, 0x3c, !PT ;  /* 0x0000000d0e0e7212 */ /* 0x000fe400078e3cff */
[-C--:B------:R-:W-:Y:S01]  /*47f0*/  LOP3.LUT R35, R35, R34.reuse, RZ, 0x3c, !PT ;  /* 0x0000002223237212 */ /* 0x080fe200078e3cff */
[----:B------:R-:W4:Y:S01]  /*4800*/  LDL R18, [UR12] ;  /* 0x0000000cff127983 */ /* 0x000f220008100800 */
[----:B0-----:R-:W-:Y:S02]  /*4810*/  IADD3 R10, PT, PT, R37, R33, R10 ;  /* 0x00000021250a7210 */ /* 0x001fe40007ffe00a */
[----:B------:R-:W-:Y:S01]  /*4820*/  IADD3 R8, PT, PT, R27, R34, R8 ;  /* 0x000000221b087210 */ /* 0x000fe20007ffe008 */
[----:B------:R-:W4:Y:S01]  /*4830*/  LDL R17, [UR11] ;  /* 0x0000000bff117983 */ /* 0x000f220008100800 */
[----:B------:R-:W-:-:S02]  /*4840*/  SHF.L.W.U32.HI R33, R14, 0x18, R14 ;  /* 0x000000180e217819 */ /* 0x000fc40000010e0e */
[----:B------:R-:W-:Y:S01]  /*4850*/  SHF.L.W.U32.HI R35, R35, 0x18, R35 ;  /* 0x0000001823237819 */ /* 0x000fe20000010e23 */
[----:B------:R-:W4:Y:S01]  /*4860*/  LDL R14, [UR16] ;  /* 0x00000010ff0e7983 */ /* 0x000f220008100800 */
[----:B------:R-:W-:Y:S02]  /*4870*/  LOP3.LUT R2, R33, R8, RZ, 0x3c, !PT ;  /* 0x0000000821027212 */ /* 0x000fe400078e3cff */
[----:B------:R-:W-:Y:S02]  /*4880*/  LOP3.LUT R28, R35, R10, RZ, 0x3c, !PT ;  /* 0x0000000a231c7212 */ /* 0x000fe400078e3cff */
[----:B------:R-:W-:Y:S01]  /*4890*/  SHF.L.W.U32.HI R2, R2, 0x10, R2 ;  /* 0x0000001002027819 */ /* 0x000fe20000010e02 */
[----:B------:R-:W-:Y:S01]  /*48a0*/  IMAD.IADD R33, R26, 0x1, R33 ;  /* 0x000000011a217824 */ /* 0x000fe200078e0221 */
[----:B------:R-:W-:-:S03]  /*48b0*/  SHF.L.W.U32.HI R28, R28, 0x10, R28 ;  /* 0x000000101c1c7819 */ /* 0x000fc60000010e1c */
[----:B------:R-:W-:Y:S02]  /*48c0*/  IMAD.IADD R0, R31, 0x1, R2 ;  /* 0x000000011f007824 */ /* 0x000fe400078e0202 */
[----:B------:R-:W-:Y:S02]  /*48d0*/  IMAD.IADD R26, R33, 0x1, R28 ;  /* 0x00000001211a7824 */ /* 0x000fe400078e021c */
[----:B------:R-:W-:Y:S01]  /*48e0*/  IMAD.IADD R31, R12, 0x1, R35 ;  /* 0x000000010c1f7824 */ /* 0x000fe200078e0223 */
[----:B------:R-:W-:Y:S01]  /*48f0*/  LOP3.LUT R30, R19, R33, RZ, 0x3c, !PT ;  /* 0x00000021131e7212 */ /* 0x000fe200078e3cff */
[----:B------:R-:W4:Y:S01]  /*4900*/  LDL R12, [UR14] ;  /* 0x0000000eff0c7983 */ /* 0x000f220008100800 */
[----:B------:R-:W-:Y:S02]  /*4910*/  LOP3.LUT R27, R27, R0, RZ, 0x3c, !PT ;  /* 0x000000001b1b7212 */ /* 0x000fe400078e3cff */
[----:B------:R-:W-:Y:S01]  /*4920*/  LOP3.LUT R32, R37, R26, RZ, 0x3c, !PT ;  /* 0x0000001a25207212 */ /* 0x000fe200078e3cff */
[----:B------:R-:W4:Y:S01]  /*4930*/  LDL R19, [UR13] ;  /* 0x0000000dff137983 */ /* 0x000f220008100800 */
[----:B------:R-:W-:-:S02]  /*4940*/  LOP3.LUT R33, R24, R31, RZ, 0x3c, !PT ;  /* 0x0000001f18217212 */ /* 0x000fc400078e3cff */
[----:B------:R-:W-:Y:S02]  /*4950*/  SHF.L.W.U32.HI R24, R27, 0x14, R27 ;  /* 0x000000141b187819 */ /* 0x000fe40000010e1b */
[----:B------:R-:W-:Y:S02]  /*4960*/  SHF.L.W.U32.HI R32, R32, 0x14, R32 ;  /* 0x0000001420207819 */ /* 0x000fe40000010e20 */
[----:B------:R-:W-:Y:S02]  /*4970*/  SHF.L.W.U32.HI R30, R30, 0x19, R30 ;  /* 0x000000191e1e7819 */ /* 0x000fe40000010e1e */
[----:B------:R-:W-:Y:S02]  /*4980*/  SHF.L.W.U32.HI R33, R33, 0x19, R33 ;  /* 0x0000001921217819 */ /* 0x000fe40000010e21 */
[----:B------:R-:W-:Y:S02]  /*4990*/  IADD3 R27, PT, PT, R8, R24, R9 ;  /* 0x00000018081b7210 */ /* 0x000fe40007ffe009 */
[----:B------:R-:W-:Y:S01]  /*49a0*/  IADD3 R35, PT, PT, R10, R32, R11 ;  /* 0x000000200a237210 */ /* 0x000fe20007ffe00b */
[----:B------:R-:W4:Y:S01]  /*49b0*/  LDL R8, [UR18] ;  /* 0x00000012ff087983 */ /* 0x000f220008100800 */
[----:B-1----:R-:W-:-:S02]  /*49c0*/  IADD3 R20, PT, PT, R30, R15, R20 ;  /* 0x0000000f1e147210 */ /* 0x002fc40007ffe014 */
[----:B------:R-:W-:Y:S01]  /*49d0*/  IADD3 R22, PT, PT, R33, R13, R22 ;  /* 0x0000000d21167210 */ /* 0x000fe20007ffe016 */
[----:B------:R-:W4:Y:S04]  /*49e0*/  LDL R15, [UR17] ;  /* 0x00000011ff0f7983 */ /* 0x000f280008100800 */
[----:B------:R-:W4:Y:S04]  /*49f0*/  LDL R13, [UR15] ;  /* 0x0000000fff0d7983 */ /* 0x000f280008100800 */
[----:B------:R-:W4:Y:S04]  /*4a00*/  LDL R9, [UR19] ;  /* 0x00000013ff097983 */ /* 0x000f280008100800 */
[----:B------:R-:W4:Y:S04]  /*4a10*/  LDL R10, [UR20] ;  /* 0x00000014ff0a7983 */ /* 0x000f280008100800 */
[----:B------:R-:W4:Y:S01]  /*4a20*/  LDL R11, [UR21] ;  /* 0x00000015ff0b7983 */ /* 0x000f220008100800 */
[----:B------:R-:W-:-:S02]  /*4a30*/  LOP3.LUT R25, R25, R22, RZ, 0x3c, !PT ;  /* 0x0000001619197212 */ /* 0x000fc400078e3cff */
[----:B------:R-:W-:Y:S02]  /*4a40*/  LOP3.LUT R3, R3, R20, RZ, 0x3c, !PT ;  /* 0x0000001403037212 */ /* 0x000fe400078e3cff */
[----:B------:R-:W-:Y:S02]  /*4a50*/  SHF.L.W.U32.HI R34, R25, 0x10, R25 ;  /* 0x0000001019227819 */ /* 0x000fe40000010e19 */
[----:B------:R-:W-:-:S03]  /*4a60*/  SHF.L.W.U32.HI R36, R3, 0x10, R3 ;  /* 0x0000001003247819 */ /* 0x000fc60000010e03 */
[----:B------:R-:W-:Y:S01]  /*4a70*/  IMAD.IADD R29, R29, 0x1, R34 ;  /* 0x000000011d1d7824 */ /* 0x000fe200078e0222 */
[----:B------:R-:W-:Y:S01]  /*4a80*/  LOP3.LUT R2, R2, R27, RZ, 0x3c, !PT ;  /* 0x0000001b02027212 */ /* 0x000fe200078e3cff */
[----:B------:R-:W-:Y:S01]  /*4a90*/  IMAD.IADD R31, R31, 0x1, R36 ;  /* 0x000000011f1f7824 */ /* 0x000fe200078e0224 */
[----:B------:R-:W-:Y:S02]  /*4aa0*/  LOP3.LUT R28, R28, R35, RZ, 0x3c, !PT ;  /* 0x000000231c1c7212 */ /* 0x000fe400078e3cff */
[----:B------:R-:W-:Y:S02]  /*4ab0*/  LOP3.LUT R3, R33, R29, RZ, 0x3c, !PT ;  /* 0x0000001d21037212 */ /* 0x000fe400078e3cff */
[----:B------:R-:W-:Y:S02]  /*4ac0*/  SHF.L.W.U32.HI R25, R2, 0x18, R2 ;  /* 0x0000001802197819 */ /* 0x000fe40000010e02 */
[----:B------:R-:W-:Y:S02]  /*4ad0*/  LOP3.LUT R30, R30, R31, RZ, 0x3c, !PT ;  /* 0x0000001f1e1e7212 */ /* 0x000fe400078e3cff */
[----:B------:R-:W-:-:S02]  /*4ae0*/  SHF.L.W.U32.HI R3, R3, 0x14, R3 ;  /* 0x0000001403037819 */ /* 0x000fc40000010e03 */
[----:B------:R-:W-:Y:S01]  /*4af0*/  SHF.L.W.U32.HI R33, R28, 0x18, R28 ;  /* 0x000000181c217819 */ /* 0x000fe20000010e1c */
[----:B------:R-:W-:Y:S01]  /*4b00*/  IMAD.IADD R37, R0, 0x1, R25 ;  /* 0x0000000100257824 */ /* 0x000fe200078e0219 */
[----:B------:R-:W-:Y:S02]  /*4b10*/  SHF.L.W.U32.HI R30, R30, 0x14, R30 ;  /* 0x000000141e1e7819 */ /* 0x000fe40000010e1e */
[----:B------:R-:W-:Y:S01]  /*4b20*/  IADD3 R23, PT, PT, R22, R3, R23 ;  /* 0x0000000316177210 */ /* 0x000fe20007ffe017 */
[----:B------:R-:W-:Y:S01]  /*4b30*/  IMAD.IADD R26, R26, 0x1, R33 ;  /* 0x000000011a1a7824 */ /* 0x000fe200078e0221 */
[----:B------:R-:W-:Y:S02]  /*4b40*/  IADD3 R21, PT, PT, R20, R30, R21 ;  /* 0x0000001e14157210 */ /* 0x000fe40007ffe015 */
[----:B------:R-:W-:Y:S02]  /*4b50*/  LOP3.LUT R2, R34, R23, RZ, 0x3c, !PT ;  /* 0x0000001722027212 */ /* 0x000fe400078e3cff */
[----:B------:R-:W-:-:S02]  /*4b60*/  LOP3.LUT R24, R24, R37, RZ, 0x3c, !PT ;  /* 0x0000002518187212 */ /* 0x000fc400078e3cff */
[----:B------:R-:W-:Y:S02]  /*4b70*/  LOP3.LUT R32, R32, R26, RZ, 0x3c, !PT ;  /* 0x0000001a20207212 */ /* 0x000fe400078e3cff */
[----:B------:R-:W-:Y:S02]  /*4b80*/  LOP3.LUT R20, R36, R21, RZ, 0x3c, !PT ;  /* 0x0000001524147212 */ /* 0x000fe400078e3cff */
[----:B------:R-:W-:Y:S02]  /*4b90*/  SHF.L.W.U32.HI R2, R2, 0x18, R2 ;  /* 0x0000001802027819 */ /* 0x000fe40000010e02 */
[----:B------:R-:W-:Y:S02]  /*4ba0*/  SHF.L.W.U32.HI R28, R24, 0x19, R24 ;  /* 0x00000019181c7819 */ /* 0x000fe40000010e18 */
[----:B------:R-:W-:Y:S01]  /*4bb0*/  SHF.L.W.U32.HI R24, R32, 0x19, R32 ;  /* 0x0000001920187819 */ /* 0x000fe20000010e20 */
[----:B------:R-:W-:Y:S01]  /*4bc0*/  IMAD.IADD R29, R29, 0x1, R2 ;  /* 0x000000011d1d7824 */ /* 0x000fe200078e0202 */
[----:B------:R-:W-:-:S04]  /*4bd0*/  SHF.L.W.U32.HI R20, R20, 0x18, R20 ;  /* 0x0000001814147819 */ /* 0x000fc80000010e14 */
[----:B------:R-:W-:-:S04]  /*4be0*/  LOP3.LUT R22, R3, R29, RZ, 0x3c, !PT ;  /* 0x0000001d03167212 */ /* 0x000fc800078e3cff */
[----:B------:R-:W-:Y:S02]  /*4bf0*/  SHF.L.W.U32.HI R22, R22, 0x19, R22 ;  /* 0x0000001916167819 */ /* 0x000fe40000010e16 */
[----:B--2---:R-:W-:Y:S02]  /*4c00*/  IADD3 R32, PT, PT, R28, R35, R6 ;  /* 0x000000231c207210 */ /* 0x004fe40007ffe006 */
[----:B---3--:R-:W-:Y:S01]  /*4c10*/  IADD3 R0, PT, PT, R24, R21, R16 ;  /* 0x0000001518007210 */ /* 0x008fe20007ffe010 */
[----:B------:R-:W-:Y:S01]  /*4c20*/  IMAD.IADD R21, R31, 0x1, R20 ;  /* 0x000000011f157824 */ /* 0x000fe200078e0214 */
[----:B------:R-:W-:Y:S02]  /*4c30*/  LOP3.LUT R20, R20, R32, RZ, 0x3c, !PT ;  /* 0x0000002014147212 */ /* 0x000fe400078e3cff */
[----:B------:R-:W-:Y:S02]  /*4c40*/  LOP3.LUT R2, R2, R0, RZ, 0x3c, !PT ;  /* 0x0000000002027212 */ /* 0x000fe400078e3cff */
[----:B------:R-:W-:-:S02]  /*4c50*/  LOP3.LUT R3, R30, R21, RZ, 0x3c, !PT ;  /* 0x000000151e037212 */ /* 0x000fc400078e3cff */
[----:B------:R-:W-:Y:S02]  /*4c60*/  SHF.L.W.U32.HI R20, R20, 0x10, R20 ;  /* 0x0000001014147819 */ /* 0x000fe40000010e14 */
[----:B------:R-:W-:Y:S01]  /*4c70*/  SHF.L.W.U32.HI R2, R2, 0x10, R2 ;  /* 0x0000001002027819 */ /* 0x000fe20000010e02 */
[----:B----4-:R0:W-:Y:S01]  /*4c80*/  STL.128 [R1], R4 ;  /* 0x0000000401007387 */ /* 0x0101e20000100c00 */
[----:B------:R-:W-:Y:S01]  /*4c90*/  SHF.L.W.U32.HI R3, R3, 0x19, R3 ;  /* 0x0000001903037819 */ /* 0x000fe20000010e03 */
[----:B------:R-:W-:Y:S02]  /*4ca0*/  IMAD.IADD R29, R29, 0x1, R20 ;  /* 0x000000011d1d7824 */ /* 0x000fe400078e0214 */
[----:B------:R-:W-:-:S03]  /*4cb0*/  IMAD.IADD R37, R37, 0x1, R2 ;  /* 0x0000000125257824 */ /* 0x000fc600078e0202 */
[----:B------:R-:W-:Y:S02]  /*4cc0*/  LOP3.LUT R28, R28, R29, RZ, 0x3c, !PT ;  /* 0x0000001d1c1c7212 */ /* 0x000fe400078e3cff */
[----:B------:R-:W-:Y:S02]  /*4cd0*/  LOP3.LUT R30, R24, R37, RZ, 0x3c, !PT ;  /* 0x00000025181e7212 */ /* 0x000fe400078e3cff */
[----:B0-----:R-:W-:Y:S02]  /*4ce0*/  IADD3 R4, PT, PT, R22, R27, R4 ;  /* 0x0000001b16047210 */ /* 0x001fe40007ffe004 */
[----:B------:R-:W-:Y:S02]  /*4cf0*/  IADD3 R6, PT, PT, R3, R23, R18 ;  /* 0x0000001703067210 */ /* 0x000fe40007ffe012 */
[----:B------:R-:W-:Y:S02]  /*4d00*/  LOP3.LUT R33, R33, R4, RZ, 0x3c, !PT ;  /* 0x0000000421217212 */ /* 0x000fe400078e3cff */
[----:B------:R-:W-:-:S02]  /*4d10*/  LOP3.LUT R25, R25, R6, RZ, 0x3c, !PT ;  /* 0x0000000619197212 */ /* 0x000fc400078e3cff */
[----:B------:R-:W-:Y:S02]  /*4d20*/  SHF.L.W.U32.HI R24, R33, 0x10, R33 ;  /* 0x0000001021187819 */ /* 0x000fe40000010e21 */
[----:B------:R-:W-:Y:S02]  /*4d30*/  SHF.L.W.U32.HI R31, R28, 0x14, R28 ;  /* 0x000000141c1f7819 */ /* 0x000fe40000010e1c */
[----:B------:R-:W-:Y:S01]  /*4d40*/  SHF.L.W.U32.HI R30, R30, 0x14, R30 ;  /* 0x000000141e1e7819 */ /* 0x000fe20000010e1e */
[----:B------:R-:W-:Y:S01]  /*4d50*/  IMAD.IADD R23, R21, 0x1, R24 ;  /* 0x0000000115177824 */ /* 0x000fe200078e0218 */
[----:B------:R-:W-:Y:S02]  /*4d60*/  SHF.L.W.U32.HI R27, R25, 0x10, R25 ;  /* 0x00000010191b7819 */ /* 0x000fe40000010e19 */
[----:B------:R-:W-:Y:S02]  /*4d70*/  IADD3 R7, PT, PT, R32, R31, R7 ;  /* 0x0000001f20077210 */ /* 0x000fe40007ffe007 */
[----:B------:R-:W-:Y:S01]  /*4d80*/  IADD3 R21, PT, PT, R0, R30, R17 ;  /* 0x0000001e00157210 */ /* 0x000fe20007ffe011 */
[----:B------:R-:W-:Y:S01]  /*4d90*/  IMAD.IADD R0, R26, 0x1, R27 ;  /* 0x000000011a007824 */ /* 0x000fe200078e021b */
[----:B------:R-:W-:-:S02]  /*4da0*/  LOP3.LUT R20, R20, R7, RZ, 0x3c, !PT ;  /* 0x0000000714147212 */ /* 0x000fc400078e3cff */
[----:B------:R-:W-:Y:S02]  /*4db0*/  LOP3.LUT R2, R2, R21, RZ, 0x3c, !PT ;  /* 0x0000001502027212 */ /* 0x000fe400078e3cff */
[----:B------:R-:W-:Y:S02]  /*4dc0*/  LOP3.LUT R3, R3, R0, RZ, 0x3c, !PT ;  /* 0x0000000003037212 */ /* 0x000fe400078e3cff */
[----:B------:R-:W-:Y:S02]  /*4dd0*/  SHF.L.W.U32.HI R25, R20, 0x18, R20 ;  /* 0x0000001814197819 */ /* 0x000fe40000010e14 */
[----:B------:R-:W-:Y:S02]  /*4de0*/  SHF.L.W.U32.HI R26, R2, 0x18, R2 ;  /* 0x00000018021a7819 */ /* 0x000fe40000010e02 */
[----:B------:R-:W-:Y:S01]  /*4df0*/  LOP3.LUT R22, R22, R23, RZ, 0x3c, !PT ;  /* 0x0000001716167212 */ /* 0x000fe200078e3cff */
[----:B------:R-:W-:Y:S01]  /*4e00*/  IMAD.IADD R28, R29, 0x1, R25 ;  /* 0x000000011d1c7824 */ /* 0x000fe200078e0219 */
[----:B------:R-:W-:Y:S01]  /*4e10*/  SHF.L.W.U32.HI R32, R3, 0x14, R3 ;  /* 0x0000001403207819 */ /* 0x000fe20000010e03 */
[----:B------:R-:W-:Y:S01]  /*4e20*/  IMAD.IADD R37, R37, 0x1, R26 ;  /* 0x0000000125257824 */ /* 0x000fe200078e021a */
[----:B------:R-:W-:Y:S01]  /*4e30*/  SHF.L.W.U32.HI R22, R22, 0x14, R22 ;  /* 0x0000001416167819 */ /* 0x000fe20000010e16 */
[----:B------:R0:W-:Y:S01]  /*4e40*/  STL.128 [R1+0x10], R16 ;  /* 0x0000101001007387 */ /* 0x0001e20000100c00 */
[----:B------:R-:W-:-:S03]  /*4e50*/  IADD3 R20, PT, PT, R6, R32, R19 ;  /* 0x0000002006147210 */ /* 0x000fc60007ffe013 */
[----:B------:R1:W-:Y:S01]  /*4e60*/  STL.128 [R1+0x20], R12 ;  /* 0x0000200c01007387 */ /* 0x0003e20000100c00 */
[----:B------:R-:W-:Y:S02]  /*4e70*/  IADD3 R5, PT, PT, R4, R22, R5 ;  /* 0x0000001604057210 */ /* 0x000fe40007ffe005 */
[----:B------:R-:W-:Y:S02]  /*4e80*/  LOP3.LUT R31, R31, R28, RZ, 0x3c, !PT ;  /* 0x0000001c1f1f7212 */ /* 0x000fe400078e3cff */
[----:B------:R-:W-:Y:S02]  /*4e90*/  LOP3.LUT R30, R30, R37, RZ, 0x3c, !PT ;  /* 0x000000251e1e7212 */ /* 0x000fe400078e3cff */
[----:B------:R-:W-:Y:S01]  /*4ea0*/  LOP3.LUT R27, R27, R20, RZ, 0x3c, !PT ;  /* 0x000000141b1b7212 */ /* 0x000fe200078e3cff */
[----:B------:R2:W-:Y:S04]  /*4eb0*/  STL.128 [R1+0x30], R8 ;  /* 0x0000300801007387 */ /* 0x0005e80000100c00 */
[----:B------:R-:W3:Y:S01]  /*4ec0*/  LDL R6, [UR5] ;  /* 0x00000005ff067983 */ /* 0x000ee20008100800 */
[----:B------:R-:W-:-:S02]  /*4ed0*/  LOP3.LUT R24, R24, R5, RZ, 0x3c, !PT ;  /* 0x0000000518187212 */ /* 0x000fc400078e3cff */
[----:B------:R-:W-:Y:S01]  /*4ee0*/  SHF.L.W.U32.HI R31, R31, 0x19, R31 ;  /* 0x000000191f1f7819 */ /* 0x000fe20000010e1f */
[----:B------:R-:W4:Y:S01]  /*4ef0*/  LDL R4, [UR8] ;  /* 0x00000008ff047983 */ /* 0x000f220008100800 */
[----:B------:R-:W-:Y:S02]  /*4f00*/  SHF.L.W.U32.HI R33, R30, 0x19, R30 ;  /* 0x000000191e217819 */ /* 0x000fe40000010e1e */
[----:B------:R-:W-:Y:S01]  /*4f10*/  SHF.L.W.U32.HI R2, R27, 0x18, R27 ;  /* 0x000000181b027819 */ /* 0x000fe20000010e1b */
[----:B0-----:R-:W4:Y:S01]  /*4f20*/  LDL R17, [UR15] ;  /* 0x0000000fff117983 */ /* 0x001f220008100800 */
[----:B------:R-:W-:Y:S02]  /*4f30*/  SHF.L.W.U32.HI R24, R24, 0x18, R24 ;  /* 0x0000001818187819 */ /* 0x000fe40000010e18 */
[----:B------:R-:W-:Y:S01]  /*4f40*/  IADD3 R27, PT, PT, R31, R5, R12 ;  /* 0x000000051f1b7210 */ /* 0x000fe20007ffe00c */
[----:B------:R-:W4:Y:S01]  /*4f50*/  LDL R18, [UR16] ;  /* 0x00000010ff127983 */ /* 0x000f220008100800 */
[----:B------:R-:W-:Y:S01]  /*4f60*/  IADD3 R34, PT, PT, R33, R7, R14 ;  /* 0x0000000721227210 */ /* 0x000fe20007ffe00e */
[----:B------:R-:W-:Y:S01]  /*4f70*/  IMAD.IADD R0, R0, 0x1, R2 ;  /* 0x0000000100007824 */ /* 0x000fe200078e0202 */
[----:B------:R-:W-:Y:S01]  /*4f80*/  LOP3.LUT R2, R2, R27, RZ, 0x3c, !PT ;  /* 0x0000001b02027212 */ /* 0x000fe200078e3cff */
[----:B-1----:R-:W4:Y:S01]  /*4f90*/  LDL R12, [UR10] ;  /* 0x0000000aff0c7983 */ /* 0x002f220008100800 */
[----:B------:R-:W-:-:S02]  /*4fa0*/  LOP3.LUT R3, R24, R34, RZ, 0x3c, !PT ;  /* 0x0000002218037212 */ /* 0x000fc400078e3cff */
[----:B------:R-:W-:Y:S01]  /*4fb0*/  SHF.L.W.U32.HI R2, R2, 0x10, R2 ;  /* 0x0000001002027819 */ /* 0x000fe20000010e02 */
[----:B------:R-:W-:Y:S01]  /*4fc0*/  IMAD.IADD R29, R23, 0x1, R24 ;  /* 0x00000001171d7824 */ /* 0x000fe200078e0218 */
[----:B------:R-:W-:Y:S01]  /*4fd0*/  SHF.L.W.U32.HI R3, R3, 0x10, R3 ;  /* 0x0000001003037819 */ /* 0x000fe20000010e03 */
[----:B------:R-:W4:Y:S01]  /*4fe0*/  LDL R5, [UR4] ;  /* 0x00000004ff057983 */ /* 0x000f220008100800 */
[----:B------:R-:W-:Y:S01]  /*4ff0*/  LOP3.LUT R16, R32, R0, RZ, 0x3c, !PT ;  /* 0x0000000020107212 */ /* 0x000fe200078e3cff */
[----:B------:R-:W-:Y:S02]  /*5000*/  IMAD.IADD R24, R37, 0x1, R2 ;  /* 0x0000000125187824 */ /* 0x000fe400078e0202 */
[----:B------:R-:W-:Y:S01]  /*5010*/  IMAD.IADD R0, R0, 0x1, R3 ;  /* 0x0000000100007824 */ /* 0x000fe200078e0203 */
[----:B------:R-:W4:Y:S04]  /*5020*/  LDL R7, [UR9] ;  /* 0x00000009ff077983 */ /* 0x000f280008100800 */
[----:B------:R-:W4:Y:S01]  /*5030*/  LDL R14, [UR12] ;  /* 0x0000000cff0e7983 */ /* 0x000f220008100800 */
[----:B------:R-:W-:-:S02]  /*5040*/  LOP3.LUT R31, R31, R24, RZ, 0x3c, !PT ;  /* 0x000000181f1f7212 */ /* 0x000fc400078e3cff */
[----:B------:R-:W-:Y:S01]  /*5050*/  LOP3.LUT R30, R33, R0, RZ, 0x3c, !PT ;  /* 0x00000000211e7212 */ /* 0x000fe200078e3cff */
[----:B------:R-:W4:Y:S01]  /*5060*/  LDL R19, [UR17] ;  /* 0x00000011ff137983 */ /* 0x000f220008100800 */
[----:B------:R-:W-:Y:S02]  /*5070*/  LOP3.LUT R22, R22, R29, RZ, 0x3c, !PT ;  /* 0x0000001d16167212 */ /* 0x000fe400078e3cff */
[----:B------:R-:W-:Y:S01]  /*5080*/  SHF.L.W.U32.HI R32, R31, 0x14, R31 ;  /* 0x000000141f207819 */ /* 0x000fe20000010e1f */
[----:B------:R-:W4:Y:S01]  /*5090*/  LDL R23, [UR21] ;  /* 0x00000015ff177983 */ /* 0x000f220008100800 */
[----:B------:R-:W-:Y:S02]  /*50a0*/  SHF.L.W.U32.HI R30, R30, 0x14, R30 ;  /* 0x000000141e1e7819 */ /* 0x000fe40000010e1e */
[----:B------:R-:W-:Y:S02]  /*50b0*/  SHF.L.W.U32.HI R33, R16, 0x19, R16 ;  /* 0x0000001910217819 */ /* 0x000fe40000010e10 */
[----:B------:R-:W-:Y:S01]  /*50c0*/  SHF.L.W.U32.HI R31, R22, 0x19, R22 ;  /* 0x00000019161f7819 */ /* 0x000fe20000010e16 */
[----:B------:R-:W4:Y:S01]  /*50d0*/  LDL R16, [UR14] ;  /* 0x0000000eff107983 */ /* 0x000f220008100800 */
[----:B------:R-:W-:-:S02]  /*50e0*/  IADD3 R27, PT, PT, R27, R32, R13 ;  /* 0x000000201b1b7210 */ /* 0x000fc40007ffe00d */
[----:B------:R-:W-:Y:S01]  /*50f0*/  IADD3 R34, PT, PT, R34, R30, R15 ;  /* 0x0000001e22227210 */ /* 0x000fe20007ffe00f */
[----:B------:R-:W4:Y:S01]  /*5100*/  LDL R13, [UR11] ;  /* 0x0000000bff0d7983 */ /* 0x000f220008100800 */
[----:B--2---:R-:W-:Y:S02]  /*5110*/  IADD3 R8, PT, PT, R33, R21, R8 ;  /* 0x0000001521087210 */ /* 0x004fe40007ffe008 */
[----:B------:R-:W-:Y:S01]  /*5120*/  IADD3 R10, PT, PT, R31, R20, R10 ;  /* 0x000000141f0a7210 */ /* 0x000fe20007ffe00a */
[----:B------:R-:W2:Y:S04]  /*5130*/  LDL R15, [UR13] ;  /* 0x0000000dff0f7983 */ /* 0x000ea80008100800 */
[----:B------:R-:W2:Y:S04]  /*5140*/  LDL R20, [UR18] ;  /* 0x00000012ff147983 */ /* 0x000ea80008100800 */
[----:B------:R-:W2:Y:S04]  /*5150*/  LDL R21, [UR19] ;  /* 0x00000013ff157983 */ /* 0x000ea80008100800 */
[----:B------:R-:W2:Y:S01]  /*5160*/  LDL R22, [UR20] ;  /* 0x00000014ff167983 */ /* 0x000ea20008100800 */
[----:B------:R-:W-:-:S04]  /*5170*/  LOP3.LUT R25, R25, R8, RZ, 0x3c, !PT ;  /* 0x0000000819197212 */ /* 0x000fc800078e3cff */
[----:B------:R-:W-:Y:S02]  /*5180*/  SHF.L.W.U32.HI R36, R25, 0x10, R25 ;  /* 0x0000001019247819 */ /* 0x000fe40000010e19 */
[----:B------:R-:W-:-:S03]  /*5190*/  LOP3.LUT R25, R26, R10, RZ, 0x3c, !PT ;  /* 0x0000000a1a197212 */ /* 0x000fc600078e3cff */
[----:B------:R-:W-:Y:S01]  /*51a0*/  IMAD.IADD R29, R29, 0x1, R36 ;  /* 0x000000011d1d7824 */ /* 0x000fe200078e0224 */
[----:B------:R-:W-:-:S04]  /*51b0*/  SHF.L.W.U32.HI R25, R25, 0x10, R25 ;  /* 0x0000001019197819 */ /* 0x000fc80000010e19 */
[----:B------:R-:W-:Y:S01]  /*51c0*/  LOP3.LUT R33, R33, R29, RZ, 0x3c, !PT ;  /* 0x0000001d21217212 */ /* 0x000fe200078e3cff */
[----:B------:R-:W-:Y:S01]  /*51d0*/  IMAD.IADD R28, R28, 0x1, R25 ;  /* 0x000000011c1c7824 */ /* 0x000fe200078e0219 */
[----:B------:R-:W-:Y:S02]  /*51e0*/  LOP3.LUT R2, R2, R27, RZ, 0x3c, !PT ;  /* 0x0000001b02027212 */ /* 0x000fe400078e3cff */
[----:B------:R-:W-:-:S04]  /*51f0*/  SHF.L.W.U32.HI R26, R33, 0x14, R33 ;  /* 0x00000014211a7819 */ /* 0x000fc80000010e21 */
[----:B------:R-:W-:Y:S02]  /*5200*/  IADD3 R9, PT, PT, R8, R26, R9 ;  /* 0x0000001a08097210 */ /* 0x000fe40007ffe009 */
[----:B------:R-:W-:Y:S02]  /*5210*/  LOP3.LUT R8, R31, R28, RZ, 0x3c, !PT ;  /* 0x0000001c1f087212 */ /* 0x000fe400078e3cff */
[----:B------:R-:W-:Y:S02]  /*5220*/  SHF.L.W.U32.HI R31, R2, 0x18, R2 ;  /* 0x00000018021f7819 */ /* 0x000fe40000010e02 */
[----:B------:R-:W-:-:S03]  /*5230*/  SHF.L.W.U32.HI R2, R8, 0x14, R8 ;  /* 0x0000001408027819 */ /* 0x000fc60000010e08 */
[----:B------:R-:W-:Y:S01]  /*5240*/  IMAD.IADD R33, R24, 0x1, R31 ;  /* 0x0000000118217824 */ /* 0x000fe200078e021f */
[----:B------:R-:W-:Y:S02]  /*5250*/  IADD3 R10, PT, PT, R10, R2, R11 ;  /* 0x000000020a0a7210 */ /* 0x000fe40007ffe00b */
[----:B------:R-:W-:Y:S02]  /*5260*/  LOP3.LUT R3, R3, R34, RZ, 0x3c, !PT ;  /* 0x0000002203037212 */ /* 0x000fe400078e3cff */
[----:B------:R-:W-:Y:S02]  /*5270*/  LOP3.LUT R32, R32, R33, RZ, 0x3c, !PT ;  /* 0x0000002120207212 */ /* 0x000fe400078e3cff */
[----:B------:R-:W-:Y:S02]  /*5280*/  LOP3.LUT R36, R36, R9, RZ, 0x3c, !PT ;  /* 0x0000000924247212 */ /* 0x000fe400078e3cff */
[----:B------:R-:W-:Y:S02]  /*5290*/  SHF.L.W.U32.HI R35, R32, 0x19, R32 ;  /* 0x0000001920237819 */ /* 0x000fe40000010e20 */
[----:B------:R-:W-:-:S02]  /*52a0*/  LOP3.LUT R37, R25, R10, RZ, 0x3c, !PT ;  /* 0x0000000a19257212 */ /* 0x000fc400078e3cff */
[----:B------:R-:W-:Y:S02]  /*52b0*/  SHF.L.W.U32.HI R25, R3, 0x18, R3 ;  /* 0x0000001803197819 */ /* 0x000fe40000010e03 */
[----:B------:R-:W-:Y:S02]  /*52c0*/  SHF.L.W.U32.HI R36, R36, 0x18, R36 ;  /* 0x0000001824247819 */ /* 0x000fe40000010e24 */
[----:B------:R-:W-:Y:S01]  /*52d0*/  SHF.L.W.U32.HI R37, R37, 0x18, R37 ;  /* 0x0000001825257819 */ /* 0x000fe20000010e25 */
[----:B------:R-:W-:Y:S02]  /*52e0*/  IMAD.IADD R8, R0, 0x1, R25 ;  /* 0x0000000100087824 */ /* 0x000fe400078e0219 */
[----:B------:R-:W-:Y:S02]  /*52f0*/  IMAD.IADD R29, R29, 0x1, R36 ;  /* 0x000000011d1d7824 */ /* 0x000fe400078e0224 */
[----:B------:R-:W-:Y:S01]  /*5300*/  IMAD.IADD R3, R28, 0x1, R37 ;  /* 0x000000011c037824 */ /* 0x000fe200078e0225 */
[----:B------:R-:W-:-:S02]  /*5310*/  LOP3.LUT R30, R30, R8, RZ, 0x3c, !PT ;  /* 0x000000081e1e7212 */ /* 0x000fc400078e3cff */
[----:B------:R-:W-:Y:S02]  /*5320*/  LOP3.LUT R11, R26, R29, RZ, 0x3c, !PT ;  /* 0x0000001d1a0b7212 */ /* 0x000fe400078e3cff */
[----:B------:R-:W-:Y:S02]  /*5330*/  LOP3.LUT R28, R2, R3, RZ, 0x3c, !PT ;  /* 0x00000003021c7212 */ /* 0x000fe400078e3cff */
[----:B------:R-:W-:Y:S02]  /*5340*/  SHF.L.W.U32.HI R26, R30, 0x19, R30 ;  /* 0x000000191e1a7819 */ /* 0x000fe40000010e1e */
[----:B------:R-:W-:Y:S02]  /*5350*/  SHF.L.W.U32.HI R11, R11, 0x19, R11 ;  /* 0x000000190b0b7819 */ /* 0x000fe40000010e0b */
[----:B---3--:R-:W-:-:S04]  /*5360*/  IADD3 R34, PT, PT, R35, R34, R6 ;  /* 0x0000002223227210 */ /* 0x008fc80007ffe006 */
[----:B------:R-:W-:-:S04]  /*5370*/  LOP3.LUT R24, R36, R34, RZ, 0x3c, !PT ;  /* 0x0000002224187212 */ /* 0x000fc800078e3cff */
[----:B------:R-:W-:-:S05]  /*5380*/  SHF.L.W.U32.HI R24, R24, 0x10, R24 ;  /* 0x0000001018187819 */ /* 0x000fca0000010e18 */
[----:B------:R-:W-:Y:S01]  /*5390*/  IMAD.IADD R2, R3, 0x1, R24 ;  /* 0x0000000103027824 */ /* 0x000fe200078e0218 */
[----:B------:R-:W-:Y:S02]  /*53a0*/  SHF.L.W.U32.HI R3, R28, 0x19, R28 ;  /* 0x000000191c037819 */ /* 0x000fe40000010e1c */
[----:B----4-:R-:W-:Y:S02]  /*53b0*/  IADD3 R28, PT, PT, R26, R9, R12 ;  /* 0x000000091a1c7210 */ /* 0x010fe40007ffe00c */
[----:B------:R-:W-:Y:S02]  /*53c0*/  LOP3.LUT R0, R35, R2, RZ, 0x3c, !PT ;  /* 0x0000000223007212 */ /* 0x000fe400078e3cff */
[----:B------:R-:W-:Y:S02]  /*53d0*/  LOP3.LUT R37, R37, R28, RZ, 0x3c, !PT ;  /* 0x0000001c25257212 */ /* 0x000fe400078e3cff */
[----:B------:R-:W-:Y:S02]  /*53e0*/  IADD3 R32, PT, PT, R3, R27, R4 ;  /* 0x0000001b03207210 */ /* 0x000fe40007ffe004 */
[----:B------:R-:W-:Y:S01]  /*53f0*/  SHF.L.W.U32.HI R0, R0, 0x14, R0 ;  /* 0x0000001400007819 */ /* 0x000fe20000010e00 */
[----:B------:R0:W-:Y:S01]  /*5400*/  STL.128 [R1], R4 ;  /* 0x0000000401007387 */ /* 0x0001e20000100c00 */
[----:B------:R-:W-:-:S04]  /*5410*/  IADD3 R30, PT, PT, R11, R10, R14 ;  /* 0x0000000a0b1e7210 */ /* 0x000fc80007ffe00e */
[----:B------:R-:W-:Y:S02]  /*5420*/  LOP3.LUT R31, R31, R30, RZ, 0x3c, !PT ;  /* 0x0000001e1f1f7212 */ /* 0x000fe400078e3cff */
[----:B------:R-:W-:Y:S02]  /*5430*/  IADD3 R27, PT, PT, R34, R0, R7 ;  /* 0x00000000221b7210 */ /* 0x000fe40007ffe007 */
[----:B0-----:R-:W-:Y:S02]  /*5440*/  SHF.L.W.U32.HI R4, R37, 0x10, R37 ;  /* 0x0000001025047819 */ /* 0x001fe40000010e25 */
[----:B------:R-:W-:-:S03]  /*5450*/  SHF.L.W.U32.HI R7, R31, 0x10, R31 ;  /* 0x000000101f077819 */ /* 0x000fc60000010e1f */
[----:B------:R-:W-:Y:S02]  /*5460*/  IMAD.IADD R33, R33, 0x1, R4 ;  /* 0x0000000121217824 */ /* 0x000fe400078e0204 */
[----:B------:R-:W-:-:S03]  /*5470*/  IMAD.IADD R34, R8, 0x1, R7 ;  /* 0x0000000108227824 */ /* 0x000fc600078e0207 */
[----:B------:R-:W-:Y:S01]  /*5480*/  LOP3.LUT R26, R26, R33, RZ, 0x3c, !PT ;  /* 0x000000211a1a7212 */ /* 0x000fe200078e3cff */
[----:B--2---:R0:W-:Y:S01]  /*5490*/  STL.128 [R1+0x10], R12 ;  /* 0x0000100c01007387 */ /* 0x0041e20000100c00 */
[----:B------:R-:W-:-:S03]  /*54a0*/  LOP3.LUT R25, R25, R32, RZ, 0x3c, !PT ;  /* 0x0000002019197212 */ /* 0x000fc600078e3cff */
[----:B------:R1:W-:Y:S01]  /*54b0*/  STL.128 [R1+0x20], R16 ;  /* 0x0000201001007387 */ /* 0x0003e20000100c00 */
[----:B------:R-:W-:-:S03]  /*54c0*/  LOP3.LUT R6, R11, R34, RZ, 0x3c, !PT ;  /* 0x000000220b067212 */ /* 0x000fc600078e3cff */
[----:B------:R2:W-:Y:S04]  /*54d0*/  STL.128 [R1+0x30], R20 ;  /* 0x0000301401007387 */ /* 0x0005e80000100c00 */
[----:B------:R-:W3:Y:S01]  /*54e0*/  LDL R10, [UR5] ;  /* 0x00000005ff0a7983 */ /* 0x000ee20008100800 */
[----:B0-----:R-:W-:Y:S02]  /*54f0*/  SHF.L.W.U32.HI R14, R26, 0x14, R26 ;  /* 0x000000141a0e7819 */ /* 0x001fe40000010e1a */
[----:B------:R-:W-:Y:S01]  /*5500*/  SHF.L.W.U32.HI R26, R25, 0x10, R25 ;  /* 0x00000010191a7819 */ /* 0x000fe20000010e19 */
[----:B------:R-:W4:Y:S01]  /*5510*/  LDL R8, [UR8] ;  /* 0x00000008ff087983 */ /* 0x000f220008100800 */
[----:B------:R-:W-:Y:S02]  /*5520*/  IADD3 R13, PT, PT, R28, R14, R13 ;  /* 0x0000000e1c0d7210 */ /* 0x000fe40007ffe00d */
[----:B------:R-:W-:Y:S01]  /*5530*/  SHF.L.W.U32.HI R12, R6, 0x14, R6 ;  /* 0x00000014060c7819 */ /* 0x000fe20000010e06 */
[----:B------:R-:W4:Y:S01]  /*5540*/  LDL R9, [UR4] ;  /* 0x00000004ff097983 */ /* 0x000f220008100800 */
[----:B------:R-:W-:-:S02]  /*5550*/  LOP3.LUT R24, R24, R27, RZ, 0x3c, !PT ;  /* 0x0000001b18187212 */ /* 0x000fc400078e3cff */
[----:B------:R-:W-:Y:S01]  /*5560*/  LOP3.LUT R6, R4, R13, RZ, 0x3c, !PT ;  /* 0x0000000d04067212 */ /* 0x000fe200078e3cff */
[----:B------:R-:W-:Y:S01]  /*5570*/  IMAD.IADD R28, R29, 0x1, R26 ;  /* 0x000000011d1c7824 */ /* 0x000fe200078e021a */
[----:B------:R-:W4:Y:S01]  /*5580*/  LDL R4, [UR10] ;  /* 0x0000000aff047983 */ /* 0x000f220008100800 */
[----:B------:R-:W-:Y:S02]  /*5590*/  SHF.L.W.U32.HI R25, R24, 0x18, R24 ;  /* 0x0000001818197819 */ /* 0x000fe40000010e18 */
[----:B------:R-:W-:Y:S01]  /*55a0*/  SHF.L.W.U32.HI R24, R6, 0x18, R6 ;  /* 0x0000001806187819 */ /* 0x000fe20000010e06 */
[----:B------:R-:W4:Y:S01]  /*55b0*/  LDL R11, [UR9] ;  /* 0x00000009ff0b7983 */ /* 0x000f220008100800 */
[----:B------:R-:W-:Y:S01]  /*55c0*/  LOP3.LUT R29, R3, R28, RZ, 0x3c, !PT ;  /* 0x0000001c031d7212 */ /* 0x000fe200078e3cff */
[----:B------:R-:W-:Y:S02]  /*55d0*/  IMAD.IADD R3, R2, 0x1, R25 ;  /* 0x0000000102037824 */ /* 0x000fe400078e0219 */
[----:B------:R-:W-:Y:S01]  /*55e0*/  IMAD.IADD R33, R33, 0x1, R24 ;  /* 0x0000000121217824 */ /* 0x000fe200078e0218 */
[----:B------:R-:W-:Y:S01]  /*55f0*/  SHF.L.W.U32.HI R2, R29, 0x14, R29 ;  /* 0x000000141d027819 */ /* 0x000fe20000010e1d */
[----:B------:R-:W4:Y:S01]  /*5600*/  LDL R6, [UR12] ;  /* 0x0000000cff067983 */ /* 0x000f220008100800 */
[----:B------:R-:W-:-:S02]  /*5610*/  IADD3 R15, PT, PT, R30, R12, R15 ;  /* 0x0000000c1e0f7210 */ /* 0x000fc40007ffe00f */
[----:B------:R-:W-:Y:S02]  /*5620*/  LOP3.LUT R29, R14, R33, RZ, 0x3c, !PT ;  /* 0x000000210e1d7212 */ /* 0x000fe400078e3cff */
[----:B------:R-:W-:Y:S02]  /*5630*/  LOP3.LUT R0, R0, R3, RZ, 0x3c, !PT ;  /* 0x0000000300007212 */ /* 0x000fe400078e3cff */
[----:B------:R-:W-:Y:S02]  /*5640*/  IADD3 R5, PT, PT, R32, R2, R5 ;  /* 0x0000000220057210 */ /* 0x000fe40007ffe005 */
[----:B------:R-:W-:Y:S02]  /*5650*/  SHF.L.W.U32.HI R29, R29, 0x19, R29 ;  /* 0x000000191d1d7819 */ /* 0x000fe40000010e1d */
[----:B------:R-:W-:Y:S02]  /*5660*/  SHF.L.W.U32.HI R14, R0, 0x19, R0 ;  /* 0x00000019000e7819 */ /* 0x000fe40000010e00 */
[----:B------:R-:W-:-:S02]  /*5670*/  LOP3.LUT R7, R7, R15, RZ, 0x3c, !PT ;  /* 0x0000000f07077212 */ /* 0x000fc400078e3cff */
[----:B------:R-:W-:Y:S02]  /*5680*/  LOP3.LUT R26, R26, R5, RZ, 0x3c, !PT ;  /* 0x000000051a1a7212 */ /* 0x000fe400078e3cff */
[----:B-1----:R-:W-:Y:S02]  /*5690*/  IADD3 R18, PT, PT, R29, R27, R18 ;  /* 0x0000001b1d127210 */ /* 0x002fe40007ffe012 */
[----:B------:R-:W-:Y:S02]  /*56a0*/  IADD3 R16, PT, PT, R14, R5, R16 ;  /* 0x000000050e107210 */ /* 0x000fe40007ffe010 */
[----:B------:R-:W-:Y:S01]  /*56b0*/  SHF.L.W.U32.HI R7, R7, 0x18, R7 ;  /* 0x0000001807077819 */ /* 0x000fe20000010e07 */
[----:B------:R-:W4:Y:S01]  /*56c0*/  LDL R5, [UR11] ;  /* 0x0000000bff057983 */ /* 0x000f220008100800 */
[----:B------:R-:W-:Y:S02]  /*56d0*/  SHF.L.W.U32.HI R27, R26, 0x18, R26 ;  /* 0x000000181a1b7819 */ /* 0x000fe40000010e1a */
[----:B------:R-:W-:-:S02]  /*56e0*/  LOP3.LUT R0, R7, R16, RZ, 0x3c, !PT ;  /* 0x0000001007007212 */ /* 0x000fc400078e3cff */
[----:B------:R-:W-:Y:S01]  /*56f0*/  LOP3.LUT R26, R27, R18, RZ, 0x3c, !PT ;  /* 0x000000121b1a7212 */ /* 0x000fe200078e3cff */
[----:B------:R-:W-:Y:S01]  /*5700*/  IMAD.IADD R31, R34, 0x1, R7 ;  /* 0x00000001221f7824 */ /* 0x000fe200078e0207 */
[----:B------:R-:W-:Y:S01]  /*5710*/  SHF.L.W.U32.HI R0, R0, 0x10, R0 ;  /* 0x0000001000007819 */ /* 0x000fe20000010e00 */
[----:B------:R-:W-:Y:S01]  /*5720*/  IMAD.IADD R27, R28, 0x1, R27 ;  /* 0x000000011c1b7824 */ /* 0x000fe200078e021b */
[----:B------:R-:W-:Y:S01]  /*5730*/  SHF.L.W.U32.HI R26, R26, 0x10, R26 ;  /* 0x000000101a1a7819 */ /* 0x000fe20000010e1a */
[----:B------:R-:W4:Y:S02]  /*5740*/  LDL R7, [UR13] ;  /* 0x0000000dff077983 */ /* 0x000f240008100800 */
[----:B------:R-:W-:Y:S02]  /*5750*/  IMAD.IADD R33, R33, 0x1, R0 ;  /* 0x0000000121217824 */ /* 0x000fe400078e0200 */
[----:B------:R-:W-:Y:S01]  /*5760*/  IMAD.IADD R28, R31, 0x1, R26 ;  /* 0x000000011f1c7824 */ /* 0x000fe200078e021a */
[----:B------:R-:W-:-:S02]  /*5770*/  LOP3.LUT R30, R12, R31, RZ, 0x3c, !PT ;  /* 0x0000001f0c1e7212 */ /* 0x000fc400078e3cff */
[----:B------:R-:W-:Y:S01]  /*5780*/  LOP3.LUT R14, R14, R33, RZ, 0x3c, !PT ;  /* 0x000000210e0e7212 */ /* 0x000fe200078e3cff */
[----:B------:R-:W4:Y:S01]  /*5790*/  LDL R12, [UR14] ;  /* 0x0000000eff0c7983 */ /* 0x000f220008100800 */
[----:B------:R-:W-:Y:S02]  /*57a0*/  LOP3.LUT R32, R29, R28, RZ, 0x3c, !PT ;  /* 0x0000001c1d207212 */ /* 0x000fe400078e3cff */
[----:B------:R-:W-:Y:S02]  /*57b0*/  LOP3.LUT R31, R2, R27, RZ, 0x3c, !PT ;  /* 0x0000001b021f7212 */ /* 0x000fe400078e3cff */
[----:B------:R-:W-:Y:S02]  /*57c0*/  SHF.L.W.U32.HI R29, R14, 0x14, R14 ;  /* 0x000000140e1d7819 */ /* 0x000fe40000010e0e */
[----:B------:R-:W-:Y:S01]  /*57d0*/  SHF.L.W.U32.HI R2, R32, 0x14, R32 ;  /* 0x0000001420027819 */ /* 0x000fe20000010e20 */
[----:B------:R-:W4:Y:S01]  /*57e0*/  LDL R14, [UR16] ;  /* 0x00000010ff0e7983 */ /* 0x000f220008100800 */
[----:B------:R-:W-:-:S02]  /*57f0*/  SHF.L.W.U32.HI R30, R30, 0x19, R30 ;  /* 0x000000191e1e7819 */ /* 0x000fc40000010e1e */
[----:B------:R-:W-:Y:S02]  /*5800*/  SHF.L.W.U32.HI R31, R31, 0x19, R31 ;  /* 0x000000191f1f7819 */ /* 0x000fe40000010e1f */
[----:B------:R-:W-:Y:S02]  /*5810*/  IADD3 R35, PT, PT, R16, R29, R17 ;  /* 0x0000001d10237210 */ /* 0x000fe40007ffe011 */
[----:B------:R-:W-:Y:S01]  /*5820*/  IADD3 R37, PT, PT, R18, R2, R19 ;  /* 0x0000000212257210 */ /* 0x000fe20007ffe013 */
[----:B------:R-:W4:Y:S01]  /*5830*/  LDL R16, [UR18] ;  /* 0x00000012ff107983 */ /* 0x000f220008100800 */
[----:B--2---:R-:W-:Y:S02]  /*5840*/  IADD3 R20, PT, PT, R30, R13, R20 ;  /* 0x0000000d1e147210 */ /* 0x004fe40007ffe014 */
[----:B------:R-:W-:Y:S01]  /*5850*/  IADD3 R22, PT, PT, R31, R15, R22 ;  /* 0x0000000f1f167210 */ /* 0x000fe20007ffe016 */
[----:B------:R-:W2:Y:S04]  /*5860*/  LDL R13, [UR15] ;  /* 0x0000000fff0d7983 */ /* 0x000ea80008100800 */
        /* <DEDUP_REMOVED lines=8> */
[----:B------:R-:W-:-:S04]  /*58f0*/  LOP3.LUT R0, R0, R35, RZ, 0x3c, !PT ;  /* 0x0000002300007212 */ /* 0x000fc800078e3cff */
[----:B------:R-:W-:Y:S02]  /*5900*/  LOP3.LUT R25, R30, R27, RZ, 0x3c, !PT ;  /* 0x0000001b1e197212 */ /* 0x000fe400078e3cff */
[----:B------:R-:W-:Y:S02]  /*5910*/  SHF.L.W.U32.HI R30, R24, 0x10, R24 ;  /* 0x00000010181e7819 */ /* 0x000fe40000010e18 */
[----:B------:R-:W-:-:S03]  /*5920*/  SHF.L.W.U32.HI R34, R0, 0x18, R0 ;  /* 0x0000001800227819 */ /* 0x000fc60000010e00 */
[----:B------:R-:W-:Y:S01]  /*5930*/  IMAD.IADD R24, R3, 0x1, R30 ;  /* 0x0000000103187824 */ /* 0x000fe200078e021e */
[----:B------:R-:W-:Y:S01]  /*5940*/  SHF.L.W.U32.HI R25, R25, 0x14, R25 ;  /* 0x0000001419197819 */ /* 0x000fe20000010e19 */
[----:B------:R-:W-:Y:S01]  /*5950*/  IMAD.IADD R36, R33, 0x1, R34 ;  /* 0x0000000121247824 */ /* 0x000fe200078e0222 */
[----:B------:R-:W-:Y:S02]  /*5960*/  LOP3.LUT R0, R26, R37, RZ, 0x3c, !PT ;  /* 0x000000251a007212 */ /* 0x000fe400078e3cff */
[----:B------:R-:W-:Y:S02]  /*5970*/  LOP3.LUT R31, R31, R24, RZ, 0x3c, !PT ;  /* 0x000000181f1f7212 */ /* 0x000fe400078e3cff */
[----:B------:R-:W-:Y:S02]  /*5980*/  IADD3 R21, PT, PT, R20, R25, R21 ;  /* 0x0000001914157210 */ /* 0x000fe40007ffe015 */
[----:B------:R-:W-:Y:S02]  /*5990*/  LOP3.LUT R26, R29, R36, RZ, 0x3c, !PT ;  /* 0x000000241d1a7212 */ /* 0x000fe400078e3cff */
[----:B------:R-:W-:-:S02]  /*59a0*/  SHF.L.W.U32.HI R29, R0, 0x18, R0 ;  /* 0x00000018001d7819 */ /* 0x000fc40000010e00 */
[----:B------:R-:W-:Y:S02]  /*59b0*/  SHF.L.W.U32.HI R31, R31, 0x14, R31 ;  /* 0x000000141f1f7819 */ /* 0x000fe40000010e1f */
[----:B------:R-:W-:Y:S01]  /*59c0*/  LOP3.LUT R32, R32, R21, RZ, 0x3c, !PT ;  /* 0x0000001520207212 */ /* 0x000fe200078e3cff */
[----:B------:R-:W-:Y:S01]  /*59d0*/  IMAD.IADD R33, R28, 0x1, R29 ;  /* 0x000000011c217824 */ /* 0x000fe200078e021d */
[----:B------:R-:W-:Y:S02]  /*59e0*/  IADD3 R23, PT, PT, R22, R31, R23 ;  /* 0x0000001f16177210 */ /* 0x000fe40007ffe017 */
[----:B------:R-:W-:Y:S02]  /*59f0*/  SHF.L.W.U32.HI R26, R26, 0x19, R26 ;  /* 0x000000191a1a7819 */ /* 0x000fe40000010e1a */
[----:B------:R-:W-:Y:S02]  /*5a00*/  SHF.L.W.U32.HI R22, R32, 0x18, R32 ;  /* 0x0000001820167819 */ /* 0x000fe40000010e20 */
[----:B------:R-:W-:-:S02]  /*5a10*/  LOP3.LUT R0, R30, R23, RZ, 0x3c, !PT ;  /* 0x000000171e007212 */ /* 0x000fc400078e3cff */
[----:B------:R-:W-:Y:S01]  /*5a20*/  LOP3.LUT R3, R2, R33, RZ, 0x3c, !PT ;  /* 0x0000002102037212 */ /* 0x000fe200078e3cff */
[----:B------:R-:W-:Y:S01]  /*5a30*/  IMAD.IADD R2, R27, 0x1, R22 ;  /* 0x000000011b027824 */ /* 0x000fe200078e0216 */
[----:B------:R-:W-:Y:S02]  /*5a40*/  SHF.L.W.U32.HI R0, R0, 0x18, R0 ;  /* 0x0000001800007819 */ /* 0x000fe40000010e00 */
[----:B------:R-:W-:-:S03]  /*5a50*/  SHF.L.W.U32.HI R3, R3, 0x19, R3 ;  /* 0x0000001903037819 */ /* 0x000fc60000010e03 */
[----:B------:R-:W-:Y:S01]  /*5a60*/  IMAD.IADD R24, R24, 0x1, R0 ;  /* 0x0000000118187824 */ /* 0x000fe200078e0200 */
[----:B------:R-:W-:-:S04]  /*5a70*/  LOP3.LUT R25, R25, R2, RZ, 0x3c, !PT ;  /* 0x0000000219197212 */ /* 0x000fc800078e3cff */
[----:B------:R-:W-:Y:S02]  /*5a80*/  LOP3.LUT R31, R31, R24, RZ, 0x3c, !PT ;  /* 0x000000181f1f7212 */ /* 0x000fe400078e3cff */
[----:B------:R-:W-:Y:S02]  /*5a90*/  SHF.L.W.U32.HI R25, R25, 0x19, R25 ;  /* 0x0000001919197819 */ /* 0x000fe40000010e19 */
[----:B------:R-:W-:Y:S02]  /*5aa0*/  SHF.L.W.U32.HI R31, R31, 0x19, R31 ;  /* 0x000000191f1f7819 */ /* 0x000fe40000010e1f */
[----:B---3--:R-:W-:-:S04]  /*5ab0*/  IADD3 R28, PT, PT, R26, R37, R10 ;  /* 0x000000251a1c7210 */ /* 0x008fc80007ffe00a */
[----:B------:R-:W-:-:S04]  /*5ac0*/  LOP3.LUT R22, R22, R28, RZ, 0x3c, !PT ;  /* 0x0000001c16167212 */ /* 0x000fc800078e3cff */
[----:B------:R-:W-:Y:S02]  /*5ad0*/  SHF.L.W.U32.HI R22, R22, 0x10, R22 ;  /* 0x0000001016167819 */ /* 0x000fe40000010e16 */
[----:B----4-:R-:W-:-:S03]  /*5ae0*/  IADD3 R20, PT, PT, R3, R21, R4 ;  /* 0x0000001503147210 */ /* 0x010fc60007ffe004 */
[----:B------:R-:W-:Y:S01]  /*5af0*/  IMAD.IADD R27, R24, 0x1, R22 ;  /* 0x00000001181b7824 */ /* 0x000fe200078e0216 */
[----:B------:R-:W-:Y:S01]  /*5b00*/  LOP3.LUT R0, R0, R20, RZ, 0x3c, !PT ;  /* 0x0000001400007212 */ /* 0x000fe200078e3cff */
[----:B------:R0:W-:Y:S03]  /*5b10*/  STL.128 [R1], R8 ;  /* 0x0000000801007387 */ /* 0x0001e60000100c00 */
[----:B------:R-:W-:Y:S02]  /*5b20*/  SHF.L.W.U32.HI R21, R0, 0x10, R0 ;  /* 0x0000001000157819 */ /* 0x000fe40000010e00 */
[----:B------:R-:W-:-:S03]  /*5b30*/  IADD3 R23, PT, PT, R25, R23, R6 ;  /* 0x0000001719177210 */ /* 0x000fc60007ffe006 */
[----:B------:R-:W-:Y:S01]  /*5b40*/  IMAD.IADD R0, R36, 0x1, R21 ;  /* 0x0000000124007824 */ /* 0x000fe200078e0215 */
[----:B0-----:R-:W-:Y:S02]  /*5b50*/  LOP3.LUT R10, R26, R27, RZ, 0x3c, !PT ;  /* 0x0000001b1a0a7212 */ /* 0x001fe400078e3cff */
[----:B------:R-:W-:Y:S02]  /*5b60*/  IADD3 R8, PT, PT, R31, R35, R8 ;  /* 0x000000231f087210 */ /* 0x000fe40007ffe008 */
[----:B------:R-:W-:Y:S02]  /*5b70*/  SHF.L.W.U32.HI R10, R10, 0x14, R10 ;  /* 0x000000140a0a7819 */ /* 0x000fe40000010e0a */
[----:B------:R-:W-:Y:S02]  /*5b80*/  LOP3.LUT R24, R34, R23, RZ, 0x3c, !PT ;  /* 0x0000001722187212 */ /* 0x000fe400078e3cff */
[----:B------:R-:W-:Y:S02]  /*5b90*/  LOP3.LUT R29, R29, R8, RZ, 0x3c, !PT ;  /* 0x000000081d1d7212 */ /* 0x000fe400078e3cff */
[----:B------:R-:W-:-:S02]  /*5ba0*/  IADD3 R11, PT, PT, R28, R10, R11 ;  /* 0x0000000a1c0b7210 */ /* 0x000fc40007ffe00b */
[----:B------:R-:W-:Y:S02]  /*5bb0*/  LOP3.LUT R28, R3, R0, RZ, 0x3c, !PT ;  /* 0x00000000031c7212 */ /* 0x000fe400078e3cff */
[----:B------:R-:W-:Y:S02]  /*5bc0*/  SHF.L.W.U32.HI R24, R24, 0x10, R24 ;  /* 0x0000001018187819 */ /* 0x000fe40000010e18 */
[----:B------:R-:W-:Y:S02]  /*5bd0*/  SHF.L.W.U32.HI R3, R29, 0x10, R29 ;  /* 0x000000101d037819 */ /* 0x000fe40000010e1d */
[----:B------:R-:W-:Y:S01]  /*5be0*/  SHF.L.W.U32.HI R29, R28, 0x14, R28 ;  /* 0x000000141c1d7819 */ /* 0x000fe20000010e1c */
[----:B------:R-:W-:Y:S01]  /*5bf0*/  IMAD.IADD R30, R33, 0x1, R24 ;  /* 0x00000001211e7824 */ /* 0x000fe200078e0218 */
[----:B------:R-:W-:Y:S02]  /*5c00*/  LOP3.LUT R26, R22, R11, RZ, 0x3c, !PT ;  /* 0x0000000b161a7212 */ /* 0x000fe400078e3cff */
[----:B------:R-:W-:Y:S01]  /*5c10*/  IADD3 R36, PT, PT, R20, R29, R5 ;  /* 0x0000001d14247210 */ /* 0x000fe20007ffe005 */
[----:B------:R-:W-:Y:S01]  /*5c20*/  IMAD.IADD R22, R2, 0x1, R3 ;  /* 0x0000000102167824 */ /* 0x000fe200078e0203 */
[----:B------:R-:W-:-:S02]  /*5c30*/  SHF.L.W.U32.HI R26, R26, 0x18, R26 ;  /* 0x000000181a1a7819 */ /* 0x000fc40000010e1a */
[----:B------:R-:W-:Y:S02]  /*5c40*/  LOP3.LUT R21, R21, R36, RZ, 0x3c, !PT ;  /* 0x0000002415157212 */ /* 0x000fe400078e3cff */
[----:B------:R-:W-:Y:S01]  /*5c50*/  LOP3.LUT R25, R25, R30, RZ, 0x3c, !PT ;  /* 0x0000001e19197212 */ /* 0x000fe200078e3cff */
[----:B------:R-:W-:Y:S01]  /*5c60*/  IMAD.IADD R27, R27, 0x1, R26 ;  /* 0x000000011b1b7824 */ /* 0x000fe200078e021a */
[----:B------:R-:W-:Y:S02]  /*5c70*/  SHF.L.W.U32.HI R28, R21, 0x18, R21 ;  /* 0x00000018151c7819 */ /* 0x000fe40000010e15 */
[----:B------:R-:W-:Y:S02]  /*5c80*/  LOP3.LUT R31, R31, R22, RZ, 0x3c, !PT ;  /* 0x000000161f1f7212 */ /* 0x000fe400078e3cff */
[----:B------:R-:W-:Y:S01]  /*5c90*/  SHF.L.W.U32.HI R32, R25, 0x14, R25 ;  /* 0x0000001419207819 */ /* 0x000fe20000010e19 */
[----:B------:R-:W-:Y:S01]  /*5ca0*/  IMAD.IADD R0, R0, 0x1, R28 ;  /* 0x0000000100007824 */ /* 0x000fe200078e021c */
[----:B------:R-:W-:-:S02]  /*5cb0*/  SHF.L.W.U32.HI R34, R31, 0x14, R31 ;  /* 0x000000141f227819 */ /* 0x000fc40000010e1f */
[----:B------:R-:W-:Y:S02]  /*5cc0*/  IADD3 R20, PT, PT, R23, R32, R7 ;  /* 0x0000002017147210 */ /* 0x000fe40007ffe007 */
[----:B------:R-:W-:Y:S02]  /*5cd0*/  LOP3.LUT R10, R10, R27, RZ, 0x3c, !PT ;  /* 0x0000001b0a0a7212 */ /* 0x000fe400078e3cff */
[----:B------:R-:W-:Y:S02]  /*5ce0*/  IADD3 R2, PT, PT, R8, R34, R9 ;  /* 0x0000002208027210 */ /* 0x000fe40007ffe009 */
[----:B------:R-:W-:Y:S02]  /*5cf0*/  LOP3.LUT R24, R24, R20, RZ, 0x3c, !PT ;  /* 0x0000001418187212 */ /* 0x000fe400078e3cff */
[----:B------:R-:W-:Y:S02]  /*5d00*/  SHF.L.W.U32.HI R21, R10, 0x19, R10 ;  /* 0x000000190a157819 */ /* 0x000fe40000010e0a */
[----:B------:R-:W-:Y:S01]  /*5d10*/  LOP3.LUT R9, R29, R0, RZ, 0x3c, !PT ;  /* 0x000000001d097212 */ /* 0x000fe200078e3cff */
[----:B------:R0:W-:Y:S01]  /*5d20*/  STL.128 [R1+0x10], R4 ;  /* 0x0000100401007387 */ /* 0x0001e20000100c00 */
[----:B------:R-:W-:-:S02]  /*5d30*/  SHF.L.W.U32.HI R35, R24, 0x18, R24 ;  /* 0x0000001818237819 */ /* 0x000fc40000010e18 */
[-C--:B------:R-:W-:Y:S01]  /*5d40*/  IADD3 R8, PT, PT, R21, R2.reuse, R12 ;  /* 0x0000000215087210 */ /* 0x080fe20007ffe00c */
[----:B--2---:R-:W-:Y:S01]  /*5d50*/  STL.128 [R1+0x20], R12 ;  /* 0x0000200c01007387 */ /* 0x004fe20000100c00 */
[----:B------:R-:W-:Y:S02]  /*5d60*/  LOP3.LUT R2, R3, R2, RZ, 0x3c, !PT ;  /* 0x0000000203027212 */ /* 0x000fe400078e3cff */
[----:B------:R-:W-:Y:S02]  /*5d70*/  SHF.L.W.U32.HI R9, R9, 0x19, R9 ;  /* 0x0000001909097819 */ /* 0x000fe40000010e09 */
[----:B------:R-:W-:Y:S02]  /*5d80*/  LOP3.LUT R3, R35, R8, RZ, 0x3c, !PT ;  /* 0x0000000823037212 */ /* 0x000fe400078e3cff */
[----:B------:R-:W-:Y:S01]  /*5d90*/  SHF.L.W.U32.HI R29, R2, 0x18, R2 ;  /* 0x00000018021d7819 */ /* 0x000fe20000010e02 */
[----:B------:R1:W-:Y:S01]  /*5da0*/  STL.128 [R1+0x30], R16 ;  /* 0x0000301001007387 */ /* 0x0003e20000100c00 */
[----:B------:R-:W-:-:S03]  /*5db0*/  IADD3 R33, PT, PT, R9, R11, R14 ;  /* 0x0000000b09217210 */ /* 0x000fc60007ffe00e */
[----:B------:R-:W2:Y:S01]  /*5dc0*/  LDL R10, [UR5] ;  /* 0x00000005ff0a7983 */ /* 0x000ea20008100800 */
[----:B------:R-:W-:Y:S01]  /*5dd0*/  IMAD.IADD R35, R30, 0x1, R35 ;  /* 0x000000011e237824 */ /* 0x000fe200078e0223 */
[----:B------:R-:W-:Y:S02]  /*5de0*/  SHF.L.W.U32.HI R30, R3, 0x10, R3 ;  /* 0x00000010031e7819 */ /* 0x000fe40000010e03 */
[----:B------:R-:W-:Y:S01]  /*5df0*/  LOP3.LUT R2, R29, R33, RZ, 0x3c, !PT ;  /* 0x000000211d027212 */ /* 0x000fe200078e3cff */
[----:B0-----:R-:W3:Y:S02]  /*5e00*/  LDL R4, [UR10] ;  /* 0x0000000aff047983 */ /* 0x001ee40008100800 */
[----:B------:R-:W-:Y:S01]  /*5e10*/  IMAD.IADD R0, R0, 0x1, R30 ;  /* 0x0000000100007824 */ /* 0x000fe200078e021e */
[----:B------:R-:W-:Y:S01]  /*5e20*/  SHF.L.W.U32.HI R2, R2, 0x10, R2 ;  /* 0x0000001002027819 */ /* 0x000fe20000010e02 */
[----:B------:R-:W-:Y:S01]  /*5e30*/  IMAD.IADD R29, R22, 0x1, R29 ;  /* 0x00000001161d7824 */ /* 0x000fe200078e021d */
[----:B------:R-:W4:Y:S02]  /*5e40*/  LDL R11, [UR9] ;  /* 0x00000009ff0b7983 */ /* 0x000f240008100800 */
[----:B------:R-:W-:Y:S01]  /*5e50*/  LOP3.LUT R24, R21, R0, RZ, 0x3c, !PT ;  /* 0x0000000015187212 */ /* 0x000fe200078e3cff */
[----:B------:R-:W-:Y:S01]  /*5e60*/  IMAD.IADD R25, R35, 0x1, R2 ;  /* 0x0000000123197824 */ /* 0x000fe200078e0202 */
[----:B------:R-:W-:Y:S01]  /*5e70*/  LOP3.LUT R35, R32, R35, RZ, 0x3c, !PT ;  /* 0x0000002320237212 */ /* 0x000fe200078e3cff */
[----:B------:R-:W4:Y:S01]  /*5e80*/  LDL R5, [UR11] ;  /* 0x0000000bff057983 */ /* 0x000f220008100800 */
[----:B------:R-:W-:-:S02]  /*5e90*/  SHF.L.W.U32.HI R24, R24, 0x14, R24 ;  /* 0x0000001418187819 */ /* 0x000fc40000010e18 */
[----:B------:R-:W-:Y:S01]  /*5ea0*/  LOP3.LUT R32, R9, R25, RZ, 0x3c, !PT ;  /* 0x0000001909207212 */ /* 0x000fe200078e3cff */
[----:B------:R-:W4:Y:S01]  /*5eb0*/  LDL R6, [UR12] ;  /* 0x0000000cff067983 */ /* 0x000f220008100800 */
[----:B------:R-:W-:Y:S02]  /*5ec0*/  LOP3.LUT R31, R34, R29, RZ, 0x3c, !PT ;  /* 0x0000001d221f7212 */ /* 0x000fe400078e3cff */
[----:B------:R-:W-:Y:S01]  /*5ed0*/  IADD3 R3, PT, PT, R8, R24, R13 ;  /* 0x0000001808037210 */ /* 0x000fe20007ffe00d */
[----:B------:R-:W4:Y:S01]  /*5ee0*/  LDL R9, [UR4] ;  /* 0x00000004ff097983 */ /* 0x000f220008100800 */
[----:B------:R-:W-:Y:S02]  /*5ef0*/  SHF.L.W.U32.HI R35, R35, 0x19, R35 ;  /* 0x0000001923237819 */ /* 0x000fe40000010e23 */
[----:B------:R-:W-:Y:S01]  /*5f00*/  SHF.L.W.U32.HI R32, R32, 0x14, R32 ;  /* 0x0000001420207819 */ /* 0x000fe20000010e20 */
[----:B------:R-:W4:Y:S01]  /*5f10*/  LDL R8, [UR8] ;  /* 0x00000008ff087983 */ /* 0x000f220008100800 */
[----:B------:R-:W-:-:S02]  /*5f20*/  SHF.L.W.U32.HI R31, R31, 0x19, R31 ;  /* 0x000000191f1f7819 */ /* 0x000fc40000010e1f */
[----:B------:R-:W-:Y:S01]  /*5f30*/  IADD3 R36, PT, PT, R35, R36, R16 ;  /* 0x0000002423247210 */ /* 0x000fe20007ffe010 */
[----:B------:R-:W4:Y:S01]  /*5f40*/  LDL R7, [UR13] ;  /* 0x0000000dff077983 */ /* 0x000f220008100800 */
[----:B------:R-:W-:Y:S02]  /*5f50*/  IADD3 R33, PT, PT, R33, R32, R15 ;  /* 0x0000002021217210 */ /* 0x000fe40007ffe00f */
[----:B-1----:R-:W-:Y:S01]  /*5f60*/  IADD3 R16, PT, PT, R31, R20, R18 ;  /* 0x000000141f107210 */ /* 0x002fe20007ffe012 */
[----:B------:R-:W4:Y:S04]  /*5f70*/  LDL R12, [UR14] ;  /* 0x0000000eff0c7983 */ /* 0x000f280008100800 */
[----:B------:R-:W4:Y:S04]  /*5f80*/  LDL R13, [UR15] ;  /* 0x0000000fff0d7983 */ /* 0x000f280008100800 */
[----:B------:R-:W4:Y:S04]  /*5f90*/  LDL R14, [UR16] ;  /* 0x00000010ff0e7983 */ /* 0x000f280008100800 */
[----:B------:R-:W4:Y:S04]  /*5fa0*/  LDL R15, [UR17] ;  /* 0x00000011ff0f7983 */ /* 0x000f280008100800 */
[----:B------:R-:W4:Y:S04]  /*5fb0*/  LDL R20, [UR18] ;  /* 0x00000012ff147983 */ /* 0x000f280008100800 */
[----:B------:R-:W4:Y:S04]  /*5fc0*/  LDL R21, [UR19] ;  /* 0x00000013ff157983 */ /* 0x000f280008100800 */
[----:B------:R-:W4:Y:S04]  /*5fd0*/  LDL R22, [UR20] ;  /* 0x00000014ff167983 */ /* 0x000f280008100800 */
[----:B------:R-:W4:Y:S01]  /*5fe0*/  LDL R23, [UR21] ;  /* 0x00000015ff177983 */ /* 0x000f220008100800 */
[----:B------:R-:W-:-:S04]  /*5ff0*/  LOP3.LUT R26, R26, R36, RZ, 0x3c, !PT ;  /* 0x000000241a1a7212 */ /* 0x000fc800078e3cff */
[----:B------:R-:W-:-:S05]  /*6000*/  SHF.L.W.U32.HI R26, R26, 0x10, R26 ;  /* 0x000000101a1a7819 */ /* 0x000fca0000010e1a */
[----:B------:R-:W-:Y:S01]  /*6010*/  IMAD.IADD R34, R29, 0x1, R26 ;  /* 0x000000011d227824 */ /* 0x000fe200078e021a */
[----:B------:R-:W-:-:S04]  /*6020*/  LOP3.LUT R28, R28, R16, RZ, 0x3c, !PT ;  /* 0x000000101c1c7212 */ /* 0x000fc800078e3cff */
[----:B------:R-:W-:Y:S02]  /*6030*/  LOP3.LUT R35, R35, R34, RZ, 0x3c, !PT ;  /* 0x0000002223237212 */ /* 0x000fe400078e3cff */
[----:B------:R-:W-:Y:S02]  /*6040*/  SHF.L.W.U32.HI R28, R28, 0x10, R28 ;  /* 0x000000101c1c7819 */ /* 0x000fe40000010e1c */
[----:B------:R-:W-:-:S04]  /*6050*/  SHF.L.W.U32.HI R35, R35, 0x14, R35 ;  /* 0x0000001423237819 */ /* 0x000fc80000010e23 */
[----:B------:R-:W-:Y:S01]  /*6060*/  IADD3 R18, PT, PT, R36, R35, R17 ;  /* 0x0000002324127210 */ /* 0x000fe20007ffe011 */
[----:B------:R-:W-:Y:S01]  /*6070*/  IMAD.IADD R36, R27, 0x1, R28 ;  /* 0x000000011b247824 */ /* 0x000fe200078e021c */
[----:B------:R-:W-:-:S04]  /*6080*/  LOP3.LUT R27, R30, R3, RZ, 0x3c, !PT ;  /* 0x000000031e1b7212 */ /* 0x000fc800078e3cff */
[----:B------:R-:W-:Y:S02]  /*6090*/  SHF.L.W.U32.HI R27, R27, 0x18, R27 ;  /* 0x000000181b1b7819 */ /* 0x000fe40000010e1b */
[----:B------:R-:W-:-:S03]  /*60a0*/  LOP3.LUT R17, R31, R36, RZ, 0x3c, !PT ;  /* 0x000000241f117212 */ /* 0x000fc600078e3cff */
[----:B------:R-:W-:Y:S01]  /*60b0*/  IMAD.IADD R29, R0, 0x1, R27 ;  /* 0x00000001001d7824 */ /* 0x000fe200078e021b */
[----:B------:R-:W-:-:S04]  /*60c0*/  SHF.L.W.U32.HI R17, R17, 0x14, R17 ;  /* 0x0000001411117819 */ /* 0x000fc80000010e11 */
[----:B------:R-:W-:Y:S02]  /*60d0*/  IADD3 R31, PT, PT, R16, R17, R19 ;  /* 0x00000011101f7210 */ /* 0x000fe40007ffe013 */
[----:B------:R-:W-:Y:S02]  /*60e0*/  LOP3.LUT R19, R24, R29, RZ, 0x3c, !PT ;  /* 0x0000001d18137212 */ /* 0x000fe400078e3cff */
[----:B------:R-:W-:Y:S02]  /*60f0*/  LOP3.LUT R26, R26, R18, RZ, 0x3c, !PT ;  /* 0x000000121a1a7212 */ /* 0x000fe400078e3cff */
[----:B------:R-:W-:Y:S02]  /*6100*/  SHF.L.W.U32.HI R19, R19, 0x19, R19 ;  /* 0x0000001913137819 */ /* 0x000fe40000010e13 */
[----:B------:R-:W-:Y:S02]  /*6110*/  LOP3.LUT R28, R28, R31, RZ, 0x3c, !PT ;  /* 0x0000001f1c1c7212 */ /* 0x000fe400078e3cff */
[----:B------:R-:W-:-:S02]  /*6120*/  SHF.L.W.U32.HI R37, R26, 0x18, R26 ;  /* 0x000000181a257819 */ /* 0x000fc40000010e1a */
[----:B------:R-:W-:-:S03]  /*6130*/  LOP3.LUT R2, R2, R33, RZ, 0x3c, !PT ;  /* 0x0000002102027212 */ /* 0x000fc600078e3cff */
[----:B------:R-:W-:Y:S01]  /*6140*/  IMAD.IADD R34, R34, 0x1, R37 ;  /* 0x0000000122227824 */ /* 0x000fe200078e0225 */
[----:B--2---:R-:W-:Y:S02]  /*6150*/  IADD3 R24, PT, PT, R19, R33, R10 ;  /* 0x0000002113187210 */ /* 0x004fe40007ffe00a */
[----:B------:R-:W-:Y:S02]  /*6160*/  SHF.L.W.U32.HI R33, R28, 0x18, R28 ;  /* 0x000000181c217819 */ /* 0x000fe40000010e1c */
[----:B------:R-:W-:Y:S02]  /*6170*/  LOP3.LUT R26, R37, R24, RZ, 0x3c, !PT ;  /* 0x00000018251a7212 */ /* 0x000fe400078e3cff */
[----:B------:R-:W-:Y:S01]  /*6180*/  SHF.L.W.U32.HI R28, R2, 0x18, R2 ;  /* 0x00000018021c7819 */ /* 0x000fe20000010e02 */
[----:B------:R-:W-:Y:S01]  /*6190*/  IMAD.IADD R30, R36, 0x1, R33 ;  /* 0x00000001241e7824 */ /* 0x000fe200078e0221 */
[----:B------:R-:W-:-:S03]  /*61a0*/  SHF.L.W.U32.HI R26, R26, 0x10, R26 ;  /* 0x000000101a1a7819 */ /* 0x000fc60000010e1a */
[----:B------:R-:W-:Y:S01]  /*61b0*/  IMAD.IADD R25, R25, 0x1, R28 ;  /* 0x0000000119197824 */ /* 0x000fe200078e021c */
[----:B------:R-:W-:Y:S01]  /*61c0*/  LOP3.LUT R0, R17, R30, RZ, 0x3c, !PT ;  /* 0x0000001e11007212 */ /* 0x000fe200078e3cff */
[----:B------:R-:W-:-:S03]  /*61d0*/  IMAD.IADD R30, R30, 0x1, R26 ;  /* 0x000000011e1e7824 */ /* 0x000fc600078e021a */
[----:B------:R-:W-:Y:S02]  /*61e0*/  LOP3.LUT R17, R32, R25, RZ, 0x3c, !PT ;  /* 0x0000001920117212 */ /* 0x000fe400078e3cff */
[----:B------:R-:W-:Y:S02]  /*61f0*/  LOP3.LUT R2, R19, R30, RZ, 0x3c, !PT ;  /* 0x0000001e13027212 */ /* 0x000fe400078e3cff */
[----:B------:R-:W-:Y:S02]  /*6200*/  SHF.L.W.U32.HI R17, R17, 0x19, R17 ;  /* 0x0000001911117819 */ /* 0x000fe40000010e11 */
[----:B------:R-:W-:Y:S02]  /*6210*/  SHF.L.W.U32.HI R0, R0, 0x19, R0 ;  /* 0x0000001900007819 */ /* 0x000fe40000010e00 */
[----:B------:R-:W-:Y:S02]  /*6220*/  SHF.L.W.U32.HI R2, R2, 0x14, R2 ;  /* 0x0000001402027819 */ /* 0x000fe40000010e02 */
[----:B---3--:R-:W-:-:S02]  /*6230*/  IADD3 R18, PT, PT, R17, R18, R4 ;  /* 0x0000001211127210 */ /* 0x008fc40007ffe004 */
[----:B------:R-:W-:Y:S02]  /*6240*/  LOP3.LUT R19, R35, R34, RZ, 0x3c, !PT ;  /* 0x0000002223137212 */ /* 0x000fe400078e3cff */
[----:B----4-:R-:W-:Y:S02]  /*6250*/  IADD3 R16, PT, PT, R0, R3, R8 ;  /* 0x0000000300107210 */ /* 0x010fe40007ffe008 */
[----:B------:R-:W-:Y:S02]  /*6260*/  IADD3 R3, PT, PT, R24, R2, R11 ;  /* 0x0000000218037210 */ /* 0x000fe40007ffe00b */
[----:B------:R-:W-:Y:S02]  /*6270*/  LOP3.LUT R24, R33, R18, RZ, 0x3c, !PT ;  /* 0x0000001221187212 */ /* 0x000fe400078e3cff */
[----:B------:R-:W-:Y:S01]  /*6280*/  SHF.L.W.U32.HI R19, R19, 0x19, R19 ;  /* 0x0000001913137819 */ /* 0x000fe20000010e13 */
[----:B------:R-:W-:Y:S01]  /*6290*/  STL.128 [R1], R8 ;  /* 0x0000000801007387 */ /* 0x000fe20000100c00 */
[----:B------:R-:W-:-:S02]  /*62a0*/  LOP3.LUT R28, R28, R16, RZ, 0x3c, !PT ;  /* 0x000000101c1c7212 */ /* 0x000fc400078e3cff */
[----:B------:R-:W-:Y:S01]  /*62b0*/  SHF.L.W.U32.HI R24, R24, 0x10, R24 ;  /* 0x0000001018187819 */ /* 0x000fe20000010e18 */
[----:B------:R0:W-:Y:S01]  /*62c0*/  STL.128 [R1+0x10], R4 ;  /* 0x0000100401007387 */ /* 0x0001e20000100c00 */
[----:B------:R-:W-:-:S03]  /*62d0*/  IADD3 R32, PT, PT, R19, R31, R6 ;  /* 0x0000001f13207210 */ /* 0x000fc60007ffe006 */
[----:B------:R1:W-:Y:S01]  /*62e0*/  STL.128 [R1+0x20], R12 ;  /* 0x0000200c01007387 */ /* 0x0003e20000100c00 */
[----:B------:R-:W-:Y:S01]  /*62f0*/  SHF.L.W.U32.HI R31, R28, 0x10, R28 ;  /* 0x000000101c1f7819 */ /* 0x000fe20000010e1c */
[----:B------:R-:W-:Y:S01]  /*6300*/  IMAD.IADD R28, R29, 0x1, R24 ;  /* 0x000000011d1c7824 */ /* 0x000fe200078e0218 */
[----:B0-----:R-:W-:Y:S01]  /*6310*/  LOP3.LUT R6, R27, R32, RZ, 0x3c, !PT ;  /* 0x000000201b067212 */ /* 0x001fe200078e3cff */
[----:B------:R0:W-:Y:S04]  /*6320*/  STL.128 [R1+0x30], R20 ;  /* 0x0000301401007387 */ /* 0x0001e80000100c00 */
[----:B------:R-:W2:Y:S01]  /*6330*/  LDL R8, [UR5] ;  /* 0x00000005ff087983 */ /* 0x000ea20008100800 */
[----:B------:R-:W-:-:S03]  /*6340*/  IMAD.IADD R27, R34, 0x1, R31 ;  /* 0x00000001221b7824 */ /* 0x000fc600078e021f */
[----:B------:R-:W3:Y:S01]  /*6350*/  LDL R11, [UR12] ;  /* 0x0000000cff0b7983 */ /* 0x000ee20008100800 */
[----:B------:R-:W-:-:S03]  /*6360*/  SHF.L.W.U32.HI R6, R6, 0x10, R6 ;  /* 0x0000001006067819 */ /* 0x000fc60000010e06 */
[----:B------:R-:W4:Y:S01]  /*6370*/  LDL R4, [UR10] ;  /* 0x0000000aff047983 */ /* 0x000f220008100800 */
[----:B------:R-:W-:Y:S02]  /*6380*/  LOP3.LUT R33, R17, R28, RZ, 0x3c, !PT ;  /* 0x0000001c11217212 */ /* 0x000fe400078e3cff */
[----:B------:R-:W-:Y:S01]  /*6390*/  LOP3.LUT R17, R26, R3, RZ, 0x3c, !PT ;  /* 0x000000031a117212 */ /* 0x000fe200078e3cff */
[----:B------:R-:W4:Y:S01]  /*63a0*/  LDL R10, [UR8] ;  /* 0x00000008ff0a7983 */ /* 0x000f220008100800 */
[----:B------:R-:W-:Y:S01]  /*63b0*/  LOP3.LUT R29, R0, R27, RZ, 0x3c, !PT ;  /* 0x0000001b001d7212 */ /* 0x000fe200078e3cff */
[----:B------:R-:W-:Y:S01]  /*63c0*/  IMAD.IADD R26, R25, 0x1, R6 ;  /* 0x00000001191a7824 */ /* 0x000fe200078e0206 */
[----:B------:R-:W-:Y:S02]  /*63d0*/  SHF.L.W.U32.HI R0, R33, 0x14, R33 ;  /* 0x0000001421007819 */ /* 0x000fe40000010e21 */
[----:B------:R-:W-:Y:S02]  /*63e0*/  SHF.L.W.U32.HI R17, R17, 0x18, R17 ;  /* 0x0000001811117819 */ /* 0x000fe40000010e11 */
[----:B------:R-:W-:-:S02]  /*63f0*/  SHF.L.W.U32.HI R25, R29, 0x14, R29 ;  /* 0x000000141d197819 */ /* 0x000fc40000010e1d */
[----:B------:R-:W-:Y:S02]  /*6400*/  IADD3 R5, PT, PT, R18, R0, R5 ;  /* 0x0000000012057210 */ /* 0x000fe40007ffe005 */
[----:B------:R-:W-:Y:S01]  /*6410*/  LOP3.LUT R29, R19, R26, RZ, 0x3c, !PT ;  /* 0x0000001a131d7212 */ /* 0x000fe200078e3cff */
[----:B------:R-:W-:Y:S01]  /*6420*/  IMAD.IADD R19, R30, 0x1, R17 ;  /* 0x000000011e137824 */ /* 0x000fe200078e0211 */
[----:B------:R-:W-:Y:S02]  /*6430*/  LOP3.LUT R24, R24, R5, RZ, 0x3c, !PT ;  /* 0x0000000518187212 */ /* 0x000fe400078e3cff */
[----:B------:R-:W-:Y:S02]  /*6440*/  IADD3 R18, PT, PT, R16, R25, R9 ;  /* 0x0000001910127210 */ /* 0x000fe40007ffe009 */
[----:B------:R-:W-:Y:S02]  /*6450*/  SHF.L.W.U32.HI R9, R29, 0x14, R29 ;  /* 0x000000141d097819 */ /* 0x000fe40000010e1d */
[----:B------:R-:W-:-:S02]  /*6460*/  LOP3.LUT R16, R2, R19, RZ, 0x3c, !PT ;  /* 0x0000001302107212 */ /* 0x000fc400078e3cff */
[----:B------:R-:W4:Y:S01]  /*6470*/  LDL R2, [UR9] ;  /* 0x00000009ff027983 */ /* 0x000f220008100800 */
[----:B------:R-:W-:Y:S02]  /*6480*/  SHF.L.W.U32.HI R29, R24, 0x18, R24 ;  /* 0x00000018181d7819 */ /* 0x000fe40000010e18 */
[----:B------:R-:W-:Y:S02]  /*6490*/  IADD3 R33, PT, PT, R32, R9, R7 ;  /* 0x0000000920217210 */ /* 0x000fe40007ffe007 */
[----:B------:R-:W-:Y:S01]  /*64a0*/  SHF.L.W.U32.HI R7, R16, 0x19, R16 ;  /* 0x0000001910077819 */ /* 0x000fe20000010e10 */
[----:B------:R-:W-:Y:S01]  /*64b0*/  IMAD.IADD R35, R28, 0x1, R29 ;  /* 0x000000011c237824 */ /* 0x000fe200078e021d */
[----:B------:R-:W4:Y:S01]  /*64c0*/  LDL R16, [UR13] ;  /* 0x0000000dff107983 */ /* 0x000f220008100800 */
[-C--:B------:R-:W-:Y:S02]  /*64d0*/  LOP3.LUT R31, R31, R18.reuse, RZ, 0x3c, !PT ;  /* 0x000000121f1f7212 */ /* 0x080fe400078e3cff */
[----:B------:R-:W-:-:S02]  /*64e0*/  IADD3 R18, PT, PT, R7, R18, R12 ;  /* 0x0000001207127210 */ /* 0x000fc40007ffe00c */
[----:B-1----:R-:W4:Y:S01]  /*64f0*/  LDL R12, [UR11] ;  /* 0x0000000bff0c7983 */ /* 0x002f220008100800 */
[----:B------:R-:W-:-:S03]  /*6500*/  LOP3.LUT R24, R0, R35, RZ, 0x3c, !PT ;  /* 0x0000002300187212 */ /* 0x000fc600078e3cff */
[----:B------:R-:W4:Y:S01]  /*6510*/  LDL R0, [UR4] ;  /* 0x00000004ff007983 */ /* 0x000f220008100800 */
[----:B------:R-:W-:Y:S02]  /*6520*/  LOP3.LUT R28, R6, R33, RZ, 0x3c, !PT ;  /* 0x00000021061c7212 */ /* 0x000fe400078e3cff */
[----:B------:R-:W-:Y:S02]  /*6530*/  SHF.L.W.U32.HI R6, R24, 0x19, R24 ;  /* 0x0000001918067819 */ /* 0x000fe40000010e18 */
[----:B------:R-:W-:Y:S02]  /*6540*/  SHF.L.W.U32.HI R31, R31, 0x18, R31 ;  /* 0x000000181f1f7819 */ /* 0x000fe40000010e1f */
[----:B------:R-:W-:Y:S02]  /*6550*/  SHF.L.W.U32.HI R37, R28, 0x18, R28 ;  /* 0x000000181c257819 */ /* 0x000fe40000010e1c */
[----:B------:R-:W-:Y:S01]  /*6560*/  IADD3 R14, PT, PT, R6, R3, R14 ;  /* 0x00000003060e7210 */ /* 0x000fe20007ffe00e */
[----:B------:R-:W-:Y:S01]  /*6570*/  IMAD.IADD R24, R27, 0x1, R31 ;  /* 0x000000011b187824 */ /* 0x000fe200078e021f */
[----:B------:R-:W-:Y:S01]  /*6580*/  LOP3.LUT R3, R37, R18, RZ, 0x3c, !PT ;  /* 0x0000001225037212 */ /* 0x000fe200078e3cff */
[----:B------:R-:W-:Y:S01]  /*6590*/  IMAD.IADD R32, R26, 0x1, R37 ;  /* 0x000000011a207824 */ /* 0x000fe200078e0225 */
[----:B------:R-:W-:Y:S01]  /*65a0*/  LOP3.LUT R31, R31, R14, RZ, 0x3c, !PT ;  /* 0x0000000e1f1f7212 */ /* 0x000fe200078e3cff */
[----:B------:R-:W4:Y:S01]  /*65b0*/  LDL R27, [UR14] ;  /* 0x0000000eff1b7983 */ /* 0x000f220008100800 */
[----:B------:R-:W-:-:S02]  /*65c0*/  SHF.L.W.U32.HI R26, R3, 0x10, R3 ;  /* 0x00000010031a7819 */ /* 0x000fc40000010e03 */
[----:B------:R-:W-:-:S03]  /*65d0*/  SHF.L.W.U32.HI R3, R31, 0x10, R31 ;  /* 0x000000101f037819 */ /* 0x000fc60000010e1f */
[----:B------:R-:W-:Y:S01]  /*65e0*/  IMAD.IADD R28, R35, 0x1, R26 ;  /* 0x00000001231c7824 */ /* 0x000fe200078e021a */
[----:B------:R-:W-:Y:S01]  /*65f0*/  LOP3.LUT R30, R9, R32, RZ, 0x3c, !PT ;  /* 0x00000020091e7212 */ /* 0x000fe200078e3cff */
[----:B------:R-:W-:Y:S01]  /*6600*/  IMAD.IADD R31, R32, 0x1, R3 ;  /* 0x00000001201f7824 */ /* 0x000fe200078e0203 */
[----:B------:R-:W4:Y:S02]  /*6610*/  LDL R9, [UR18] ;  /* 0x00000012ff097983 */ /* 0x000f240008100800 */
[----:B------:R-:W-:Y:S02]  /*6620*/  LOP3.LUT R32, R7, R28, RZ, 0x3c, !PT ;  /* 0x0000001c07207212 */ /* 0x000fe400078e3cff */
[----:B------:R-:W4:Y:S01]  /*6630*/  LDL R7, [UR16] ;  /* 0x00000010ff077983 */ /* 0x000f220008100800 */
[----:B------:R-:W-:-:S03]  /*6640*/  LOP3.LUT R34, R6, R31, RZ, 0x3c, !PT ;  /* 0x0000001f06227212 */ /* 0x000fc600078e3cff */
[----:B------:R-:W4:Y:S01]  /*6650*/  LDL R6, [UR20] ;  /* 0x00000014ff067983 */ /* 0x000f220008100800 */
[----:B------:R-:W-:Y:S02]  /*6660*/  SHF.L.W.U32.HI R30, R30, 0x19, R30 ;  /* 0x000000191e1e7819 */ /* 0x000fe40000010e1e */
[----:B------:R-:W-:Y:S02]  /*6670*/  SHF.L.W.U32.HI R34, R34, 0x14, R34 ;  /* 0x0000001422227819 */ /* 0x000fe40000010e22 */
[----:B0-----:R-:W-:Y:S02]  /*6680*/  IADD3 R20, PT, PT, R30, R5, R20 ;  /* 0x000000051e147210 */ /* 0x001fe40007ffe014 */
[----:B------:R-:W4:Y:S01]  /*6690*/  LDL R5, [UR15] ;  /* 0x0000000fff057983 */ /* 0x000f220008100800 */
[----:B------:R-:W-:Y:S02]  /*66a0*/  SHF.L.W.U32.HI R32, R32, 0x14, R32 ;  /* 0x0000001420207819 */ /* 0x000fe40000010e20 */
[----:B------:R-:W-:-:S02]  /*66b0*/  IADD3 R14, PT, PT, R14, R34, R15 ;  /* 0x000000220e0e7210 */ /* 0x000fc40007ffe00f */
[----:B------:R-:W-:Y:S02]  /*66c0*/  IADD3 R13, PT, PT, R18, R32, R13 ;  /* 0x00000020120d7210 */ /* 0x000fe40007ffe00d */
[----:B------:R-:W-:Y:S01]  /*66d0*/  LOP3.LUT R15, R25, R24, RZ, 0x3c, !PT ;  /* 0x00000018190f7212 */ /* 0x000fe200078e3cff */
[----:B------:R-:W4:Y:S03]  /*66e0*/  LDL R18, [UR19] ;  /* 0x00000013ff127983 */ /* 0x000f260008100800 */
[----:B------:R-:W-:Y:S01]  /*66f0*/  SHF.L.W.U32.HI R15, R15, 0x19, R15 ;  /* 0x000000190f0f7819 */ /* 0x000fe20000010e0f */
[----:B------:R-:W4:Y:S03]  /*6700*/  LDL R25, [UR21] ;  /* 0x00000015ff197983 */ /* 0x000f260008100800 */
[----:B------:R-:W-:-:S02]  /*6710*/  IADD3 R36, PT, PT, R15, R33, R22 ;  /* 0x000000210f247210 */ /* 0x000fc40007ffe016 */
[----:B------:R-:W4:Y:S01]  /*6720*/  LDL R22, [UR17] ;  /* 0x00000011ff167983 */ /* 0x000f220008100800 */
[----:B------:R-:W-:-:S04]  /*6730*/  LOP3.LUT R17, R17, R20, RZ, 0x3c, !PT ;  /* 0x0000001411117212 */ /* 0x000fc800078e3cff */
[----:B------:R-:W-:Y:S02]  /*6740*/  SHF.L.W.U32.HI R17, R17, 0x10, R17 ;  /* 0x0000001011117819 */ /* 0x000fe40000010e11 */
[----:B------:R-:W-:-:S03]  /*6750*/  LOP3.LUT R33, R29, R36, RZ, 0x3c, !PT ;  /* 0x000000241d217212 */ /* 0x000fc600078e3cff */
[----:B------:R-:W-:Y:S01]  /*6760*/  IMAD.IADD R29, R24, 0x1, R17 ;  /* 0x00000001181d7824 */ /* 0x000fe200078e0211 */
[----:B------:R-:W-:-:S04]  /*6770*/  SHF.L.W.U32.HI R24, R33, 0x10, R33 ;  /* 0x0000001021187819 */ /* 0x000fc80000010e21 */
[----:B------:R-:W-:Y:S01]  /*6780*/  LOP3.LUT R33, R30, R29, RZ, 0x3c, !PT ;  /* 0x0000001d1e217212 */ /* 0x000fe200078e3cff */
[----:B------:R-:W-:-:S03]  /*6790*/  IMAD.IADD R30, R19, 0x1, R24 ;  /* 0x00000001131e7824 */ /* 0x000fc600078e0218 */
[----:B------:R-:W-:Y:S02]  /*67a0*/  SHF.L.W.U32.HI R19, R33, 0x14, R33 ;  /* 0x0000001421137819 */ /* 0x000fe40000010e21 */
[----:B------:R-:W-:Y:S02]  /*67b0*/  LOP3.LUT R15, R15, R30, RZ, 0x3c, !PT ;  /* 0x0000001e0f0f7212 */ /* 0x000fe400078e3cff */
[----:B------:R-:W-:Y:S02]  /*67c0*/  IADD3 R20, PT, PT, R20, R19, R21 ;  /* 0x0000001314147210 */ /* 0x000fe40007ffe015 */
[----:B------:R-:W-:Y:S02]  /*67d0*/  LOP3.LUT R21, R26, R13, RZ, 0x3c, !PT ;  /* 0x0000000d1a157212 */ /* 0x000fe400078e3cff */
[----:B------:R-:W-:Y:S02]  /*67e0*/  SHF.L.W.U32.HI R15, R15, 0x14, R15 ;  /* 0x000000140f0f7819 */ /* 0x000fe40000010e0f */
[----:B------:R-:W-:-:S02]  /*67f0*/  SHF.L.W.U32.HI R21, R21, 0x18, R21 ;  /* 0x0000001815157819 */ /* 0x000fc40000010e15 */
[----:B------:R-:W-:Y:S02]  /*6800*/  LOP3.LUT R26, R17, R20, RZ, 0x3c, !PT ;  /* 0x00000014111a7212 */ /* 0x000fe400078e3cff */
[----:B------:R-:W-:Y:S02]  /*6810*/  IADD3 R23, PT, PT, R36, R15, R23 ;  /* 0x0000000f24177210 */ /* 0x000fe40007ffe017 */
[----:B------:R-:W-:Y:S01]  /*6820*/  LOP3.LUT R17, R3, R14, RZ, 0x3c, !PT ;  /* 0x0000000e03117212 */ /* 0x000fe200078e3cff */
[----:B------:R-:W-:Y:S01]  /*6830*/  IMAD.IADD R3, R28, 0x1, R21 ;  /* 0x000000011c037824 */ /* 0x000fe200078e0215 */
[----:B------:R-:W-:Y:S02]  /*6840*/  SHF.L.W.U32.HI R26, R26, 0x18, R26 ;  /* 0x000000181a1a7819 */ /* 0x000fe40000010e1a */
[----:B------:R-:W-:Y:S02]  /*6850*/  LOP3.LUT R33, R24, R23, RZ, 0x3c, !PT ;  /* 0x0000001718217212 */ /* 0x000fe400078e3cff */
[----:B------:R-:W-:Y:S01]  /*6860*/  SHF.L.W.U32.HI R24, R17, 0x18, R17 ;  /* 0x0000001811187819 */ /* 0x000fe20000010e11 */
[----:B------:R-:W-:Y:S01]  /*6870*/  IMAD.IADD R28, R29, 0x1, R26 ;  /* 0x000000011d1c7824 */ /* 0x000fe200078e021a */
[----:B------:R-:W-:-:S02]  /*6880*/  LOP3.LUT R32, R32, R3, RZ, 0x3c, !PT ;  /* 0x0000000320207212 */ /* 0x000fc400078e3cff */
[----:B------:R-:W-:Y:S01]  /*6890*/  SHF.L.W.U32.HI R17, R33, 0x18, R33 ;  /* 0x0000001821117819 */ /* 0x000fe20000010e21 */
[----:B------:R-:W-:Y:S01]  /*68a0*/  IMAD.IADD R31, R31, 0x1, R24 ;  /* 0x000000011f1f7824 */ /* 0x000fe200078e0218 */
[----:B------:R-:W-:Y:S02]  /*68b0*/  SHF.L.W.U32.HI R29, R32, 0x19, R32 ;  /* 0x00000019201d7819 */ /* 0x000fe40000010e20 */
[----:B------:R-:W-:Y:S01]  /*68c0*/  LOP3.LUT R32, R19, R28, RZ, 0x3c, !PT ;  /* 0x0000001c13207212 */ /* 0x000fe200078e3cff */
[----:B------:R-:W-:Y:S01]  /*68d0*/  IMAD.IADD R30, R30, 0x1, R17 ;  /* 0x000000011e1e7824 */ /* 0x000fe200078e0211 */
[----:B------:R-:W-:Y:S02]  /*68e0*/  LOP3.LUT R34, R34, R31, RZ, 0x3c, !PT ;  /* 0x0000001f22227212 */ /* 0x000fe400078e3cff */
[----:B--2---:R-:W-:Y:S02]  /*68f0*/  IADD3 R19, PT, PT, R29, R14, R8 ;  /* 0x0000000e1d137210 */ /* 0x004fe40007ffe008 */
[----:B------:R-:W-:-:S02]  /*6900*/  SHF.L.W.U32.HI R8, R32, 0x19, R32 ;  /* 0x0000001920087819 */ /* 0x000fc40000010e20 */
[----:B------:R-:W-:Y:S02]  /*6910*/  LOP3.LUT R14, R15, R30, RZ, 0x3c, !PT ;  /* 0x0000001e0f0e7212 */ /* 0x000fe400078e3cff */
[----:B------:R-:W-:Y:S02]  /*6920*/  SHF.L.W.U32.HI R15, R34, 0x19, R34 ;  /* 0x00000019220f7819 */ /* 0x000fe40000010e22 */
[----:B------:R-:W-:Y:S02]  /*6930*/  LOP3.LUT R26, R26, R19, RZ, 0x3c, !PT ;  /* 0x000000131a1a7212 */ /* 0x000fe400078e3cff */
[----:B---3--:R-:W-:Y:S02]  /*6940*/  IADD3 R23, PT, PT, R8, R23, R11 ;  /* 0x0000001708177210 */ /* 0x008fe40007ffe00b */
[----:B------:R-:W-:Y:S02]  /*6950*/  SHF.L.W.U32.HI R11, R14, 0x19, R14 ;  /* 0x000000190e0b7819 */ /* 0x000fe40000010e0e */
[----:B----4-:R-:W-:-:S02]  /*6960*/  IADD3 R4, PT, PT, R15, R20, R4 ;  /* 0x000000140f047210 */ /* 0x010fc40007ffe004 */
[----:B------:R-:W-:Y:S02]  /*6970*/  SHF.L.W.U32.HI R33, R26, 0x10, R26 ;  /* 0x000000101a217819 */ /* 0x000fe40000010e1a */
[----:B------:R-:W-:Y:S02]  /*6980*/  LOP3.LUT R21, R21, R23, RZ, 0x3c, !PT ;  /* 0x0000001715157212 */ /* 0x000fe400078e3cff */
[----:B------:R-:W-:Y:S01]  /*6990*/  IADD3 R13, PT, PT, R11, R13, R10 ;  /* 0x0000000d0b0d7210 */ /* 0x000fe20007ffe00a */
[----:B------:R-:W-:Y:S01]  /*69a0*/  IMAD.IADD R30, R30, 0x1, R33 ;  /* 0x000000011e1e7824 */ /* 0x000fe200078e0221 */
[----:B------:R-:W-:Y:S02]  /*69b0*/  LOP3.LUT R14, R17, R4, RZ, 0x3c, !PT ;  /* 0x00000004110e7212 */ /* 0x000fe400078e3cff */
[----:B------:R-:W-:Y:S02]  /*69c0*/  SHF.L.W.U32.HI R10, R21, 0x10, R21 ;  /* 0x00000010150a7819 */ /* 0x000fe40000010e15 */
[----:B------:R-:W-:-:S02]  /*69d0*/  LOP3.LUT R17, R24, R13, RZ, 0x3c, !PT ;  /* 0x0000000d18117212 */ /* 0x000fc400078e3cff */
[----:B------:R-:W-:Y:S01]  /*69e0*/  SHF.L.W.U32.HI R14, R14, 0x10, R14 ;  /* 0x000000100e0e7819 */ /* 0x000fe20000010e0e */
[----:B------:R-:W-:Y:S01]  /*69f0*/  IMAD.IADD R31, R31, 0x1, R10 ;  /* 0x000000011f1f7824 */ /* 0x000fe200078e020a */
[----:B------:R-:W-:Y:S02]  /*6a00*/  LOP3.LUT R29, R29, R30, RZ, 0x3c, !PT ;  /* 0x0000001e1d1d7212 */ /* 0x000fe400078e3cff */
[----:B------:R-:W-:Y:S01]  /*6a10*/  SHF.L.W.U32.HI R17, R17, 0x10, R17 ;  /* 0x0000001011117819 */ /* 0x000fe20000010e11 */
[----:B------:R-:W-:Y:S01]  /*6a20*/  IMAD.IADD R20, R3, 0x1, R14 ;  /* 0x0000000103147824 */ /* 0x000fe200078e020e */
[----:B------:R-:W-:Y:S02]  /*6a30*/  SHF.L.W.U32.HI R3, R29, 0x14, R29 ;  /* 0x000000141d037819 */ /* 0x000fe40000010e1d */
[----:B------:R-:W-:Y:S01]  /*6a40*/  LOP3.LUT R8, R8, R31, RZ, 0x3c, !PT ;  /* 0x0000001f08087212 */ /* 0x000fe200078e3cff */
[----:B------:R-:W-:Y:S01]  /*6a50*/  IMAD.IADD R28, R28, 0x1, R17 ;  /* 0x000000011c1c7824 */ /* 0x000fe200078e0211 */
[----:B------:R-:W-:-:S02]  /*6a60*/  IADD3 R2, PT, PT, R19, R3, R2 ;  /* 0x0000000313027210 */ /* 0x000fc40007ffe002 */
[----:B------:R-:W-:Y:S02]  /*6a70*/  LOP3.LUT R21, R15, R20, RZ, 0x3c, !PT ;  /* 0x000000140f157212 */ /* 0x000fe400078e3cff */
[----:B------:R-:W-:Y:S02]  /*6a80*/  SHF.L.W.U32.HI R8, R8, 0x14, R8 ;  /* 0x0000001408087819 */ /* 0x000fe40000010e08 */
[----:B------:R-:W-:Y:S02]  /*6a90*/  LOP3.LUT R15, R11, R28, RZ, 0x3c, !PT ;  /* 0x0000001c0b0f7212 */ /* 0x000fe400078e3cff */
[----:B------:R-:W-:Y:S02]  /*6aa0*/  LOP3.LUT R33, R33, R2, RZ, 0x3c, !PT ;  /* 0x0000000221217212 */ /* 0x000fe400078e3cff */
[----:B------:R-:W-:Y:S02]  /*6ab0*/  SHF.L.W.U32.HI R11, R21, 0x14, R21 ;  /* 0x00000014150b7819 */ /* 0x000fe40000010e15 */
[----:B------:R-:W-:-:S02]  /*6ac0*/  IADD3 R23, PT, PT, R23, R8, R16 ;  /* 0x0000000817177210 */ /* 0x000fc40007ffe010 */
[----:B------:R-:W-:Y:S02]  /*6ad0*/  SHF.L.W.U32.HI R16, R15, 0x14, R15 ;  /* 0x000000140f107819 */ /* 0x000fe40000010e0f */
[----:B------:R-:W-:Y:S02]  /*6ae0*/  SHF.L.W.U32.HI R15, R33, 0x18, R33 ;  /* 0x00000018210f7819 */ /* 0x000fe40000010e21 */
[----:B------:R-:W-:Y:S02]  /*6af0*/  IADD3 R12, PT, PT, R4, R11, R12 ;  /* 0x0000000b040c7210 */ /* 0x000fe40007ffe00c */
[----:B------:R-:W-:Y:S02]  /*6b00*/  LOP3.LUT R10, R10, R23, RZ, 0x3c, !PT ;  /* 0x000000170a0a7212 */ /* 0x000fe400078e3cff */
[----:B------:R-:W-:Y:S01]  /*6b10*/  IADD3 R4, PT, PT, R13, R16, R0 ;  /* 0x000000100d047210 */ /* 0x000fe20007ffe000 */
[----:B------:R-:W-:Y:S01]  /*6b20*/  IMAD.IADD R30, R30, 0x1, R15 ;  /* 0x000000011e1e7824 */ /* 0x000fe200078e020f */
[----:B------:R-:W-:-:S02]  /*6b30*/  LOP3.LUT R13, R14, R12, RZ, 0x3c, !PT ;  /* 0x0000000c0e0d7212 */ /* 0x000fc400078e3cff */
[----:B------:R-:W-:Y:S02]  /*6b40*/  SHF.L.W.U32.HI R10, R10, 0x18, R10 ;  /* 0x000000180a0a7819 */ /* 0x000fe40000010e0a */
[----:B------:R-:W-:Y:S02]  /*6b50*/  LOP3.LUT R17, R17, R4, RZ, 0x3c, !PT ;  /* 0x0000000411117212 */ /* 0x000fe400078e3cff */
[----:B------:R-:W-:Y:S02]  /*6b60*/  SHF.L.W.U32.HI R13, R13, 0x18, R13 ;  /* 0x000000180d0d7819 */ /* 0x000fe40000010e0d */
[----:B------:R-:W-:Y:S01]  /*6b70*/  LOP3.LUT R0, R3, R30, RZ, 0x3c, !PT ;  /* 0x0000001e03007212 */ /* 0x000fe200078e3cff */
[----:B------:R-:W-:Y:S01]  /*6b80*/  IMAD.IADD R31, R31, 0x1, R10 ;  /* 0x000000011f1f7824 */ /* 0x000fe200078e020a */
[----:B------:R-:W-:Y:S01]  /*6b90*/  SHF.L.W.U32.HI R3, R17, 0x18, R17 ;  /* 0x0000001811037819 */ /* 0x000fe20000010e11 */
[----:B------:R-:W-:Y:S01]  /*6ba0*/  IMAD.IADD R20, R20, 0x1, R13 ;  /* 0x0000000114147824 */ /* 0x000fe200078e020d */
[----:B------:R-:W-:-:S02]  /*6bb0*/  SHF.L.W.U32.HI R0, R0, 0x19, R0 ;  /* 0x0000001900007819 */ /* 0x000fc40000010e00 */
[----:B------:R-:W-:Y:S01]  /*6bc0*/  LOP3.LUT R8, R8, R31, RZ, 0x3c, !PT ;  /* 0x0000001f08087212 */ /* 0x000fe200078e3cff */
[----:B------:R-:W-:Y:S01]  /*6bd0*/  IMAD.IADD R17, R28, 0x1, R3 ;  /* 0x000000011c117824 */ /* 0x000fe200078e0203 */
[----:B------:R-:W-:Y:S02]  /*6be0*/  IADD3 R4, PT, PT, R0, R4, R27 ;  /* 0x0000000400047210 */ /* 0x000fe40007ffe01b */
[----:B------:R-:W-:Y:S02]  /*6bf0*/  LOP3.LUT R11, R11, R20, RZ, 0x3c, !PT ;  /* 0x000000140b0b7212 */ /* 0x000fe400078e3cff */
[----:B------:R-:W-:Y:S02]  /*6c00*/  SHF.L.W.U32.HI R8, R8, 0x19, R8 ;  /* 0x0000001908087819 */ /* 0x000fe40000010e08 */
[----:B------:R-:W-:Y:S02]  /*6c10*/  LOP3.LUT R16, R16, R17, RZ, 0x3c, !PT ;  /* 0x0000001110107212 */ /* 0x000fe400078e3cff */
[----:B------:R-:W-:-:S02]  /*6c20*/  LOP3.LUT R19, R10, R4, RZ, 0x3c, !PT ;  /* 0x000000040a137212 */ /* 0x000fc400078e3cff */
[----:B------:R-:W-:Y:S02]  /*6c30*/  SHF.L.W.U32.HI R11, R11, 0x19, R11 ;  /* 0x000000190b0b7819 */ /* 0x000fe40000010e0b */
[----:B------:R-:W-:Y:S02]  /*6c40*/  IADD3 R9, PT, PT, R8, R12, R9 ;  /* 0x0000000c08097210 */ /* 0x000fe40007ffe009 */
[----:B------:R-:W-:Y:S02]  /*6c50*/  SHF.L.W.U32.HI R10, R16, 0x19, R16 ;  /* 0x00000019100a7819 */ /* 0x000fe40000010e10 */
[----:B------:R-:W-:Y:S02]  /*6c60*/  SHF.L.W.U32.HI R19, R19, 0x10, R19 ;  /* 0x0000001013137819 */ /* 0x000fe40000010e13 */
[----:B------:R-:W-:Y:S02]  /*6c70*/  IADD3 R7, PT, PT, R11, R2, R7 ;  /* 0x000000020b077210 */ /* 0x000fe40007ffe007 */
[----:B------:R-:W-:-:S02]  /*6c80*/  LOP3.LUT R2, R15, R9, RZ, 0x3c, !PT ;  /* 0x000000090f027212 */ /* 0x000fc400078e3cff */
[----:B------:R-:W-:Y:S01]  /*6c90*/  IADD3 R6, PT, PT, R10, R23, R6 ;  /* 0x000000170a067210 */ /* 0x000fe20007ffe006 */
[----:B------:R-:W-:Y:S01]  /*6ca0*/  IMAD.IADD R15, R20, 0x1, R19 ;  /* 0x00000001140f7824 */ /* 0x000fe200078e0213 */
[----:B------:R-:W-:Y:S02]  /*6cb0*/  SHF.L.W.U32.HI R2, R2, 0x10, R2 ;  /* 0x0000001002027819 */ /* 0x000fe40000010e02 */
[----:B------:R-:W-:Y:S02]  /*6cc0*/  LOP3.LUT R13, R13, R6, RZ, 0x3c, !PT ;  /* 0x000000060d0d7212 */ /* 0x000fe400078e3cff */
[----:B------:R-:W-:Y:S01]  /*6cd0*/  LOP3.LUT R14, R0, R15, RZ, 0x3c, !PT ;  /* 0x0000000f000e7212 */ /* 0x000fe200078e3cff */
[----:B------:R-:W-:Y:S01]  /*6ce0*/  IMAD.IADD R17, R17, 0x1, R2 ;  /* 0x0000000111117824 */ /* 0x000fe200078e0202 */
[----:B------:R-:W-:Y:S02]  /*6cf0*/  LOP3.LUT R3, R3, R7, RZ, 0x3c, !PT ;  /* 0x0000000703037212 */ /* 0x000fe400078e3cff */
[----:B------:R-:W-:-:S02]  /*6d00*/  SHF.L.W.U32.HI R13, R13, 0x10, R13 ;  /* 0x000000100d0d7819 */ /* 0x000fc40000010e0d */
[----:B------:R-:W-:Y:S02]  /*6d10*/  SHF.L.W.U32.HI R14, R14, 0x14, R14 ;  /* 0x000000140e0e7819 */ /* 0x000fe40000010e0e */
[----:B------:R-:W-:Y:S01]  /*6d20*/  SHF.L.W.U32.HI R12, R3, 0x10, R3 ;  /* 0x00000010030c7819 */ /* 0x000fe20000010e03 */
[----:B------:R-:W-:Y:S01]  /*6d30*/  IMAD.IADD R21, R30, 0x1, R13 ;  /* 0x000000011e157824 */ /* 0x000fe200078e020d */
[----:B------:R-:W-:Y:S02]  /*6d40*/  LOP3.LUT R8, R8, R17, RZ, 0x3c, !PT ;  /* 0x0000001108087212 */ /* 0x000fe400078e3cff */
[----:B------:R-:W-:Y:S01]  /*6d50*/  IADD3 R4, PT, PT, R4, R14, R5 ;  /* 0x0000000e04047210 */ /* 0x000fe20007ffe005 */
[----:B------:R-:W-:Y:S01]  /*6d60*/  IMAD.IADD R0, R31, 0x1, R12 ;  /* 0x000000011f007824 */ /* 0x000fe200078e020c */
[----:B------:R-:W-:Y:S02]  /*6d70*/  SHF.L.W.U32.HI R8, R8, 0x14, R8 ;  /* 0x0000001408087819 */ /* 0x000fe40000010e08 */
[----:B------:R-:W-:-:S02]  /*6d80*/  LOP3.LUT R3, R10, R21, RZ, 0x3c, !PT ;  /* 0x000000150a037212 */ /* 0x000fc400078e3cff */
[----:B------:R-:W-:Y:S02]  /*6d90*/  LOP3.LUT R10, R19, R4, RZ, 0x3c, !PT ;  /* 0x00000004130a7212 */ /* 0x000fe400078e3cff */
[----:B------:R-:W-:Y:S02]  /*6da0*/  LOP3.LUT R11, R11, R0, RZ, 0x3c, !PT ;  /* 0x000000000b0b7212 */ /* 0x000fe400078e3cff */
[----:B------:R-:W-:Y:S02]  /*6db0*/  IADD3 R18, PT, PT, R9, R8, R18 ;  /* 0x0000000809127210 */ /* 0x000fe40007ffe012 */
[----:B------:R-:W-:Y:S02]  /*6dc0*/  SHF.L.W.U32.HI R9, R3, 0x14, R3 ;  /* 0x0000001403097819 */ /* 0x000fe40000010e03 */
[----:B------:R-:W-:Y:S02]  /*6dd0*/  SHF.L.W.U32.HI R10, R10, 0x18, R10 ;  /* 0x000000180a0a7819 */ /* 0x000fe40000010e0a */
[----:B------:R-:W-:-:S02]  /*6de0*/  SHF.L.W.U32.HI R5, R11, 0x14, R11 ;  /* 0x000000140b057819 */ /* 0x000fc40000010e0b */
[----:B------:R-:W-:Y:S01]  /*6df0*/  LOP3.LUT R16, R2, R18, RZ, 0x3c, !PT ;  /* 0x0000001202107212 */ /* 0x000fe200078e3cff */
[----:B------:R-:W-:Y:S01]  /*6e00*/  IMAD.IADD R11, R15, 0x1, R10 ;  /* 0x000000010f0b7824 */ /* 0x000fe200078e020a */
[----:B------:R-:W-:Y:S01]  /*6e10*/  IADD3 R6, PT, PT, R6, R9, R25 ;  /* 0x0000000906067210 */ /* 0x000fe20007ffe019 */
[----:B------:R-:W0:Y:S01]  /*6e20*/  LDC.64 R2, c[0x0][0x390] ;  /* 0x0000e400ff027b82 */ /* 0x000e220000000a00 */
[----:B------:R-:W-:Y:S02]  /*6e30*/  IADD3 R7, PT, PT, R7, R5, R22 ;  /* 0x0000000507077210 */ /* 0x000fe40007ffe016 */
[----:B------:R-:W-:Y:S02]  /*6e40*/  LOP3.LUT R13, R13, R6, RZ, 0x3c, !PT ;  /* 0x000000060d0d7212 */ /* 0x000fe400078e3cff */
[----:B------:R-:W-:Y:S02]  /*6e50*/  SHF.L.W.U32.HI R16, R16, 0x18, R16 ;  /* 0x0000001810107819 */ /* 0x000fe40000010e10 */
[----:B------:R-:W-:-:S02]  /*6e60*/  LOP3.LUT R14, R14, R11, RZ, 0x3c, !PT ;  /* 0x0000000b0e0e7212 */ /* 0x000fc400078e3cff */
[----:B------:R-:W-:Y:S02]  /*6e70*/  LOP3.LUT R12, R12, R7, RZ, 0x3c, !PT ;  /* 0x000000070c0c7212 */ /* 0x000fe400078e3cff */
[----:B------:R-:W-:Y:S02]  /*6e80*/  LOP3.LUT R11, R18, R11, RZ, 0x3c, !PT ;  /* 0x0000000b120b7212 */ /* 0x000fe400078e3cff */
[----:B------:R-:W-:Y:S01]  /*6e90*/  SHF.L.W.U32.HI R18, R13, 0x18, R13 ;  /* 0x000000180d127819 */ /* 0x000fe20000010e0d */
[----:B------:R-:W-:Y:S01]  /*6ea0*/  IMAD.IADD R17, R17, 0x1, R16 ;  /* 0x0000000111117824 */ /* 0x000fe200078e0210 */
[----:B------:R-:W-:-:S03]  /*6eb0*/  SHF.L.W.U32.HI R13, R12, 0x18, R12 ;  /* 0x000000180c0d7819 */ /* 0x000fc60000010e0c */
[----:B------:R-:W-:Y:S01]  /*6ec0*/  IMAD.IADD R12, R21, 0x1, R18 ;  /* 0x00000001150c7824 */ /* 0x000fe200078e0212 */
[-C--:B------:R-:W-:Y:S01]  /*6ed0*/  LOP3.LUT R8, R8, R17.reuse, RZ, 0x3c, !PT ;  /* 0x0000001108087212 */ /* 0x080fe200078e3cff */
[----:B------:R-:W-:Y:S01]  /*6ee0*/  IMAD.IADD R0, R0, 0x1, R13 ;  /* 0x0000000100007824 */ /* 0x000fe200078e020d */
[----:B------:R-:W-:Y:S02]  /*6ef0*/  LOP3.LUT R17, R4, R17, RZ, 0x3c, !PT ;  /* 0x0000001104117212 */ /* 0x000fe400078e3cff */
[----:B------:R-:W-:Y:S02]  /*6f00*/  LOP3.LUT R9, R9, R12, RZ, 0x3c, !PT ;  /* 0x0000000c09097212 */ /* 0x000fe400078e3cff */
[----:B------:R-:W-:Y:S02]  /*6f10*/  SHF.L.W.U32.HI R14, R14, 0x19, R14 ;  /* 0x000000190e0e7819 */ /* 0x000fe40000010e0e */
[----:B------:R-:W-:Y:S02]  /*6f20*/  SHF.L.W.U32.HI R15, R8, 0x19, R8 ;  /* 0x00000019080f7819 */ /* 0x000fe40000010e08 */
[----:B------:R-:W-:-:S02]  /*6f30*/  LOP3.LUT R4, R5, R0, RZ, 0x3c, !PT ;  /* 0x0000000005047212 */ /* 0x000fc400078e3cff */
[--C-:B------:R-:W-:Y:S02]  /*6f40*/  SHF.R.U32.HI R21, RZ, 0x8, R17.reuse ;  /* 0x00000008ff157819 */ /* 0x100fe40000011611 */
[----:B------:R-:W-:Y:S02]  /*6f50*/  SHF.R.U32.HI R23, RZ, 0x10, R17 ;  /* 0x00000010ff177819 */ /* 0x000fe40000011611 */
[----:B------:R-:W-:Y:S02]  /*6f60*/  SHF.L.W.U32.HI R8, R9, 0x19, R9 ;  /* 0x0000001909087819 */ /* 0x000fe40000010e09 */
[----:B------:R-:W-:Y:S02]  /*6f70*/  LOP3.LUT R7, R7, R12, RZ, 0x3c, !PT ;  /* 0x0000000c07077212 */ /* 0x000fe400078e3cff */
[----:B------:R-:W-:Y:S02]  /*6f80*/  LOP3.LUT R19, R14, R16, RZ, 0x3c, !PT ;  /* 0x000000100e137212 */ /* 0x000fe400078e3cff */
[----:B------:R-:W-:Y:S01]  /*6f90*/  LOP3.LUT R9, R6, R0, RZ, 0x3c, !PT ;  /* 0x0000000006097212 */ /* 0x000fe200078e3cff */
[----:B0-----:R0:W-:Y:S01]  /*6fa0*/  STG.E.U8 desc[UR22][R2.64+0x8], R11 ;  /* 0x0000080b02007986 */ /* 0x0011e2000c101116 */
[----:B------:R-:W-:-:S02]  /*6fb0*/  SHF.L.W.U32.HI R4, R4, 0x19, R4 ;  /* 0x0000001904047819 */ /* 0x000fc40000010e04 */
[--C-:B------:R-:W-:Y:S01]  /*6fc0*/  SHF.R.U32.HI R31, RZ, 0x8, R11.reuse ;  /* 0x00000008ff1f7819 */ /* 0x100fe2000001160b */
[----:B------:R1:W-:Y:S01]  /*6fd0*/  STG.E.U8 desc[UR22][R2.64+0x1], R21 ;  /* 0x0000011502007986 */ /* 0x0003e2000c101116 */
[--C-:B------:R-:W-:Y:S02]  /*6fe0*/  SHF.R.U32.HI R33, RZ, 0x10, R11.reuse ;  /* 0x00000010ff217819 */ /* 0x100fe4000001160b */
[----:B------:R-:W-:Y:S01]  /*6ff0*/  SHF.R.U32.HI R35, RZ, 0x18, R11 ;  /* 0x00000018ff237819 */ /* 0x000fe2000001160b */
[----:B------:R2:W-:Y:S01]  /*7000*/  STG.E.U8 desc[UR22][R2.64], R17 ;  /* 0x0000001102007986 */ /* 0x0005e2000c101116 */
[----:B------:R-:W-:Y:S02]  /*7010*/  SHF.R.U32.HI R25, RZ, 0x18, R17 ;  /* 0x00000018ff197819 */ /* 0x000fe40000011611 */
[----:B------:R-:W-:Y:S01]  /*7020*/  LOP3.LUT R13, R8, R13, RZ, 0x3c, !PT ;  /* 0x0000000d080d7212 */ /* 0x000fe200078e3cff */
[----:B------:R3:W-:Y:S01]  /*7030*/  STG.E.U8 desc[UR22][R2.64+0x2], R23 ;  /* 0x0000021702007986 */ /* 0x0007e2000c101116 */
[----:B0-----:R-:W-:-:S02]  /*7040*/  SHF.R.U32.HI R11, RZ, 0x18, R7 ;  /* 0x00000018ff0b7819 */ /* 0x001fc40000011607 */
[----:B------:R-:W-:Y:S02]  /*7050*/  LOP3.LUT R5, R15, R10, RZ, 0x3c, !PT ;  /* 0x0000000a0f057212 */ /* 0x000fe400078e3cff */
[--C-:B-1----:R-:W-:Y:S02]  /*7060*/  SHF.R.U32.HI R21, RZ, 0x10, R9.reuse ;  /* 0x00000010ff157819 */ /* 0x102fe40000011609 */
[----:B--2---:R-:W-:Y:S01]  /*7070*/  SHF.R.U32.HI R17, RZ, 0x8, R9 ;  /* 0x00000008ff117819 */ /* 0x004fe20000011609 */
[----:B------:R0:W-:Y:S01]  /*7080*/  STG.E.U8 desc[UR22][R2.64+0x9], R31 ;  /* 0x0000091f02007986 */ /* 0x0001e2000c101116 */
[----:B------:R-:W-:Y:S02]  /*7090*/  LOP3.LUT R15, R4, R18, RZ, 0x3c, !PT ;  /* 0x00000012040f7212 */ /* 0x000fe400078e3cff */
[----:B---3--:R-:W-:Y:S01]  /*70a0*/  SHF.R.U32.HI R23, RZ, 0x18, R19 ;  /* 0x00000018ff177819 */ /* 0x008fe20000011613 */
[----:B------:R1:W-:Y:S01]  /*70b0*/  STG.E.U8 desc[UR22][R2.64+0xa], R33 ;  /* 0x00000a2102007986 */ /* 0x0003e2000c101116 */
[----:B------:R-:W-:-:S02]  /*70c0*/  SHF.R.U32.HI R27, RZ, 0x8, R7 ;  /* 0x00000008ff1b7819 */ /* 0x000fc40000011607 */
[----:B------:R-:W-:Y:S01]  /*70d0*/  SHF.R.U32.HI R29, RZ, 0x10, R7 ;  /* 0x00000010ff1d7819 */ /* 0x000fe20000011607 */
[----:B------:R2:W-:Y:S04]  /*70e0*/  STG.E.U8 desc[UR22][R2.64+0xb], R35 ;  /* 0x00000b2302007986 */ /* 0x0005e8000c101116 */
[----:B------:R3:W-:Y:S01]  /*70f0*/  STG.E.U8 desc[UR22][R2.64+0x4], R7 ;  /* 0x0000040702007986 */ /* 0x0007e2000c101116 */
[----:B0-----:R-:W-:-:S03]  /*7100*/  SHF.R.U32.HI R31, RZ, 0x18, R9 ;  /* 0x00000018ff1f7819 */ /* 0x001fc60000011609 */
[----:B------:R0:W-:Y:S01]  /*7110*/  STG.E.U8 desc[UR22][R2.64+0x7], R11 ;  /* 0x0000070b02007986 */ /* 0x0001e2000c101116 */
[----:B-1----:R-:W-:-:S03]  /*7120*/  SHF.R.U32.HI R33, RZ, 0x8, R19 ;  /* 0x00000008ff217819 */ /* 0x002fc60000011613 */
[----:B------:R1:W-:Y:S01]  /*7130*/  STG.E.U8 desc[UR22][R2.64+0xc], R9 ;  /* 0x00000c0902007986 */ /* 0x0003e2000c101116 */
[----:B--2---:R-:W-:-:S03]  /*7140*/  SHF.R.U32.HI R35, RZ, 0x10, R19 ;  /* 0x00000010ff237819 */ /* 0x004fc60000011613 */
[----:B------:R2:W-:Y:S01]  /*7150*/  STG.E.U8 desc[UR22][R2.64+0x3], R25 ;  /* 0x0000031902007986 */ /* 0x0005e2000c101116 */
[----:B---3--:R-:W-:-:S03]  /*7160*/  SHF.R.U32.HI R7, RZ, 0x8, R13 ;  /* 0x00000008ff077819 */ /* 0x008fc6000001160d */
        /* <DEDUP_REMOVED lines=9> */
[----:B0-----:R-:W-:Y:S02]  /*7200*/  SHF.R.U32.HI R21, RZ, 0x8, R5 ;  /* 0x00000008ff157819 */ /* 0x001fe40000011605 */
[--C-:B-1----:R-:W-:Y:S02]  /*7210*/  SHF.R.U32.HI R19, RZ, 0x10, R15.reuse ;  /* 0x00000010ff137819 */ /* 0x102fe4000001160f */
[----:B--2---:R-:W-:Y:S02]  /*7220*/  SHF.R.U32.HI R13, RZ, 0x18, R15 ;  /* 0x00000018ff0d7819 */ /* 0x004fe4000001160f */
[----:B---3--:R-:W-:Y:S01]  /*7230*/  SHF.R.U32.HI R23, RZ, 0x18, R5 ;  /* 0x00000018ff177819 */ /* 0x008fe20000011605 */
[----:B------:R-:W-:Y:S04]  /*7240*/  STG.E.U8 desc[UR22][R2.64+0x5], R27 ;  /* 0x0000051b02007986 */ /* 0x000fe8000c101116 */
        /* <DEDUP_REMOVED lines=14> */
[----:B------:R-:W-:Y:S01]  /*7330*/  STG.E.U8 desc[UR22][R2.64+0x1f], R23 ;  /* 0x00001f1702007986 */ /* 0x000fe2000c101116 */
[----:B------:R-:W-:Y:S05]  /*7340*/  EXIT ;  /* 0x000000000000794d */ /* 0x000fea0003800000 */
.L_x_5:
[----:B------:R-:W-:-:S00]  /*7350*/  BRA `(.L_x_5) ;  /* 0xfffffffc00fc7947 */ /* 0x000fc0000383ffff */
[----:B------:R-:W-:-:S00]  /*7360*/  NOP ;  /* 0x0000000000007918 */ /* 0x000fc00000000000 */
        /* <DEDUP_REMOVED lines=9> */
.L_x_232:


//--------------------- .text.blake3_finalize_kernel --------------------------
	.section	.text.blake3_finalize_kernel,"ax",@progbits
	.align	128
        .global         blake3_finalize_kernel
        .type           blake3_finalize_kernel,@function
        .size           blake3_finalize_kernel,(.L_x_233 - blake3_finalize_kernel)
        .other          blake3_finalize_kernel,@"STO_CUDA_ENTRY STV_DEFAULT"
blake3_finalize_kernel:
.text.blake3_finalize_kernel:
[----:B------:R-:W0:Y:S08]  /*0000*/  LDC R1, c[0x0][0x37c] ;  /* 0x0000df00ff017b82 */ /* 0x000e300000000800 */
[----:B------:R-:W1:Y:S01]  /*0010*/  LDC.64 R18, c[0x0][0x380] ;  /* 0x0000e000ff127b82 */ /* 0x000e620000000a00 */
[----:B------:R-:W1:Y:S01]  /*0020*/  LDCU.64 UR36, c[0x0][0x358] ;  /* 0x00006b00ff2477ac */ /* 0x000e620008000a00 */
[----:B0-----:R-:W-:Y:S01]  /*0030*/  VIADD R1, R1, 0xffffff70 ;  /* 0xffffff7001017836 */ /* 0x001fe20000000000 */
[----:B------:R-:W0:Y:S01]  /*0040*/  LDCU UR38, c[0x0][0x2f8] ;  /* 0x00005f00ff2677ac */ /* 0x000e220008000800 */
[----:B------:R-:W2:Y:S01]  /*0050*/  LDCU UR39, c[0x0][0x2fc] ;  /* 0x00005f80ff2777ac */ /* 0x000ea20008000800 */
[----:B------:R-:W3:Y:S01]  /*0060*/  LDCU.64 UR6, c[0x0][0x380] ;  /* 0x00007000ff0677ac */ /* 0x000ee20008000a00 */
[----:B-1----:R-:W4:Y:S01]  /*0070*/  LDG.E.64 R18, desc[UR36][R18.64+0x80] ;  /* 0x0000802412127981 */ /* 0x002f22000c1e1b00 */
[C---:B------:R-:W-:Y:S01]  /*0080*/  R2UR UR4, R1.reuse ;  /* 0x00000000010472ca */ /* 0x040fe200000e0000 */
[----:B------:R-:W-:Y:S01]  /*0090*/  UMOV UR5, 0x0 ;  /* 0x0000000000057882 */ /* 0x000fe20000000000 */
[C---:B------:R-:W-:Y:S01]  /*00a0*/  R2UR UR40, R1.reuse ;  /* 0x00000000012872ca */ /* 0x040fe200000e0000 */
[----:B------:R-:W-:-:S10]  /*00b0*/  VIADD R23, R1, 0x50 ;  /* 0x0000005001177836 */ /* 0x000fd40000000000 */
[----:B0-----:R-:W-:-:S03]  /*00c0*/  UIADD3 UR38, UP0, UPT, UR4, UR38, URZ ;  /* 0x0000002604267290 */ /* 0x001fc6000ff1e0ff */
[----:B------:R-:W-:Y:S01]  /*00d0*/  UMOV UR4, 0x20 ;  /* 0x0000002000047882 */ /* 0x000fe20000000000 */
[----:B--2---:R-:W-:Y:S02]  /*00e0*/  UIADD3.X UR39, UPT, UPT, URZ, UR39, URZ, UP0, !UPT ;  /* 0x00000027ff277290 */ /* 0x004fe400087fe4ff */
[----:B------:R-:W-:Y:S02]  /*00f0*/  UIADD3 UR8, UP0, UPT, UR38, 0x10, URZ ;  /* 0x0000001026087890 */ /* 0x000fe4000ff1e0ff */
[----:B---3--:R-:W-:Y:S02]  /*0100*/  UIMAD.WIDE.U32 UR4, UR6, 0x1, UR4 ;  /* 0x00000001060478a5 */ /* 0x008fe4000f8e0004 */
[----:B------:R-:W-:Y:S02]  /*0110*/  UIADD3.X UR9, UPT, UPT, URZ, UR39, URZ, UP0, !UPT ;  /* 0x00000027ff097290 */ /* 0x000fe400087fe4ff */
[----:B------:R-:W-:-:S04]  /*0120*/  IMAD.U32 R16, RZ, RZ, UR8 ;  /* 0x00000008ff107e24 */ /* 0x000fc8000f8e00ff */
[----:B------:R-:W-:Y:S01]  /*0130*/  IMAD.U32 R17, RZ, RZ, UR9 ;  /* 0x00000009ff117e24 */ /* 0x000fe2000f8e00ff */
[----:B----4-:R-:W-:-:S04]  /*0140*/  ISETP.NE.U32.AND P0, PT, R18, RZ, PT ;  /* 0x000000ff1200720c */ /* 0x010fc80003f05070 */
[----:B------:R-:W-:-:S13]  /*0150*/  ISETP.NE.AND.EX P0, PT, R19, RZ, PT, P0 ;  /* 0x000000ff1300720c */ /* 0x000fda0003f05300 */
[----:B------:R-:W-:Y:S05]  /*0160*/  @!P0 BRA `(.L_x_6) ;  /* 0x0000000000f48947 */ /* 0x000fea0003800000 */
[----:B------:R-:W-:Y:S01]  /*0170*/  ISETP.GT.U32.AND P0, PT, R18, RZ, PT ;  /* 0x000000ff1200720c */ /* 0x000fe20003f04070 */
[----:B------:R-:W-:Y:S01]  /*0180*/  IMAD.MOV.U32 R3, RZ, RZ, RZ ;  /* 0x000000ffff037224 */ /* 0x000fe200078e00ff */
[----:B------:R-:W-:Y:S01]  /*0190*/  UIADD3 UR6, UPT, UPT, UR5, UR7, URZ ;  /* 0x0000000705067290 */ /* 0x000fe2000fffe0ff */
[----:B------:R-:W-:Y:S01]  /*01a0*/  IMAD.MOV.U32 R11, RZ, RZ, RZ ;  /* 0x000000ffff0b7224 */ /* 0x000fe200078e00ff */
[----:B------:R-:W-:-:S13]  /*01b0*/  ISETP.GT.U32.AND.EX P0, PT, R19, RZ, PT, P0 ;  /* 0x000000ff1300720c */ /* 0x000fda0003f04100 */
[----:B------:R-:W-:-:S04]  /*01c0*/  @!P0 IADD3 R4, P1, PT, R3, UR4, RZ ;  /* 0x0000000403048c10 */ /* 0x000fc8000ff3e0ff */
[----:B------:R-:W-:-:S05]  /*01d0*/  @!P0 IADD3.X R5, PT, PT, R11, UR6, RZ, P1, !PT ;  /* 0x000000060b058c10 */ /* 0x000fca0008ffe4ff */
[----:B------:R-:W2:Y:S01]  /*01e0*/  @!P0 LDG.E.U8 R4, desc[UR36][R4.64] ;  /* 0x0000002404048981 */ /* 0x000ea2000c1e1100 */
[----:B------:R-:W-:Y:S02]  /*01f0*/  @!P0 IMAD.IADD R7, R1, 0x1, R3 ;  /* 0x0000000101078824 */ /* 0x000fe400078e0203 */
[----:B------:R-:W-:Y:S02]  /*0200*/  @!P0 IMAD.MOV.U32 R3, RZ, RZ, 0x1 ;  /* 0x00000001ff038424 */ /* 0x000fe400078e00ff */
[----:B------:R-:W-:-:S03]  /*0210*/  @!P0 IMAD.MOV.U32 R11, RZ, RZ, RZ ;  /* 0x000000ffff0b8224 */ /* 0x000fc600078e00ff */
[CC--:B------:R-:W-:Y:S02]  /*0220*/  IADD3 R0, P3, PT, R18.reuse, -R3.reuse, RZ ;  /* 0x8000000312007210 */ /* 0x0c0fe40007f7e0ff */
[----:B------:R-:W-:Y:S02]  /*0230*/  ISETP.GT.U32.AND P2, PT, R18, R3, PT ;  /* 0x000000031200720c */ /* 0x000fe40003f44070 */
[----:B------:R-:W-:Y:S01]  /*0240*/  ISETP.LE.U32.AND P1, PT, R0, 0x3, PT ;  /* 0x000000030000780c */ /* 0x000fe20003f23070 */
[C---:B------:R-:W-:Y:S01]  /*0250*/  IMAD.X R0, R19.reuse, 0x1, ~R11, P3 ;  /* 0x0000000113007824 */ /* 0x040fe200018e0e0b */
[----:B------:R-:W-:-:S04]  /*0260*/  ISETP.GT.U32.AND.EX P2, PT, R19, R11, PT, P2 ;  /* 0x0000000b1300720c */ /* 0x000fc80003f44120 */
[----:B------:R-:W-:Y:S01]  /*0270*/  ISETP.LE.U32.OR.EX P1, PT, R0, RZ, !P2, P1 ;  /* 0x000000ff0000720c */ /* 0x000fe20005723510 */
[----:B--2---:R0:W-:-:S12]  /*0280*/  @!P0 STL.U8 [R7+0x50], R4 ;  /* 0x0000500407008387 */ /* 0x0041d80000100000 */
[----:B------:R-:W-:Y:S05]  /*0290*/  @P1 BRA `(.L_x_7) ;  /* 0x00000000004c1947 */ /* 0x000fea0003800000 */
[----:B------:R-:W-:Y:S02]  /*02a0*/  IADD3 R8, P1, PT, R18, -0x3, RZ ;  /* 0xfffffffd12087810 */ /* 0x000fe40007f3e0ff */
[----:B------:R-:W-:Y:S02]  /*02b0*/  PLOP3.LUT P0, PT, PT, PT, PT, 0x8, 0x80 ;  /* 0x000000000080781c */ /* 0x000fe40003f0e170 */
[----:B------:R-:W-:-:S11]  /*02c0*/  IADD3.X R10, PT, PT, R19, -0x1, RZ, P1, !PT ;  /* 0xffffffff130a7810 */ /* 0x000fd60000ffe4ff */
.L_x_8:
[----:B0-----:R-:W-:-:S04]  /*02d0*/  IADD3 R4, P1, PT, R3, UR4, RZ ;  /* 0x0000000403047c10 */ /* 0x001fc8000ff3e0ff */
[----:B------:R-:W-:-:S05]  /*02e0*/  IADD3.X R5, PT, PT, R11, UR6, RZ, P1, !PT ;  /* 0x000000060b057c10 */ /* 0x000fca0008ffe4ff */
[----:B-1----:R-:W2:Y:S04]  /*02f0*/  LDG.E.U8 R0, desc[UR36][R4.64] ;  /* 0x0000002404007981 */ /* 0x002ea8000c1e1100 */
[----:B------:R-:W3:Y:S04]  /*0300*/  LDG.E.U8 R2, desc[UR36][R4.64+0x1] ;  /* 0x0000012404027981 */ /* 0x000ee8000c1e1100 */
[----:B------:R-:W4:Y:S04]  /*0310*/  LDG.E.U8 R6, desc[UR36][R4.64+0x2] ;  /* 0x0000022404067981 */ /* 0x000f28000c1e1100 */
[----:B------:R-:W5:Y:S01]  /*0320*/  LDG.E.U8 R7, desc[UR36][R4.64+0x3] ;  /* 0x0000032404077981 */ /* 0x000f62000c1e1100 */
[----:B------:R-:W-:Y:S01]  /*0330*/  IMAD.IADD R9, R1, 0x1, R3 ;  /* 0x0000000101097824 */ /* 0x000fe200078e0203 */
[----:B------:R-:W-:-:S05]  /*0340*/  IADD3 R3, P1, PT, R3, 0x4, RZ ;  /* 0x0000000403037810 */ /* 0x000fca0007f3e0ff */
[----:B------:R-:W-:Y:S01]  /*0350*/  IMAD.X R11, RZ, RZ, R11, P1 ;  /* 0x000000ffff0b7224 */ /* 0x000fe200008e060b */
[----:B------:R-:W-:-:S04]  /*0360*/  ISETP.GE.U32.AND P1, PT, R3, R8, PT ;  /* 0x000000080300720c */ /* 0x000fc80003f26070 */
[----:B------:R-:W-:Y:S01]  /*0370*/  ISETP.GE.U32.AND.EX P1, PT, R11, R10, PT, P1 ;  /* 0x0000000a0b00720c */ /* 0x000fe20003f26110 */
[----:B--2---:R1:W-:Y:S04]  /*0380*/  STL.U8 [R9+0x50], R0 ;  /* 0x0000500009007387 */ /* 0x0043e80000100000 */
[----:B---3--:R1:W-:Y:S04]  /*0390*/  STL.U8 [R9+0x51], R2 ;  /* 0x0000510209007387 */ /* 0x0083e80000100000 */
[----:B----4-:R1:W-:Y:S04]  /*03a0*/  STL.U8 [R9+0x52], R6 ;  /* 0x0000520609007387 */ /* 0x0103e80000100000 */
[----:B-----5:R1:W-:Y:S01]  /*03b0*/  STL.U8 [R9+0x53], R7 ;  /* 0x0000530709007387 */ /* 0x0203e20000100000 */
[----:B------:R-:W-:Y:S05]  /*03c0*/  @!P1 BRA `(.L_x_8) ;  /* 0xfffffffc00c09947 */ /* 0x000fea000383ffff */
.L_x_7:
[CC--:B-1----:R-:W-:Y:S02]  /*03d0*/  IADD3 R0, P3, PT, R18.reuse, -R3.reuse, RZ ;  /* 0x8000000312007210 */ /* 0x0c2fe40007f7e0ff */
[----:B------:R-:W-:Y:S02]  /*03e0*/  ISETP.GT.U32.AND P2, PT, R18, R3, PT ;  /* 0x000000031200720c */ /* 0x000fe40003f44070 */
[----:B------:R-:W-:Y:S01]  /*03f0*/  ISETP.LE.U32.AND P1, PT, R0, 0x1, PT ;  /* 0x000000010000780c */ /* 0x000fe20003f23070 */
[C---:B------:R-:W-:Y:S01]  /*0400*/  IMAD.X R0, R19.reuse, 0x1, ~R11, P3 ;  /* 0x0000000113007824 */ /* 0x040fe200018e0e0b */
[----:B------:R-:W-:-:S04]  /*0410*/  ISETP.GT.U32.AND.EX P2, PT, R19, R11, PT, P2 ;  /* 0x0000000b1300720c */ /* 0x000fc80003f44120 */
[----:B------:R-:W-:-:S13]  /*0420*/  ISETP.LE.U32.OR.EX P1, PT, R0, RZ, !P2, P1 ;  /* 0x000000ff0000720c */ /* 0x000fda0005723510 */
[----:B------:R-:W-:Y:S01]  /*0430*/  @!P1 IADD3 R6, P3, PT, R3, UR4, RZ ;  /* 0x0000000403069c10 */ /* 0x000fe2000ff7e0ff */
[----:B------:R-:W-:Y:S01]  /*0440*/  @!P1 IMAD.IADD R9, R1, 0x1, R3 ;  /* 0x0000000101099824 */ /* 0x000fe200078e0203 */
[----:B------:R-:W-:Y:S02]  /*0450*/  @!P1 IADD3 R3, P2, PT, R3, 0x2, RZ ;  /* 0x0000000203039810 */ /* 0x000fe40007f5e0ff */
[----:B0-----:R-:W-:Y:S02]  /*0460*/  @!P1 IADD3.X R7, PT, PT, R11, UR6, RZ, P3, !PT ;  /* 0x000000060b079c10 */ /* 0x001fe40009ffe4ff */
[----:B------:R-:W-:Y:S01]  /*0470*/  @!P1 PLOP3.LUT P0, PT, PT, PT, PT, 0x8, 0x80 ;  /* 0x000000000080981c */ /* 0x000fe20003f0e170 */
[----:B------:R-:W-:Y:S01]  /*0480*/  @!P1 IMAD.X R11, RZ, RZ, R11, P2 ;  /* 0x000000ffff0b9224 */ /* 0x000fe200010e060b */
[----:B------:R-:W-:Y:S01]  /*0490*/  ISETP.LT.U32.AND P2, PT, R3, R18, PT ;  /* 0x000000120300720c */ /* 0x000fe20003f41070 */
[----:B------:R-:W2:Y:S03]  /*04a0*/  @!P1 LDG.E.U8 R0, desc[UR36][R6.64] ;  /* 0x0000002406009981 */ /* 0x000ea6000c1e1100 */
[----:B------:R-:W-:Y:S01]  /*04b0*/  ISETP.LT.U32.OR.EX P0, PT, R11, R19, P0, P2 ;  /* 0x000000130b00720c */ /* 0x000fe20000701520 */
[----:B------:R-:W3:-:S12]  /*04c0*/  @!P1 LDG.E.U8 R2, desc[UR36][R6.64+0x1] ;  /* 0x0000012406029981 */ /* 0x000ed8000c1e1100 */
[----:B------:R-:W-:-:S04]  /*04d0*/  @P0 IADD3 R4, P2, PT, R3, UR4, RZ ;  /* 0x0000000403040c10 */ /* 0x000fc8000ff5e0ff */
[----:B------:R-:W-:-:S05]  /*04e0*/  @P0 IADD3.X R5, PT, PT, R11, UR6, RZ, P2, !PT ;  /* 0x000000060b050c10 */ /* 0x000fca00097fe4ff */
[----:B------:R-:W4:Y:S01]  /*04f0*/  @P0 LDG.E.U8 R4, desc[UR36][R4.64] ;  /* 0x0000002404040981 */ /* 0x000f22000c1e1100 */
[----:B------:R-:W-:-:S03]  /*0500*/  @P0 IMAD.IADD R3, R1, 0x1, R3 ;  /* 0x0000000101030824 */ /* 0x000fc600078e0203 */
[----:B--2---:R0:W-:Y:S04]  /*0510*/  @!P1 STL.U8 [R9+0x50], R0 ;  /* 0x0000500009009387 */ /* 0x0041e80000100000 */
[----:B---3--:R0:W-:Y:S04]  /*0520*/  @!P1 STL.U8 [R9+0x51], R2 ;  /* 0x0000510209009387 */ /* 0x0081e80000100000 */
[----:B----4-:R0:W-:Y:S02]  /*0530*/  @P0 STL.U8 [R3+0x50], R4 ;  /* 0x0000500403000387 */ /* 0x0101e40000100000 */
.L_x_6:
[----:B------:R-:W-:-:S04]  /*0540*/  ISETP.NE.U32.AND P0, PT, R18, 0x40, PT ;  /* 0x000000401200780c */ /* 0x000fc80003f05070 */
[----:B------:R-:W-:-:S13]  /*0550*/  ISETP.NE.AND.EX P0, PT, R19, RZ, PT, P0 ;  /* 0x000000ff1300720c */ /* 0x000fda0003f05300 */
[----:B------:R-:W-:Y:S05]  /*0560*/  @!P0 BRA `(.L_x_9) ;  /* 0x0000000000b88947 */ /* 0x000fea0003800000 */
[C---:B0-----:R-:W-:Y:S01]  /*0570*/  IADD3 R4, P1, PT, -R18.reuse, 0x40, RZ ;  /* 0x0000004012047810 */ /* 0x041fe20007f3e1ff */
[----:B------:R-:W-:Y:S02]  /*0580*/  IMAD.IADD R8, R18, 0x1, R23 ;  /* 0x0000000112087824 */ /* 0x000fe400078e0217 */
[----:B------:R-:W-:Y:S01]  /*0590*/  IMAD.MOV.U32 R5, RZ, RZ, RZ ;  /* 0x000000ffff057224 */ /* 0x000fe200078e00ff */
[----:B------:R-:W-:Y:S01]  /*05a0*/  ISETP.GT.U32.AND P0, PT, R4, RZ, PT ;  /* 0x000000ff0400720c */ /* 0x000fe20003f04070 */
[----:B------:R-:W-:Y:S02]  /*05b0*/  IMAD.X R6, RZ, RZ, ~R19, P1 ;  /* 0x000000ffff067224 */ /* 0x000fe400008e0e13 */
[----:B------:R-:W-:-:S03]  /*05c0*/  IMAD.MOV.U32 R7, RZ, RZ, RZ ;  /* 0x000000ffff077224 */ /* 0x000fc600078e00ff */
[----:B------:R-:W-:-:S13]  /*05d0*/  ISETP.GT.U32.AND.EX P0, PT, R6, RZ, PT, P0 ;  /* 0x000000ff0600720c */ /* 0x000fda0003f04100 */
[----:B------:R-:W-:Y:S02]  /*05e0*/  @!P0 IMAD.IADD R0, R5, 0x1, R8 ;  /* 0x0000000105008824 */ /* 0x000fe400078e0208 */
[----:B------:R-:W-:-:S03]  /*05f0*/  @!P0 IMAD.MOV.U32 R5, RZ, RZ, 0x1 ;  /* 0x00000001ff058424 */ /* 0x000fc600078e00ff */
[----:B------:R0:W-:Y:S02]  /*0600*/  @!P0 STL.U8 [R0], RZ ;  /* 0x000000ff00008387 */ /* 0x0001e40000100000 */
[----:B------:R-:W-:Y:S02]  /*0610*/  IADD3 R2, P3, PT, -R5, R4, RZ ;  /* 0x0000000405027210 */ /* 0x000fe40007f7e1ff */
[----:B------:R-:W-:Y:S02]  /*0620*/  ISETP.GT.U32.AND P2, PT, R4, R5, PT ;  /* 0x000000050400720c */ /* 0x000fe40003f44070 */
[----:B------:R-:W-:Y:S01]  /*0630*/  ISETP.LE.U32.AND P1, PT, R2, 0x3, PT ;  /* 0x000000030200780c */ /* 0x000fe20003f23070 */
[C---:B------:R-:W-:Y:S01]  /*0640*/  IMAD.X R2, R6.reuse, 0x1, ~R7, P3 ;  /* 0x0000000106027824 */ /* 0x040fe200018e0e07 */
[----:B------:R-:W-:-:S04]  /*0650*/  ISETP.GT.U32.AND.EX P2, PT, R6, R7, PT, P2 ;  /* 0x000000070600720c */ /* 0x000fc80003f44120 */
[----:B------:R-:W-:-:S13]  /*0660*/  ISETP.LE.U32.OR.EX P1, PT, R2, RZ, !P2, P1 ;  /* 0x000000ff0200720c */ /* 0x000fda0005723510 */
[----:B0-----:R-:W-:Y:S05]  /*0670*/  @P1 BRA `(.L_x_10) ;  /* 0x0000000000341947 */ /* 0x001fea0003800000 */
[----:B------:R-:W-:Y:S02]  /*0680*/  IADD3 R0, P1, PT, R4, -0x3, RZ ;  /* 0xfffffffd04007810 */ /* 0x000fe40007f3e0ff */
[----:B------:R-:W-:Y:S02]  /*0690*/  PLOP3.LUT P0, PT, PT, PT, PT, 0x8, 0x80 ;  /* 0x000000000080781c */ /* 0x000fe40003f0e170 */
[----:B------:R-:W-:-:S11]  /*06a0*/  IADD3.X R2, PT, PT, R6, -0x1, RZ, P1, !PT ;  /* 0xffffffff06027810 */ /* 0x000fd60000ffe4ff */
.L_x_11:
[C---:B0-----:R-:W-:Y:S01]  /*06b0*/  IMAD.IADD R3, R5.reuse, 0x1, R8 ;  /* 0x0000000105037824 */ /* 0x041fe200078e0208 */
[----:B------:R-:W-:-:S04]  /*06c0*/  IADD3 R5, P1, PT, R5, 0x4, RZ ;  /* 0x0000000405057810 */ /* 0x000fc80007f3e0ff */
[----:B------:R0:W-:Y:S01]  /*06d0*/  STL.U8 [R3], RZ ;  /* 0x000000ff03007387 */ /* 0x0001e20000100000 */
[----:B------:R-:W-:Y:S01]  /*06e0*/  IMAD.X R7, RZ, RZ, R7, P1 ;  /* 0x000000ffff077224 */ /* 0x000fe200008e0607 */
[----:B------:R-:W-:Y:S02]  /*06f0*/  ISETP.GE.U32.AND P1, PT, R5, R0, PT ;  /* 0x000000000500720c */ /* 0x000fe40003f26070 */
[----:B------:R0:W-:Y:S02]  /*0700*/  STL.U8 [R3+0x1], RZ ;  /* 0x000001ff03007387 */ /* 0x0001e40000100000 */
[----:B------:R-:W-:Y:S02]  /*0710*/  ISETP.GE.U32.AND.EX P1, PT, R7, R2, PT, P1 ;  /* 0x000000020700720c */ /* 0x000fe40003f26110 */
[----:B------:R0:W-:Y:S04]  /*0720*/  STL.U8 [R3+0x2], RZ ;  /* 0x000002ff03007387 */ /* 0x0001e80000100000 */
[----:B------:R0:W-:Y:S07]  /*0730*/  STL.U8 [R3+0x3], RZ ;  /* 0x000003ff03007387 */ /* 0x0001ee0000100000 */
[----:B------:R-:W-:Y:S05]  /*0740*/  @!P1 BRA `(.L_x_11) ;  /* 0xfffffffc00d89947 */ /* 0x000fea000383ffff */
.L_x_10:
[----:B------:R-:W-:Y:S02]  /*0750*/  IADD3 R0, P3, PT, -R5, R4, RZ ;  /* 0x0000000405007210 */ /* 0x000fe40007f7e1ff */
[----:B------:R-:W-:Y:S02]  /*0760*/  ISETP.GT.U32.AND P2, PT, R4, R5, PT ;  /* 0x000000050400720c */ /* 0x000fe40003f44070 */
[----:B------:R-:W-:Y:S01]  /*0770*/  ISETP.LE.U32.AND P1, PT, R0, 0x1, PT ;  /* 0x000000010000780c */ /* 0x000fe20003f23070 */
[C---:B------:R-:W-:Y:S01]  /*0780*/  IMAD.X R0, R6.reuse, 0x1, ~R7, P3 ;  /* 0x0000000106007824 */ /* 0x040fe200018e0e07 */
[----:B------:R-:W-:-:S04]  /*0790*/  ISETP.GT.U32.AND.EX P2, PT, R6, R7, PT, P2 ;  /* 0x000000070600720c */ /* 0x000fc80003f44120 */
[----:B------:R-:W-:-:S13]  /*07a0*/  ISETP.LE.U32.OR.EX P1, PT, R0, RZ, !P2, P1 ;  /* 0x000000ff0000720c */ /* 0x000fda0005723510 */
[C---:B------:R-:W-:Y:S01]  /*07b0*/  @!P1 IMAD.IADD R2, R5.reuse, 0x1, R8 ;  /* 0x0000000105029824 */ /* 0x040fe200078e0208 */
[----:B------:R-:W-:Y:S02]  /*07c0*/  @!P1 IADD3 R5, P3, PT, R5, 0x2, RZ ;  /* 0x0000000205059810 */ /* 0x000fe40007f7e0ff */
[----:B------:R-:W-:Y:S02]  /*07d0*/  @!P1 PLOP3.LUT P0, PT, PT, PT, PT, 0x8, 0x80 ;  /* 0x000000000080981c */ /* 0x000fe40003f0e170 */
[----:B------:R-:W-:Y:S01]  /*07e0*/  ISETP.LT.U32.AND P2, PT, R5, R4, PT ;  /* 0x000000040500720c */ /* 0x000fe20003f41070 */
[----:B------:R-:W-:Y:S01]  /*07f0*/  @!P1 IMAD.X R7, RZ, RZ, R7, P3 ;  /* 0x000000ffff079224 */ /* 0x000fe200018e0607 */
[----:B------:R1:W-:Y:S04]  /*0800*/  @!P1 STL.U8 [R2], RZ ;  /* 0x000000ff02009387 */ /* 0x0003e80000100000 */
[----:B------:R-:W-:Y:S01]  /*0810*/  ISETP.LT.U32.OR.EX P0, PT, R7, R6, P0, P2 ;  /* 0x000000060700720c */ /* 0x000fe20000701520 */
[----:B------:R1:W-:-:S12]  /*0820*/  @!P1 STL.U8 [R2+0x1], RZ ;  /* 0x000001ff02009387 */ /* 0x0003d80000100000 */
[----:B------:R-:W-:-:S05]  /*0830*/  @P0 IMAD.IADD R0, R5, 0x1, R8 ;  /* 0x0000000105000824 */ /* 0x000fca00078e0208 */
[----:B------:R1:W-:Y:S02]  /*0840*/  @P0 STL.U8 [R0], RZ ;  /* 0x000000ff00000387 */ /* 0x0003e40000100000 */
.L_x_9:
[----:B0-----:R-:W0:Y:S01]  /*0850*/  LDC.64 R8, c[0x4][0x30] ;  /* 0x01000c00ff087b82 */ /* 0x001e220000000a00 */
[----:B-1----:R-:W-:Y:S01]  /*0860*/  MOV R0, 0x60 ;  /* 0x0000006000007802 */ /* 0x002fe20000000f00 */
[----:B------:R1:W-:Y:S01]  /*0870*/  STL [R1+0x8], R18 ;  /* 0x0000081201007387 */ /* 0x0003e20000100800 */
[----:B------:R-:W2:Y:S01]  /*0880*/  LDCU.64 UR4, c[0x4][URZ] ;  /* 0x01000000ff0477ac */ /* 0x000ea20008000a00 */
[----:B------:R-:W-:Y:S02]  /*0890*/  IMAD.U32 R6, RZ, RZ, UR38 ;  /* 0x00000026ff067e24 */ /* 0x000fe4000f8e00ff */
[----:B------:R-:W-:Y:S02]  /*08a0*/  IMAD.U32 R7, RZ, RZ, UR39 ;  /* 0x00000027ff077e24 */ /* 0x000fe4000f8e00ff */
[----:B------:R1:W3:Y:S01]  /*08b0*/  LDC.64 R2, c[0x4][R0] ;  /* 0x0100000000027b82 */ /* 0x0002e20000000a00 */
[----:B--2---:R-:W-:Y:S02]  /*08c0*/  IMAD.U32 R4, RZ, RZ, UR4 ;  /* 0x00000004ff047e24 */ /* 0x004fe4000f8e00ff */
[----:B------:R-:W-:Y:S01]  /*08d0*/  IMAD.U32 R5, RZ, RZ, UR5 ;  /* 0x00000005ff057e24 */ /* 0x000fe2000f8e00ff */
[----:B0-----:R1:W-:Y:S06]  /*08e0*/  STL.64 [R1], R8 ;  /* 0x0000000801007387 */ /* 0x0013ec0000100a00 */
[----:B------:R-:W-:-:S07]  /*08f0*/  LEPC R20, `(.L_x_12) ;  /* 0x000000001014794e */ /* 0x000fce0000000000 */
[----:B-1-3--:R-:W-:Y:S05]  /*0900*/  CALL.ABS.NOINC R2 ;  /* 0x0000000002007343 */ /* 0x00afea0003c00000 */
.L_x_12:
[----:B------:R-:W-:Y:S01]  /*0910*/  ISETP.GE.AND P0, PT, R18, 0x1, PT ;  /* 0x000000011200780c */ /* 0x000fe20003f06270 */
[----:B------:R-:W-:-:S12]  /*0920*/  IMAD.MOV.U32 R2, RZ, RZ, RZ ;  /* 0x000000ffff027224 */ /* 0x000fd800078e00ff */
[----:B------:R-:W-:Y:S05]  /*0930*/  @!P0 BRA `(.L_x_13) ;  /* 0x0000000800ec8947 */ /* 0x000fea0003800000 */
[C---:B------:R-:W-:Y:S01]  /*0940*/  ISETP.GE.U32.AND P0, PT, R18.reuse, 0x4, PT ;  /* 0x000000041200780c */ /* 0x040fe20003f06070 */
[----:B------:R-:W-:Y:S01]  /*0950*/  IMAD.MOV.U32 R2, RZ, RZ, RZ ;  /* 0x000000ffff027224 */ /* 0x000fe200078e00ff */
[----:B------:R-:W-:Y:S01]  /*0960*/  LOP3.LUT R27, R18, 0x3, RZ, 0xc0, !PT ;  /* 0x00000003121b7812 */ /* 0x000fe200078ec0ff */
[----:B------:R-:W-:-:S10]  /*0970*/  VIADD R25, R1, 0x10 ;  /* 0x0000001001197836 */ /* 0x000fd40000000000 */
[----:B------:R-:W-:Y:S05]  /*0980*/  @!P0 BRA `(.L_x_14) ;  /* 0x0000000400e08947 */ /* 0x000fea0003800000 */
[----:B------:R-:W-:Y:S01]  /*0990*/  LOP3.LUT R2, R18, 0x7ffffffc, RZ, 0xc0, !PT ;  /* 0x7ffffffc12027812 */ /* 0x000fe200078ec0ff */
[----:B------:R-:W-:Y:S01]  /*09a0*/  BSSY.RECONVERGENT B8, `(.L_x_14) ;  /* 0x0000076000087945 */ /* 0x000fe20003800200 */
[----:B------:R-:W-:Y:S02]  /*09b0*/  VIADD R18, R1, 0x51 ;  /* 0x0000005101127836 */ /* 0x000fe40000000000 */
[----:B------:R-:W-:Y:S02]  /*09c0*/  IMAD.MOV.U32 R28, RZ, RZ, 0x1 ;  /* 0x00000001ff1c7424 */ /* 0x000fe400078e00ff */
[----:B------:R-:W-:-:S07]  /*09d0*/  IMAD.MOV R29, RZ, RZ, -R2 ;  /* 0x000000ffff1d7224 */ /* 0x000fce00078e0a02 */
.L_x_23:
[----:B0-----:R-:W-:Y:S01]  /*09e0*/  VIADD R22, R28, 0xffffffff ;  /* 0xffffffff1c167836 */ /* 0x001fe20000000000 */
[----:B------:R-:W-:Y:S01]  /*09f0*/  BSSY.RECONVERGENT B7, `(.L_x_15) ;  /* 0x000001e000077945 */ /* 0x000fe20003800200 */
[----:B------:R-:W-:-:S03]  /*0a00*/  VIADD R29, R29, 0x4 ;  /* 0x000000041d1d7836 */ /* 0x000fc60000000000 */
[----:B------:R-:W-:Y:S02]  /*0a10*/  LOP3.LUT P0, R24, R22, 0xc, RZ, 0xc0, !PT ;  /* 0x0000000c16187812 */ /* 0x000fe4000780c0ff */
[----:B------:R-:W-:-:S04]  /*0a20*/  ISETP.NE.AND P1, PT, R29, RZ, PT ;  /* 0x000000ff1d00720c */ /* 0x000fc80003f25270 */
[----:B------:R-:W-:-:S07]  /*0a30*/  P2R R30, PR, RZ, 0x2 ;  /* 0x00000002ff1e7803 */ /* 0x000fce0000000000 */
[----:B------:R-:W-:Y:S05]  /*0a40*/  @P0 BRA `(.L_x_16) ;  /* 0x0000000000600947 */ /* 0x000fea0003800000 */
[----:B------:R-:W-:Y:S01]  /*0a50*/  ISETP.NE.AND P0, PT, R28, 0x1, PT ;  /* 0x000000011c00780c */ /* 0x000fe20003f05270 */
[----:B------:R-:W-:-:S12]  /*0a60*/  BSSY.RECONVERGENT B6, `(.L_x_17) ;  /* 0x000000c000067945 */ /* 0x000fd80003800200 */
[----:B------:R-:W-:Y:S05]  /*0a70*/  @!P0 BRA `(.L_x_18) ;  /* 0x0000000000288947 */ /* 0x000fea0003800000 */
[----:B------:R-:W-:Y:S01]  /*0a80*/  MOV R0, 0x60 ;  /* 0x0000006000007802 */ /* 0x000fe20000000f00 */
[----:B------:R0:W-:Y:S01]  /*0a90*/  STL.64 [R1], R16 ;  /* 0x0000001001007387 */ /* 0x0001e20000100a00 */
[----:B------:R-:W1:Y:S01]  /*0aa0*/  LDCU.64 UR4, c[0x4][0x8] ;  /* 0x01000100ff0477ac */ /* 0x000e620008000a00 */
[----:B------:R-:W-:Y:S01]  /*0ab0*/  IMAD.U32 R6, RZ, RZ, UR38 ;  /* 0x00000026ff067e24 */ /* 0x000fe2000f8e00ff */
[----:B------:R0:W2:Y:S01]  /*0ac0*/  LDC.64 R8, c[0x4][R0] ;  /* 0x0100000000087b82 */ /* 0x0000a20000000a00 */
[----:B------:R-:W-:Y:S02]  /*0ad0*/  IMAD.U32 R7, RZ, RZ, UR39 ;  /* 0x00000027ff077e24 */ /* 0x000fe4000f8e00ff */
[----:B-1----:R-:W-:Y:S02]  /*0ae0*/  IMAD.U32 R4, RZ, RZ, UR4 ;  /* 0x00000004ff047e24 */ /* 0x002fe4000f8e00ff */
[----:B0-----:R-:W-:-:S07]  /*0af0*/  IMAD.U32 R5, RZ, RZ, UR5 ;  /* 0x00000005ff057e24 */ /* 0x001fce000f8e00ff */
[----:B------:R-:W-:-:S07]  /*0b00*/  LEPC R20, `(.L_x_18) ;  /* 0x000000001014794e */ /* 0x000fce0000000000 */
[----:B--2---:R-:W-:Y:S05]  /*0b10*/  CALL.ABS.NOINC R8 ;  /* 0x0000000008007343 */ /* 0x004fea0003c00000 */
.L_x_18:
[----:B------:R-:W-:Y:S05]  /*0b20*/  BSYNC.RECONVERGENT B6 ;  /* 0x0000000000067941 */ /* 0x000fea0003800200 */
.L_x_17:
[----:B------:R-:W-:Y:S01]  /*0b30*/  MOV R0, 0x60 ;  /* 0x0000006000007802 */ /* 0x000fe20000000f00 */
[----:B------:R0:W-:Y:S01]  /*0b40*/  STL [R1], R22 ;  /* 0x0000001601007387 */ /* 0x0001e20000100800 */
        /* <DEDUP_REMOVED lines=8> */
.L_x_16:
[----:B------:R-:W-:Y:S05]  /*0bd0*/  BSYNC.RECONVERGENT B7 ;  /* 0x0000000000077941 */ /* 0x000fea0003800200 */
.L_x_15:
[----:B------:R-:W2:Y:S01]  /*0be0*/  LDL.U8 R22, [R18+-0x1] ;  /* 0xffffff0012167983 */ /* 0x000ea20000100000 */
[----:B------:R-:W-:Y:S01]  /*0bf0*/  MOV R0, 0x60 ;  /* 0x0000006000007802 */ /* 0x000fe20000000f00 */
[----:B------:R-:W0:Y:S01]  /*0c00*/  LDCU.64 UR4, c[0x4][0x18] ;  /* 0x01000300ff0477ac */ /* 0x000e220008000a00 */
[----:B------:R-:W-:Y:S02]  /*0c10*/  IMAD.U32 R6, RZ, RZ, UR38 ;  /* 0x00000026ff067e24 */ /* 0x000fe4000f8e00ff */
[----:B------:R1:W3:Y:S01]  /*0c20*/  LDC.64 R8, c[0x4][R0] ;  /* 0x0100000000087b82 */ /* 0x0002e20000000a00 */
[----:B------:R-:W-:Y:S02]  /*0c30*/  IMAD.U32 R7, RZ, RZ, UR39 ;  /* 0x00000027ff077e24 */ /* 0x000fe4000f8e00ff */
[----:B0-----:R-:W-:Y:S02]  /*0c40*/  IMAD.U32 R4, RZ, RZ, UR4 ;  /* 0x00000004ff047e24 */ /* 0x001fe4000f8e00ff */
[----:B------:R-:W-:Y:S01]  /*0c50*/  IMAD.U32 R5, RZ, RZ, UR5 ;  /* 0x00000005ff057e24 */ /* 0x000fe2000f8e00ff */
[----:B--23--:R1:W-:Y:S06]  /*0c60*/  STL [R1], R22 ;  /* 0x0000001601007387 */ /* 0x00c3ec0000100800 */
[----:B------:R-:W-:-:S07]  /*0c70*/  LEPC R20, `(.L_x_19) ;  /* 0x000000001014794e */ /* 0x000fce0000000000 */
[----:B-1----:R-:W-:Y:S05]  /*0c80*/  CALL.ABS.NOINC R8 ;  /* 0x0000000008007343 */ /* 0x002fea0003c00000 */
.L_x_19:
[----:B------:R-:W-:Y:S02]  /*0c90*/  VIADD R0, R22, 0xffffff81 ;  /* 0xffffff8116007836 */ /* 0x000fe40000000000 */
[----:B------:R-:W-:Y:S01]  /*0ca0*/  IMAD.IADD R3, R1, 0x1, R24 ;  /* 0x0000000101037824 */ /* 0x000fe200078e0218 */
[----:B------:R-:W-:Y:S01]  /*0cb0*/  MOV R8, 0x60 ;  /* 0x0000006000087802 */ /* 0x000fe20000000f00 */
[----:B------:R-:W0:Y:S01]  /*0cc0*/  LDCU.64 UR4, c[0x4][0x18] ;  /* 0x01000300ff0477ac */ /* 0x000e220008000a00 */
[----:B------:R-:W-:Y:S02]  /*0cd0*/  LOP3.LUT R0, R0, 0xff, RZ, 0xc0, !PT ;  /* 0x000000ff00007812 */ /* 0x000fe400078ec0ff */
[----:B------:R1:W-:Y:S02]  /*0ce0*/  STL.U8 [R3+0x11], RZ ;  /* 0x000011ff03007387 */ /* 0x0003e40000100000 */
[----:B------:R-:W-:Y:S01]  /*0cf0*/  ISETP.GT.U32.AND P0, PT, R0, 0xa0, PT ;  /* 0x000000a00000780c */ /* 0x000fe20003f04070 */
[----:B------:R-:W-:-:S12]  /*0d00*/  IMAD.MOV.U32 R0, RZ, RZ, 0x2e ;  /* 0x0000002eff007424 */ /* 0x000fd800078e00ff */
[----:B------:R1:W-:Y:S04]  /*0d10*/  @!P0 STL.U8 [R3+0x10], R0 ;  /* 0x0000100003008387 */ /* 0x0003e80000100000 */
[----:B------:R1:W-:Y:S04]  /*0d20*/  @P0 STL.U8 [R3+0x10], R22 ;  /* 0x0000101603000387 */ /* 0x0003e80000100000 */
[----:B------:R-:W2:Y:S01]  /*0d30*/  LDL.U8 R26, [R18] ;  /* 0x00000000121a7983 */ /* 0x000ea20000100000 */
[----:B------:R-:W3:Y:S01]  /*0d40*/  LDC.64 R8, c[0x4][R8] ;  /* 0x0100000008087b82 */ /* 0x000ee20000000a00 */
[----:B0-----:R-:W-:Y:S01]  /*0d50*/  IMAD.U32 R4, RZ, RZ, UR4 ;  /* 0x00000004ff047e24 */ /* 0x001fe2000f8e00ff */
[----:B------:R-:W-:Y:S01]  /*0d60*/  LOP3.LUT R24, R28, 0xd, RZ, 0xc0, !PT ;  /* 0x0000000d1c187812 */ /* 0x000fe200078ec0ff */
[----:B------:R-:W-:-:S02]  /*0d70*/  IMAD.U32 R5, RZ, RZ, UR5 ;  /* 0x00000005ff057e24 */ /* 0x000fc4000f8e00ff */
[----:B------:R-:W-:Y:S02]  /*0d80*/  IMAD.U32 R6, RZ, RZ, UR38 ;  /* 0x00000026ff067e24 */ /* 0x000fe4000f8e00ff */
[----:B------:R-:W-:Y:S01]  /*0d90*/  IMAD.U32 R7, RZ, RZ, UR39 ;  /* 0x00000027ff077e24 */ /* 0x000fe2000f8e00ff */
[----:B--23--:R1:W-:Y:S06]  /*0da0*/  STL [R1], R26 ;  /* 0x0000001a01007387 */ /* 0x00c3ec0000100800 */
[----:B------:R-:W-:-:S07]  /*0db0*/  LEPC R20, `(.L_x_20) ;  /* 0x000000001014794e */ /* 0x000fce0000000000 */
[----:B-1----:R-:W-:Y:S05]  /*0dc0*/  CALL.ABS.NOINC R8 ;  /* 0x0000000008007343 */ /* 0x002fea0003c00000 */
.L_x_20:
[----:B------:R-:W-:Y:S02]  /*0dd0*/  VIADD R0, R26, 0xffffff81 ;  /* 0xffffff811a007836 */ /* 0x000fe40000000000 */
[----:B------:R-:W-:Y:S02]  /*0de0*/  IMAD.IADD R19, R1, 0x1, R24 ;  /* 0x0000000101137824 */ /* 0x000fe400078e0218 */
[----:B------:R-:W-:Y:S01]  /*0df0*/  IMAD.MOV.U32 R3, RZ, RZ, 0x2e ;  /* 0x0000002eff037424 */ /* 0x000fe200078e00ff */
[----:B------:R-:W-:Y:S01]  /*0e00*/  LOP3.LUT R0, R0, 0xff, RZ, 0xc0, !PT ;  /* 0x000000ff00007812 */ /* 0x000fe200078ec0ff */
[----:B------:R-:W0:Y:S01]  /*0e10*/  LDCU.64 UR4, c[0x4][0x18] ;  /* 0x01000300ff0477ac */ /* 0x000e220008000a00 */
[----:B------:R1:W-:Y:S02]  /*0e20*/  STL.U8 [R19+0x11], RZ ;  /* 0x000011ff13007387 */ /* 0x0003e40000100000 */
[----:B------:R-:W-:-:S13]  /*0e30*/  ISETP.GE.U32.AND P0, PT, R0, 0xa1, PT ;  /* 0x000000a10000780c */ /* 0x000fda0003f06070 */
[----:B------:R1:W-:Y:S04]  /*0e40*/  @P0 STL.U8 [R19+0x10], R26 ;  /* 0x0000101a13000387 */ /* 0x0003e80000100000 */
[----:B------:R1:W-:Y:S04]  /*0e50*/  @!P0 STL.U8 [R19+0x10], R3 ;  /* 0x0000100313008387 */ /* 0x0003e80000100000 */
[----:B------:R-:W2:Y:S01]  /*0e60*/  LDL.U8 R24, [R18+0x1] ;  /* 0x0000010012187983 */ /* 0x000ea20000100000 */
[----:B------:R-:W-:Y:S01]  /*0e70*/  MOV R8, 0x60 ;  /* 0x0000006000087802 */ /* 0x000fe20000000f00 */
[----:B------:R-:W-:-:S02]  /*0e80*/  VIADD R0, R28, 0x1 ;  /* 0x000000011c007836 */ /* 0x000fc40000000000 */
[----:B0-----:R-:W-:Y:S02]  /*0e90*/  IMAD.U32 R4, RZ, RZ, UR4 ;  /* 0x00000004ff047e24 */ /* 0x001fe4000f8e00ff */
[----:B------:R-:W-:Y:S01]  /*0ea0*/  IMAD.U32 R5, RZ, RZ, UR5 ;  /* 0x00000005ff057e24 */ /* 0x000fe2000f8e00ff */
[----:B------:R-:W0:Y:S01]  /*0eb0*/  LDC.64 R8, c[0x4][R8] ;  /* 0x0100000008087b82 */ /* 0x000e220000000a00 */
[----:B------:R-:W-:Y:S01]  /*0ec0*/  IMAD.U32 R6, RZ, RZ, UR38 ;  /* 0x00000026ff067e24 */ /* 0x000fe2000f8e00ff */
[----:B------:R-:W-:Y:S01]  /*0ed0*/  LOP3.LUT R22, R0, 0xe, RZ, 0xc0, !PT ;  /* 0x0000000e00167812 */ /* 0x000fe200078ec0ff */
[----:B------:R-:W-:Y:S01]  /*0ee0*/  IMAD.U32 R7, RZ, RZ, UR39 ;  /* 0x00000027ff077e24 */ /* 0x000fe2000f8e00ff */
[----:B0-2---:R1:W-:Y:S06]  /*0ef0*/  STL [R1], R24 ;  /* 0x0000001801007387 */ /* 0x0053ec0000100800 */
[----:B------:R-:W-:-:S07]  /*0f00*/  LEPC R20, `(.L_x_21) ;  /* 0x000000001014794e */ /* 0x000fce0000000000 */
[----:B-1----:R-:W-:Y:S05]  /*0f10*/  CALL.ABS.NOINC R8 ;  /* 0x0000000008007343 */ /* 0x002fea0003c00000 */
.L_x_21:
[----:B------:R-:W-:Y:S02]  /*0f20*/  VIADD R0, R24, 0xffffff81 ;  /* 0xffffff8118007836 */ /* 0x000fe40000000000 */
[----:B------:R-:W-:Y:S01]  /*0f30*/  IMAD.IADD R3, R1, 0x1, R22 ;  /* 0x0000000101037824 */ /* 0x000fe200078e0216 */
[----:B------:R-:W-:Y:S01]  /*0f40*/  MOV R8, 0x60 ;  /* 0x0000006000087802 */ /* 0x000fe20000000f00 */
[----:B------:R-:W0:Y:S01]  /*0f50*/  LDCU.64 UR4, c[0x4][0x18] ;  /* 0x01000300ff0477ac */ /* 0x000e220008000a00 */
[----:B------:R-:W-:Y:S02]  /*0f60*/  LOP3.LUT R0, R0, 0xff, RZ, 0xc0, !PT ;  /* 0x000000ff00007812 */ /* 0x000fe400078ec0ff */
[----:B------:R1:W-:Y:S02]  /*0f70*/  STL.U8 [R3+0x11], RZ ;  /* 0x000011ff03007387 */ /* 0x0003e40000100000 */
[----:B------:R-:W-:Y:S01]  /*0f80*/  ISETP.GE.U32.AND P0, PT, R0, 0xa1, PT ;  /* 0x000000a10000780c */ /* 0x000fe20003f06070 */
[----:B------:R-:W-:-:S12]  /*0f90*/  IMAD.MOV.U32 R0, RZ, RZ, 0x2e ;  /* 0x0000002eff007424 */ /* 0x000fd800078e00ff */
[----:B------:R1:W-:Y:S04]  /*0fa0*/  @P0 STL.U8 [R3+0x10], R24 ;  /* 0x0000101803000387 */ /* 0x0003e80000100000 */
[----:B------:R1:W-:Y:S04]  /*0fb0*/  @!P0 STL.U8 [R3+0x10], R0 ;  /* 0x0000100003008387 */ /* 0x0003e80000100000 */
[----:B------:R-:W2:Y:S01]  /*0fc0*/  LDL.U8 R22, [R18+0x2] ;  /* 0x0000020012167983 */ /* 0x000ea20000100000 */
[----:B------:R-:W3:Y:S01]  /*0fd0*/  LDC.64 R8, c[0x4][R8] ;  /* 0x0100000008087b82 */ /* 0x000ee20000000a00 */
[----:B0-----:R-:W-:-:S02]  /*0fe0*/  IMAD.U32 R4, RZ, RZ, UR4 ;  /* 0x00000004ff047e24 */ /* 0x001fc4000f8e00ff */
[----:B------:R-:W-:Y:S02]  /*0ff0*/  IMAD.U32 R5, RZ, RZ, UR5 ;  /* 0x00000005ff057e24 */ /* 0x000fe4000f8e00ff */
[----:B------:R-:W-:Y:S02]  /*1000*/  IMAD.U32 R6, RZ, RZ, UR38 ;  /* 0x00000026ff067e24 */ /* 0x000fe4000f8e00ff */
[----:B------:R-:W-:Y:S01]  /*1010*/  IMAD.U32 R7, RZ, RZ, UR39 ;  /* 0x00000027ff077e24 */ /* 0x000fe2000f8e00ff */
[----:B--23--:R1:W-:Y:S06]  /*1020*/  STL [R1], R22 ;  /* 0x0000001601007387 */ /* 0x00c3ec0000100800 */
[----:B------:R-:W-:-:S07]  /*1030*/  LEPC R20, `(.L_x_22) ;  /* 0x000000001014794e */ /* 0x000fce0000000000 */
[----:B-1----:R-:W-:Y:S05]  /*1040*/  CALL.ABS.NOINC R8 ;  /* 0x0000000008007343 */ /* 0x002fea0003c00000 */
.L_x_22:
[----:B------:R-:W-:Y:S01]  /*1050*/  VIADD R0, R22, 0xffffff81 ;  /* 0xffffff8116007836 */ /* 0x000fe20000000000 */
[----:B------:R0:W-:Y:S01]  /*1060*/  STL.U8 [R19+0x13], RZ ;  /* 0x000013ff13007387 */ /* 0x0001e20000100000 */
[----:B------:R-:W-:Y:S01]  /*1070*/  ISETP.NE.AND P6, PT, R30, RZ, PT ;  /* 0x000000ff1e00720c */ /* 0x000fe20003fc5270 */
[----:B------:R-:W-:Y:S02]  /*1080*/  VIADD R28, R28, 0x4 ;  /* 0x000000041c1c7836 */ /* 0x000fe40000000000 */
[----:B------:R-:W-:Y:S01]  /*1090*/  LOP3.LUT R0, R0, 0xff, RZ, 0xc0, !PT ;  /* 0x000000ff00007812 */ /* 0x000fe200078ec0ff */
[----:B------:R-:W-:-:S03]  /*10a0*/  VIADD R18, R18, 0x4 ;  /* 0x0000000412127836 */ /* 0x000fc60000000000 */
[----:B------:R-:W-:Y:S01]  /*10b0*/  ISETP.GE.U32.AND P0, PT, R0, 0xa1, PT ;  /* 0x000000a10000780c */ /* 0x000fe20003f06070 */
[----:B------:R-:W-:-:S12]  /*10c0*/  IMAD.MOV.U32 R0, RZ, RZ, 0x2e ;  /* 0x0000002eff007424 */ /* 0x000fd800078e00ff */
[----:B------:R0:W-:Y:S04]  /*10d0*/  @P0 STL.U8 [R19+0x12], R22 ;  /* 0x0000121613000387 */ /* 0x0001e80000100000 */
[----:B------:R0:W-:Y:S01]  /*10e0*/  @!P0 STL.U8 [R19+0x12], R0 ;  /* 0x0000120013008387 */ /* 0x0001e20000100000 */
[----:B------:R-:W-:Y:S05]  /*10f0*/  @P6 BRA `(.L_x_23) ;  /* 0xfffffff800386947 */ /* 0x000fea000383ffff */
[----:B------:R-:W-:Y:S05]  /*1100*/  BSYNC.RECONVERGENT B8 ;  /* 0x0000000000087941 */ /* 0x000fea0003800200 */
.L_x_14:
[----:B------:R-:W-:Y:S01]  /*1110*/  ISETP.NE.AND P0, PT, R27, RZ, PT ;  /* 0x000000ff1b00720c */ /* 0x000fe20003f05270 */
[----:B------:R-:W-:-:S12]  /*1120*/  BSSY.RECONVERGENT B8, `(.L_x_13) ;  /* 0x000003c000087945 */ /* 0x000fd80003800200 */
[----:B------:R-:W-:Y:S05]  /*1130*/  @!P0 BRA `(.L_x_24) ;  /* 0x0000000000e88947 */ /* 0x000fea0003800000 */
[C---:B------:R-:W-:Y:S01]  /*1140*/  LOP3.LUT R24, R2.reuse, 0xf, RZ, 0xc0, !PT ;  /* 0x0000000f02187812 */ /* 0x040fe200078ec0ff */
[----:B------:R-:W-:Y:S02]  /*1150*/  IMAD.IADD R18, R2, 0x1, R23 ;  /* 0x0000000102127824 */ /* 0x000fe400078e0217 */
[----:B------:R-:W-:Y:S02]  /*1160*/  IMAD.MOV R27, RZ, RZ, -R27 ;  /* 0x000000ffff1b7224 */ /* 0x000fe400078e0a1b */
[----:B------:R-:W-:-:S07]  /*1170*/  IMAD.IADD R25, R25, 0x1, R24 ;  /* 0x0000000119197824 */ /* 0x000fce00078e0218 */
.L_x_30:
[----:B------:R-:W-:Y:S01]  /*1180*/  ISETP.NE.AND P0, PT, R24, RZ, PT ;  /* 0x000000ff1800720c */ /* 0x000fe20003f05270 */
[----:B------:R-:W-:-:S12]  /*1190*/  BSSY.RECONVERGENT B7, `(.L_x_25) ;  /* 0x000001a000077945 */ /* 0x000fd80003800200 */
[----:B------:R-:W-:Y:S05]  /*11a0*/  @P0 BRA `(.L_x_26) ;  /* 0x0000000000600947 */ /* 0x000fea0003800000 */
[----:B------:R-:W-:Y:S01]  /*11b0*/  ISETP.NE.AND P0, PT, R2, RZ, PT ;  /* 0x000000ff0200720c */ /* 0x000fe20003f05270 */
[----:B------:R-:W-:-:S12]  /*11c0*/  BSSY.RECONVERGENT B6, `(.L_x_27) ;  /* 0x000000c000067945 */ /* 0x000fd80003800200 */
[----:B------:R-:W-:Y:S05]  /*11d0*/  @!P0 BRA `(.L_x_28) ;  /* 0x0000000000288947 */ /* 0x000fea0003800000 */
[----:B0-----:R-:W-:Y:S01]  /*11e0*/  MOV R0, 0x60 ;  /* 0x0000006000007802 */ /* 0x001fe20000000f00 */
        /* <DEDUP_REMOVED lines=9> */
.L_x_28:
[----:B------:R-:W-:Y:S05]  /*1280*/  BSYNC.RECONVERGENT B6 ;  /* 0x0000000000067941 */ /* 0x000fea0003800200 */
.L_x_27:
[----:B0-----:R-:W-:Y:S01]  /*1290*/  MOV R0, 0x60 ;  /* 0x0000006000007802 */ /* 0x001fe20000000f00 */
        /* <DEDUP_REMOVED lines=9> */
.L_x_26:
[----:B------:R-:W-:Y:S05]  /*1330*/  BSYNC.RECONVERGENT B7 ;  /* 0x0000000000077941 */ /* 0x000fea0003800200 */
.L_x_25:
[----:B0-----:R-:W2:Y:S01]  /*1340*/  LDL.U8 R22, [R18] ;  /* 0x0000000012167983 */ /* 0x001ea20000100000 */
        /* <DEDUP_REMOVED lines=10> */
.L_x_29:
[----:B------:R-:W-:Y:S01]  /*13f0*/  VIADD R0, R22, 0xffffff81 ;  /* 0xffffff8116007836 */ /* 0x000fe20000000000 */
[----:B------:R-:W-:Y:S01]  /*1400*/  STL.U8 [R25+0x1], RZ ;  /* 0x000001ff19007387 */ /* 0x000fe20000100000 */
[----:B------:R-:W-:Y:S02]  /*1410*/  IMAD.MOV.U32 R3, RZ, RZ, 0x2e ;  /* 0x0000002eff037424 */ /* 0x000fe400078e00ff */
[----:B------:R-:W-:Y:S01]  /*1420*/  VIADD R27, R27, 0x1 ;  /* 0x000000011b1b7836 */ /* 0x000fe20000000000 */
[----:B------:R-:W-:Y:S01]  /*1430*/  LOP3.LUT R0, R0, 0xff, RZ, 0xc0, !PT ;  /* 0x000000ff00007812 */ /* 0x000fe200078ec0ff */
[----:B------:R-:W-:Y:S02]  /*1440*/  VIADD R2, R2, 0x1 ;  /* 0x0000000102027836 */ /* 0x000fe40000000000 */
[----:B------:R-:W-:Y:S01]  /*1450*/  VIADD R18, R18, 0x1 ;  /* 0x0000000112127836 */ /* 0x000fe20000000000 */
[----:B------:R-:W-:Y:S01]  /*1460*/  ISETP.GE.U32.AND P0, PT, R0, 0xa1, PT ;  /* 0x000000a10000780c */ /* 0x000fe20003f06070 */
[----:B------:R-:W-:-:S02]  /*1470*/  VIADD R0, R25, 0x1 ;  /* 0x0000000119007836 */ /* 0x000fc40000000000 */
[----:B------:R-:W-:-:S10]  /*1480*/  VIADD R24, R24, 0x1 ;  /* 0x0000000118187836 */ /* 0x000fd40000000000 */
[----:B------:R-:W-:Y:S04]  /*1490*/  @P0 STL.U8 [R25], R22 ;  /* 0x0000001619000387 */ /* 0x000fe80000100000 */
[----:B------:R0:W-:Y:S01]  /*14a0*/  @!P0 STL.U8 [R25], R3 ;  /* 0x0000000319008387 */ /* 0x0001e20000100000 */
[----:B------:R-:W-:Y:S01]  /*14b0*/  ISETP.NE.AND P0, PT, R27, RZ, PT ;  /* 0x000000ff1b00720c */ /* 0x000fe20003f05270 */
[----:B0-----:R-:W-:-:S12]  /*14c0*/  IMAD.MOV.U32 R25, RZ, RZ, R0 ;  /* 0x000000ffff197224 */ /* 0x001fd800078e0000 */
[----:B------:R-:W-:Y:S05]  /*14d0*/  @P0 BRA `(.L_x_30) ;  /* 0xfffffffc00280947 */ /* 0x000fea000383ffff */
.L_x_24:
[----:B------:R-:W-:Y:S05]  /*14e0*/  BSYNC.RECONVERGENT B8 ;  /* 0x0000000000087941 */ /* 0x000fea0003800200 */
.L_x_13:
[----:B------:R-:W-:Y:S01]  /*14f0*/  LOP3.LUT P0, RZ, R2, 0xf, RZ, 0xc0, !PT ;  /* 0x0000000f02ff7812 */ /* 0x000fe2000780c0ff */
[----:B------:R-:W-:-:S12]  /*1500*/  BSSY.RECONVERGENT B6, `(.L_x_31) ;  /* 0x000000d000067945 */ /* 0x000fd80003800200 */
[----:B------:R-:W-:Y:S05]  /*1510*/  @!P0 BRA `(.L_x_32) ;  /* 0x00000000002c8947 */ /* 0x000fea0003800000 */
.L_x_34:
[----:B0-----:R-:W-:Y:S01]  /*1520*/  MOV R0, 0x60 ;  /* 0x0000006000007802 */ /* 0x001fe20000000f00 */
[----:B------:R-:W0:Y:S01]  /*1530*/  LDCU.64 UR4, c[0x4][0x20] ;  /* 0x01000400ff0477ac */ /* 0x000e220008000a00 */
[----:B------:R-:W-:Y:S02]  /*1540*/  CS2R R6, SRZ ;  /* 0x0000000000067805 */ /* 0x000fe4000001ff00 */
[----:B------:R1:W2:Y:S01]  /*1550*/  LDC.64 R8, c[0x4][R0] ;  /* 0x0100000000087b82 */ /* 0x0002a20000000a00 */
[----:B0-----:R-:W-:Y:S02]  /*1560*/  IMAD.U32 R4, RZ, RZ, UR4 ;  /* 0x00000004ff047e24 */ /* 0x001fe4000f8e00ff */
[----:B-1----:R-:W-:-:S07]  /*1570*/  IMAD.U32 R5, RZ, RZ, UR5 ;  /* 0x00000005ff057e24 */ /* 0x002fce000f8e00ff */
[----:B------:R-:W-:-:S07]  /*1580*/  LEPC R20, `(.L_x_33) ;  /* 0x000000001014794e */ /* 0x000fce0000000000 */
[----:B--2---:R-:W-:Y:S05]  /*1590*/  CALL.ABS.NOINC R8 ;  /* 0x0000000008007343 */ /* 0x004fea0003c00000 */
.L_x_33:
[----:B------:R-:W-:-:S05]  /*15a0*/  VIADD R2, R2, 0x1 ;  /* 0x0000000102027836 */ /* 0x000fca0000000000 */
[----:B------:R-:W-:-:S13]  /*15b0*/  LOP3.LUT P0, RZ, R2, 0xf, RZ, 0xc0, !PT ;  /* 0x0000000f02ff7812 */ /* 0x000fda000780c0ff */
[----:B------:R-:W-:Y:S05]  /*15c0*/  @P0 BRA `(.L_x_34) ;  /* 0xfffffffc00d40947 */ /* 0x000fea000383ffff */
.L_x_32:
[----:B------:R-:W-:Y:S05]  /*15d0*/  BSYNC.RECONVERGENT B6 ;  /* 0x0000000000067941 */ /* 0x000fea0003800200 */
.L_x_31:
        /* <DEDUP_REMOVED lines=10> */
.L_x_35:
[----:B------:R-:W0:Y:S01]  /*1680*/  LDC.64 R8, c[0x0][0x380] ;  /* 0x0000e000ff087b82 */ /* 0x000e220000000a00 */
[----:B------:R-:W1:Y:S07]  /*1690*/  LDCU.64 UR4, c[0x4][URZ] ;  /* 0x01000000ff0477ac */ /* 0x000e6e0008000a00 */
[----:B------:R-:W2:Y:S01]  /*16a0*/  LDC.64 R2, c[0x4][0x38] ;  /* 0x01000e00ff027b82 */ /* 0x000ea20000000a00 */
[----:B0-----:R-:W3:Y:S07]  /*16b0*/  LDG.E R18, desc[UR36][R8.64+0x80] ;  /* 0x0000802408127981 */ /* 0x001eee000c1e1900 */
[----:B------:R0:W4:Y:S01]  /*16c0*/  LDC.64 R10, c[0x4][R19] ;  /* 0x01000000130a7b82 */ /* 0x0001220000000a00 */
[----:B-1----:R-:W-:-:S02]  /*16d0*/  IMAD.U32 R4, RZ, RZ, UR4 ;  /* 0x00000004ff047e24 */ /* 0x002fc4000f8e00ff */
[----:B------:R-:W-:Y:S02]  /*16e0*/  IMAD.U32 R5, RZ, RZ, UR5 ;  /* 0x00000005ff057e24 */ /* 0x000fe4000f8e00ff */
[----:B------:R-:W-:Y:S01]  /*16f0*/  IMAD.U32 R6, RZ, RZ, UR38 ;  /* 0x00000026ff067e24 */ /* 0x000fe2000f8e00ff */
[----:B--2---:R0:W-:Y:S01]  /*1700*/  STL.64 [R1], R2 ;  /* 0x0000000201007387 */ /* 0x0041e20000100a00 */
[----:B------:R-:W-:-:S03]  /*1710*/  IMAD.U32 R7, RZ, RZ, UR39 ;  /* 0x00000027ff077e24 */ /* 0x000fc6000f8e00ff */
[----:B---34-:R0:W-:Y:S04]  /*1720*/  STL [R1+0x8], R18 ;  /* 0x0000081201007387 */ /* 0x0181e80000100800 */
[----:B------:R-:W-:-:S07]  /*1730*/  LEPC R20, `(.L_x_36) ;  /* 0x000000001014794e */ /* 0x000fce0000000000 */
[----:B0-----:R-:W-:Y:S05]  /*1740*/  CALL.ABS.NOINC R10 ;  /* 0x000000000a007343 */ /* 0x001fea0003c00000 */
.L_x_36:
        /* <DEDUP_REMOVED lines=8> */
[----:B------:R-:W0:Y:S01]  /*17d0*/  LDCU.64 UR4, c[0x0][0x380] ;  /* 0x00007000ff0477ac */ /* 0x000e220008000a00 */
[----:B------:R-:W-:Y:S01]  /*17e0*/  LOP3.LUT R2, R18, 0x7ffffffc, RZ, 0xc0, !PT ;  /* 0x7ffffffc12027812 */ /* 0x000fe200078ec0ff */
[----:B------:R-:W-:Y:S01]  /*17f0*/  BSSY.RECONVERGENT B8, `(.L_x_38) ;  /* 0x000007e000087945 */ /* 0x000fe20003800200 */
[----:B------:R-:W-:-:S03]  /*1800*/  IMAD.MOV.U32 R23, RZ, RZ, 0x1 ;  /* 0x00000001ff177424 */ /* 0x000fc600078e00ff */
[----:B------:R-:W-:Y:S01]  /*1810*/  IMAD.MOV R27, RZ, RZ, -R2 ;  /* 0x000000ffff1b7224 */ /* 0x000fe200078e0a02 */
[----:B0-----:R-:W-:-:S04]  /*1820*/  UIADD3 UR4, UP0, UPT, UR4, 0x23, URZ ;  /* 0x0000002304047890 */ /* 0x001fc8000ff1e0ff */
[----:B------:R-:W-:Y:S02]  /*1830*/  UIADD3.X UR5, UPT, UPT, URZ, UR5, URZ, UP0, !UPT ;  /* 0x00000005ff057290 */ /* 0x000fe400087fe4ff */
[----:B------:R-:W-:-:S04]  /*1840*/  IMAD.U32 R18, RZ, RZ, UR4 ;  /* 0x00000004ff127e24 */ /* 0x000fc8000f8e00ff */
[----:B------:R-:W-:-:S07]  /*1850*/  IMAD.U32 R19, RZ, RZ, UR5 ;  /* 0x00000005ff137e24 */ /* 0x000fce000f8e00ff */
.L_x_47:
[----:B------:R-:W-:Y:S01]  /*1860*/  VIADD R24, R23, 0xffffffff ;  /* 0xffffffff17187836 */ /* 0x000fe20000000000 */
[----:B------:R-:W-:Y:S01]  /*1870*/  BSSY.RECONVERGENT B7, `(.L_x_39) ;  /* 0x000001e000077945 */ /* 0x000fe20003800200 */
[----:B------:R-:W-:-:S03]  /*1880*/  VIADD R27, R27, 0x4 ;  /* 0x000000041b1b7836 */ /* 0x000fc60000000000 */
[----:B0-----:R-:W-:Y:S02]  /*1890*/  LOP3.LUT P0, R22, R24, 0xc, RZ, 0xc0, !PT ;  /* 0x0000000c18167812 */ /* 0x001fe4000780c0ff */
        /* <DEDUP_REMOVED lines=16> */
.L_x_42:
[----:B------:R-:W-:Y:S05]  /*19a0*/  BSYNC.RECONVERGENT B6 ;  /* 0x0000000000067941 */ /* 0x000fea0003800200 */
.L_x_41:
        /* <DEDUP_REMOVED lines=10> */
.L_x_40:
[----:B------:R-:W-:Y:S05]  /*1a50*/  BSYNC.RECONVERGENT B7 ;  /* 0x0000000000077941 */ /* 0x000fea0003800200 */
.L_x_39:
[----:B------:R-:W2:Y:S01]  /*1a60*/  LDG.E.U8 R0, desc[UR36][R18.64+-0x3] ;  /* 0xfffffd2412007981 */ /* 0x000ea2000c1e1100 */
        /* <DEDUP_REMOVED lines=10> */
.L_x_43:
[----:B------:R-:W2:Y:S04]  /*1b10*/  LDG.E.U8 R3, desc[UR36][R18.64+-0x3] ;  /* 0xfffffd2412037981 */ /* 0x000ea8000c1e1100 */
[----:B------:R-:W3:Y:S01]  /*1b20*/  LDG.E.U8 R0, desc[UR36][R18.64+-0x2] ;  /* 0xfffffe2412007981 */ /* 0x000ee2000c1e1100 */
[----:B------:R-:W-:Y:S01]  /*1b30*/  IMAD.MOV.U32 R11, RZ, RZ, 0x2e ;  /* 0x0000002eff0b7424 */ /* 0x000fe200078e00ff */
[----:B------:R-:W-:Y:S01]  /*1b40*/  MOV R8, 0x60 ;  /* 0x0000006000087802 */ /* 0x000fe20000000f00 */
[----:B------:R-:W-:Y:S01]  /*1b50*/  IMAD.IADD R22, R1, 0x1, R22 ;  /* 0x0000000101167824 */ /* 0x000fe200078e0216 */
[----:B------:R-:W0:Y:S01]  /*1b60*/  LDCU.64 UR4, c[0x4][0x18] ;  /* 0x01000300ff0477ac */ /* 0x000e220008000a00 */
[----:B------:R-:W-:Y:S01]  /*1b70*/  LOP3.LUT R24, R23, 0xd, RZ, 0xc0, !PT ;  /* 0x0000000d17187812 */ /* 0x000fe200078ec0ff */
[----:B------:R-:W-:-:S02]  /*1b80*/  IMAD.U32 R6, RZ, RZ, UR38 ;  /* 0x00000026ff067e24 */ /* 0x000fc4000f8e00ff */
[----:B------:R1:W-:Y:S01]  /*1b90*/  STL.U8 [R22+0x11], RZ ;  /* 0x000011ff16007387 */ /* 0x0003e20000100000 */
[----:B------:R-:W4:Y:S01]  /*1ba0*/  LDC.64 R8, c[0x4][R8] ;  /* 0x0100000008087b82 */ /* 0x000f220000000a00 */
[----:B------:R-:W-:Y:S02]  /*1bb0*/  IMAD.U32 R7, RZ, RZ, UR39 ;  /* 0x00000027ff077e24 */ /* 0x000fe4000f8e00ff */
[----:B0-----:R-:W-:Y:S02]  /*1bc0*/  IMAD.U32 R5, RZ, RZ, UR5 ;  /* 0x00000005ff057e24 */ /* 0x001fe4000f8e00ff */
[----:B--2---:R-:W-:-:S05]  /*1bd0*/  VIADD R4, R3, 0xffffff81 ;  /* 0xffffff8103047836 */ /* 0x004fca0000000000 */
[----:B------:R-:W-:-:S04]  /*1be0*/  LOP3.LUT R4, R4, 0xff, RZ, 0xc0, !PT ;  /* 0x000000ff04047812 */ /* 0x000fc800078ec0ff */
[----:B------:R-:W-:Y:S01]  /*1bf0*/  ISETP.GT.U32.AND P0, PT, R4, 0xa0, PT ;  /* 0x000000a00400780c */ /* 0x000fe20003f04070 */
[----:B------:R-:W-:-:S12]  /*1c00*/  IMAD.U32 R4, RZ, RZ, UR4 ;  /* 0x00000004ff047e24 */ /* 0x000fd8000f8e00ff */
[----:B------:R1:W-:Y:S04]  /*1c10*/  @!P0 STL.U8 [R22+0x10], R11 ;  /* 0x0000100b16008387 */ /* 0x0003e80000100000 */
[----:B------:R1:W-:Y:S04]  /*1c20*/  @P0 STL.U8 [R22+0x10], R3 ;  /* 0x0000100316000387 */ /* 0x0003e80000100000 */
[----:B---34-:R1:W-:Y:S02]  /*1c30*/  STL [R1], R0 ;  /* 0x0000000001007387 */ /* 0x0183e40000100800 */
[----:B------:R-:W-:-:S07]  /*1c40*/  LEPC R20, `(.L_x_44) ;  /* 0x000000001014794e */ /* 0x000fce0000000000 */
[----:B-1----:R-:W-:Y:S05]  /*1c50*/  CALL.ABS.NOINC R8 ;  /* 0x0000000008007343 */ /* 0x002fea0003c00000 */
.L_x_44:
[----:B------:R-:W2:Y:S04]  /*1c60*/  LDG.E.U8 R3, desc[UR36][R18.64+-0x2] ;  /* 0xfffffe2412037981 */ /* 0x000ea8000c1e1100 */
[----:B------:R-:W3:Y:S01]  /*1c70*/  LDG.E.U8 R8, desc[UR36][R18.64+-0x1] ;  /* 0xffffff2412087981 */ /* 0x000ee2000c1e1100 */
[----:B------:R-:W-:Y:S01]  /*1c80*/  IMAD.IADD R22, R1, 0x1, R24 ;  /* 0x0000000101167824 */ /* 0x000fe200078e0218 */
[----:B------:R-:W-:Y:S01]  /*1c90*/  MOV R9, 0x60 ;  /* 0x0000006000097802 */ /* 0x000fe20000000f00 */
[----:B------:R-:W-:Y:S01]  /*1ca0*/  IMAD.MOV.U32 R11, RZ, RZ, 0x2e ;  /* 0x0000002eff0b7424 */ /* 0x000fe200078e00ff */
[----:B------:R-:W0:Y:S01]  /*1cb0*/  LDCU.64 UR4, c[0x4][0x18] ;  /* 0x01000300ff0477ac */ /* 0x000e220008000a00 */
[----:B------:R-:W-:Y:S01]  /*1cc0*/  IMAD.U32 R6, RZ, RZ, UR38 ;  /* 0x00000026ff067e24 */ /* 0x000fe2000f8e00ff */
[----:B------:R1:W-:Y:S01]  /*1cd0*/  STL.U8 [R22+0x11], RZ ;  /* 0x000011ff16007387 */ /* 0x0003e20000100000 */
[----:B------:R1:W4:Y:S01]  /*1ce0*/  LDC.64 R12, c[0x4][R9] ;  /* 0x01000000090c7b82 */ /* 0x0003220000000a00 */
[----:B------:R-:W-:-:S02]  /*1cf0*/  IMAD.U32 R7, RZ, RZ, UR39 ;  /* 0x00000027ff077e24 */ /* 0x000fc4000f8e00ff */
[----:B0-----:R-:W-:Y:S02]  /*1d00*/  IMAD.U32 R4, RZ, RZ, UR4 ;  /* 0x00000004ff047e24 */ /* 0x001fe4000f8e00ff */
[----:B------:R-:W-:Y:S02]  /*1d10*/  IMAD.U32 R5, RZ, RZ, UR5 ;  /* 0x00000005ff057e24 */ /* 0x000fe4000f8e00ff */
[----:B--2---:R-:W-:-:S05]  /*1d20*/  VIADD R0, R3, 0xffffff81 ;  /* 0xffffff8103007836 */ /* 0x004fca0000000000 */
[----:B------:R-:W-:-:S04]  /*1d30*/  LOP3.LUT R0, R0, 0xff, RZ, 0xc0, !PT ;  /* 0x000000ff00007812 */ /* 0x000fc800078ec0ff */
[----:B------:R-:W-:Y:S01]  /*1d40*/  ISETP.GE.U32.AND P0, PT, R0, 0xa1, PT ;  /* 0x000000a10000780c */ /* 0x000fe20003f06070 */
[----:B------:R-:W-:-:S05]  /*1d50*/  VIADD R0, R23, 0x1 ;  /* 0x0000000117007836 */ /* 0x000fca0000000000 */
[----:B------:R-:W-:-:S07]  /*1d60*/  LOP3.LUT R24, R0, 0xe, RZ, 0xc0, !PT ;  /* 0x0000000e00187812 */ /* 0x000fce00078ec0ff */
[----:B------:R1:W-:Y:S04]  /*1d70*/  @P0 STL.U8 [R22+0x10], R3 ;  /* 0x0000100316000387 */ /* 0x0003e80000100000 */
[----:B------:R1:W-:Y:S04]  /*1d80*/  @!P0 STL.U8 [R22+0x10], R11 ;  /* 0x0000100b16008387 */ /* 0x0003e80000100000 */
[----:B---34-:R1:W-:Y:S02]  /*1d90*/  STL [R1], R8 ;  /* 0x0000000801007387 */ /* 0x0183e40000100800 */
[----:B------:R-:W-:-:S07]  /*1da0*/  LEPC R20, `(.L_x_45) ;  /* 0x000000001014794e */ /* 0x000fce0000000000 */
[----:B-1----:R-:W-:Y:S05]  /*1db0*/  CALL.ABS.NOINC R12 ;  /* 0x000000000c007343 */ /* 0x002fea0003c00000 */
.L_x_45:
        /* <DEDUP_REMOVED lines=8> */
[----:B------:R-:W-:Y:S01]  /*1e40*/  IMAD.U32 R7, RZ, RZ, UR39 ;  /* 0x00000027ff077e24 */ /* 0x000fe2000f8e00ff */
[----:B------:R-:W4:Y:S01]  /*1e50*/  LDC.64 R8, c[0x4][R8] ;  /* 0x0100000008087b82 */ /* 0x000f220000000a00 */
[----:B0-----:R-:W-:-:S02]  /*1e60*/  IMAD.U32 R5, RZ, RZ, UR5 ;  /* 0x00000005ff057e24 */ /* 0x001fc4000f8e00ff */
[----:B--2---:R-:W-:-:S05]  /*1e70*/  VIADD R4, R3, 0xffffff81 ;  /* 0xffffff8103047836 */ /* 0x004fca0000000000 */
[----:B------:R-:W-:-:S04]  /*1e80*/  LOP3.LUT R4, R4, 0xff, RZ, 0xc0, !PT ;  /* 0x000000ff04047812 */ /* 0x000fc800078ec0ff */
[----:B------:R-:W-:Y:S01]  /*1e90*/  ISETP.GE.U32.AND P0, PT, R4, 0xa1, PT ;  /* 0x000000a10400780c */ /* 0x000fe20003f06070 */
[----:B------:R-:W-:-:S12]  /*1ea0*/  IMAD.U32 R4, RZ, RZ, UR4 ;  /* 0x00000004ff047e24 */ /* 0x000fd8000f8e00ff */
[----:B------:R1:W-:Y:S04]  /*1eb0*/  @P0 STL.U8 [R24+0x10], R3 ;  /* 0x0000100318000387 */ /* 0x0003e80000100000 */
[----:B------:R1:W-:Y:S04]  /*1ec0*/  @!P0 STL.U8 [R24+0x10], R12 ;  /* 0x0000100c18008387 */ /* 0x0003e80000100000 */
[----:B---34-:R1:W-:Y:S02]  /*1ed0*/  STL [R1], R0 ;  /* 0x0000000001007387 */ /* 0x0183e40000100800 */
[----:B------:R-:W-:-:S07]  /*1ee0*/  LEPC R20, `(.L_x_46) ;  /* 0x000000001014794e */ /* 0x000fce0000000000 */
[----:B-1----:R-:W-:Y:S05]  /*1ef0*/  CALL.ABS.NOINC R8 ;  /* 0x0000000008007343 */ /* 0x002fea0003c00000 */
.L_x_46:
[----:B------:R-:W2:Y:S01]  /*1f00*/  LDG.E.U8 R3, desc[UR36][R18.64] ;  /* 0x0000002412037981 */ /* 0x000ea2000c1e1100 */
[----:B------:R-:W-:-:S03]  /*1f10*/  ISETP.NE.AND P6, PT, R28, RZ, PT ;  /* 0x000000ff1c00720c */ /* 0x000fc60003fc5270 */
[----:B------:R0:W-:Y:S01]  /*1f20*/  STL.U8 [R22+0x13], RZ ;  /* 0x000013ff16007387 */ /* 0x0001e20000100000 */
[----:B------:R-:W-:Y:S02]  /*1f30*/  IMAD.MOV.U32 R11, RZ, RZ, 0x2e ;  /* 0x0000002eff0b7424 */ /* 0x000fe400078e00ff */
[----:B------:R-:W-:Y:S02]  /*1f40*/  VIADD R23, R23, 0x4 ;  /* 0x0000000417177836 */ /* 0x000fe40000000000 */
[----:B--2---:R-:W-:-:S05]  /*1f50*/  VIADD R0, R3, 0xffffff81 ;  /* 0xffffff8103007836 */ /* 0x004fca0000000000 */
[----:B------:R-:W-:-:S04]  /*1f60*/  LOP3.LUT R0, R0, 0xff, RZ, 0xc0, !PT ;  /* 0x000000ff00007812 */ /* 0x000fc800078ec0ff */
[----:B------:R-:W-:-:S13]  /*1f70*/  ISETP.GE.U32.AND P0, PT, R0, 0xa1, PT ;  /* 0x000000a10000780c */ /* 0x000fda0003f06070 */
[----:B------:R0:W-:Y:S04]  /*1f80*/  @P0 STL.U8 [R22+0x12], R3 ;  /* 0x0000120316000387 */ /* 0x0001e80000100000 */
[----:B------:R0:W-:Y:S01]  /*1f90*/  @!P0 STL.U8 [R22+0x12], R11 ;  /* 0x0000120b16008387 */ /* 0x0001e20000100000 */
[----:B------:R-:W-:-:S05]  /*1fa0*/  IADD3 R18, P0, PT, R18, 0x4, RZ ;  /* 0x0000000412127810 */ /* 0x000fca0007f1e0ff */
[----:B------:R-:W-:Y:S01]  /*1fb0*/  IMAD.X R19, RZ, RZ, R19, P0 ;  /* 0x000000ffff137224 */ /* 0x000fe200000e0613 */
[----:B------:R-:W-:Y:S07]  /*1fc0*/  @P6 BRA `(.L_x_47) ;  /* 0xfffffff800246947 */ /* 0x000fee000383ffff */
[----:B------:R-:W-:Y:S05]  /*1fd0*/  BSYNC.RECONVERGENT B8 ;  /* 0x0000000000087941 */ /* 0x000fea0003800200 */
.L_x_38:
[----:B------:R-:W-:Y:S01]  /*1fe0*/  ISETP.NE.AND P0, PT, R26, RZ, PT ;  /* 0x000000ff1a00720c */ /* 0x000fe20003f05270 */
[----:B------:R-:W-:-:S12]  /*1ff0*/  BSSY.RECONVERGENT B8, `(.L_x_37) ;  /* 0x0000041000087945 */ /* 0x000fd80003800200 */
[----:B------:R-:W-:Y:S05]  /*2000*/  @!P0 BRA `(.L_x_48) ;  /* 0x0000000000fc8947 */ /* 0x000fea0003800000 */
[----:B------:R-:W1:Y:S01]  /*2010*/  LDCU.64 UR4, c[0x0][0x380] ;  /* 0x00007000ff0477ac */ /* 0x000e620008000a00 */
[----:B0-----:R-:W-:Y:S01]  /*2020*/  LOP3.LUT R22, R2, 0xf, RZ, 0xc0, !PT ;  /* 0x0000000f02167812 */ /* 0x001fe200078ec0ff */
[----:B------:R-:W-:-:S04]  /*2030*/  IMAD.MOV R26, RZ, RZ, -R26 ;  /* 0x000000ffff1a7224 */ /* 0x000fc800078e0a1a */
[----:B------:R-:W-:Y:S01]  /*2040*/  IMAD.IADD R25, R25, 0x1, R22 ;  /* 0x0000000119197824 */ /* 0x000fe200078e0216 */
[----:B-1----:R-:W-:-:S04]  /*2050*/  IADD3 R18, P0, PT, R2, UR4, RZ ;  /* 0x0000000402127c10 */ /* 0x002fc8000ff1e0ff */
[----:B------:R-:W-:-:S04]  /*2060*/  IADD3 R18, P1, PT, R18, 0x20, RZ ;  /* 0x0000002012127810 */ /* 0x000fc80007f3e0ff */
[----:B------:R-:W-:-:S09]  /*2070*/  IADD3.X R19, PT, PT, RZ, UR5, RZ, P1, P0 ;  /* 0x00000005ff137c10 */ /* 0x000fd20008fe04ff */
.L_x_54:
[----:B------:R-:W-:Y:S01]  /*2080*/  ISETP.NE.AND P0, PT, R22, RZ, PT ;  /* 0x000000ff1600720c */ /* 0x000fe20003f05270 */
[----:B------:R-:W-:-:S12]  /*2090*/  BSSY.RECONVERGENT B7, `(.L_x_49) ;  /* 0x000001a000077945 */ /* 0x000fd80003800200 */
[----:B------:R-:W-:Y:S05]  /*20a0*/  @P0 BRA `(.L_x_50) ;  /* 0x0000000000600947 */ /* 0x000fea0003800000 */
[----:B------:R-:W-:Y:S01]  /*20b0*/  ISETP.NE.AND P0, PT, R2, RZ, PT ;  /* 0x000000ff0200720c */ /* 0x000fe20003f05270 */
        /* <DEDUP_REMOVED lines=12> */
.L_x_52:
[----:B------:R-:W-:Y:S05]  /*2180*/  BSYNC.RECONVERGENT B6 ;  /* 0x0000000000067941 */ /* 0x000fea0003800200 */
.L_x_51:
        /* <DEDUP_REMOVED lines=10> */
.L_x_50:
[----:B------:R-:W-:Y:S05]  /*2230*/  BSYNC.RECONVERGENT B7 ;  /* 0x0000000000077941 */ /* 0x000fea0003800200 */
.L_x_49:
        /* <DEDUP_REMOVED lines=11> */
.L_x_53:
[----:B------:R0:W2:Y:S01]  /*22f0*/  LDG.E.U8 R4, desc[UR36][R18.64] ;  /* 0x0000002412047981 */ /* 0x0000a2000c1e1100 */
[----:B------:R-:W-:Y:S02]  /*2300*/  IMAD.MOV.U32 R3, RZ, RZ, 0x2e ;  /* 0x0000002eff037424 */ /* 0x000fe400078e00ff */
[----:B------:R-:W-:Y:S01]  /*2310*/  VIADD R26, R26, 0x1 ;  /* 0x000000011a1a7836 */ /* 0x000fe20000000000 */
[----:B------:R-:W-:Y:S01]  /*2320*/  STL.U8 [R25+0x1], RZ ;  /* 0x000001ff19007387 */ /* 0x000fe20000100000 */
[----:B------:R-:W-:Y:S02]  /*2330*/  VIADD R2, R2, 0x1 ;  /* 0x0000000102027836 */ /* 0x000fe40000000000 */
[----:B------:R-:W-:Y:S01]  /*2340*/  VIADD R22, R22, 0x1 ;  /* 0x0000000116167836 */ /* 0x000fe20000000000 */
[----:B0-----:R-:W-:-:S05]  /*2350*/  IADD3 R18, P1, PT, R18, 0x1, RZ ;  /* 0x0000000112127810 */ /* 0x001fca0007f3e0ff */
[----:B------:R-:W-:Y:S02]  /*2360*/  IMAD.X R19, RZ, RZ, R19, P1 ;  /* 0x000000ffff137224 */ /* 0x000fe400008e0613 */
[----:B--2---:R-:W-:-:S05]  /*2370*/  VIADD R0, R4, 0xffffff81 ;  /* 0xffffff8104007836 */ /* 0x004fca0000000000 */
[----:B------:R-:W-:-:S04]  /*2380*/  LOP3.LUT R0, R0, 0xff, RZ, 0xc0, !PT ;  /* 0x000000ff00007812 */ /* 0x000fc800078ec0ff */
[----:B------:R-:W-:Y:S01]  /*2390*/  ISETP.GE.U32.AND P0, PT, R0, 0xa1, PT ;  /* 0x000000a10000780c */ /* 0x000fe20003f06070 */
[----:B------:R-:W-:-:S12]  /*23a0*/  VIADD R0, R25, 0x1 ;  /* 0x0000000119007836 */ /* 0x000fd80000000000 */
[----:B------:R-:W-:Y:S04]  /*23b0*/  @P0 STL.U8 [R25], R4 ;  /* 0x0000000419000387 */ /* 0x000fe80000100000 */
[----:B------:R0:W-:Y:S01]  /*23c0*/  @!P0 STL.U8 [R25], R3 ;  /* 0x0000000319008387 */ /* 0x0001e20000100000 */
[----:B------:R-:W-:Y:S01]  /*23d0*/  ISETP.NE.AND P0, PT, R26, RZ, PT ;  /* 0x000000ff1a00720c */ /* 0x000fe20003f05270 */
[----:B0-----:R-:W-:-:S12]  /*23e0*/  IMAD.MOV.U32 R25, RZ, RZ, R0 ;  /* 0x000000ffff197224 */ /* 0x001fd800078e0000 */
[----:B------:R-:W-:Y:S05]  /*23f0*/  @P0 BRA `(.L_x_54) ;  /* 0xfffffffc00200947 */ /* 0x000fea000383ffff */
.L_x_48:
[----:B------:R-:W-:Y:S05]  /*2400*/  BSYNC.RECONVERGENT B8 ;  /* 0x0000000000087941 */ /* 0x000fea0003800200 */
.L_x_37:
[----:B------:R-:W-:Y:S01]  /*2410*/  LOP3.LUT P0, RZ, R2, 0xf, RZ, 0xc0, !PT ;  /* 0x0000000f02ff7812 */ /* 0x000fe2000780c0ff */
[----:B------:R-:W-:-:S12]  /*2420*/  BSSY.RECONVERGENT B6, `(.L_x_55) ;  /* 0x000000d000067945 */ /* 0x000fd80003800200 */
[----:B------:R-:W-:Y:S05]  /*2430*/  @!P0 BRA `(.L_x_56) ;  /* 0x00000000002c8947 */ /* 0x000fea0003800000 */
.L_x_58:
[----:B------:R-:W-:Y:S01]  /*2440*/  MOV R0, 0x60 ;  /* 0x0000006000007802 */ /* 0x000fe20000000f00 */
[----:B------:R-:W1:Y:S01]  /*2450*/  LDCU.64 UR4, c[0x4][0x20] ;  /* 0x01000400ff0477ac */ /* 0x000e620008000a00 */
[----:B------:R-:W-:Y:S02]  /*2460*/  CS2R R6, SRZ ;  /* 0x0000000000067805 */ /* 0x000fe4000001ff00 */
[----:B------:R2:W3:Y:S01]  /*2470*/  LDC.64 R8, c[0x4][R0] ;  /* 0x0100000000087b82 */ /* 0x0004e20000000a00 */
[----:B-1----:R-:W-:Y:S02]  /*2480*/  IMAD.U32 R4, RZ, RZ, UR4 ;  /* 0x00000004ff047e24 */ /* 0x002fe4000f8e00ff */
[----:B--2---:R-:W-:-:S07]  /*2490*/  IMAD.U32 R5, RZ, RZ, UR5 ;  /* 0x00000005ff057e24 */ /* 0x004fce000f8e00ff */
[----:B------:R-:W-:-:S07]  /*24a0*/  LEPC R20, `(.L_x_57) ;  /* 0x000000001014794e */ /* 0x000fce0000000000 */
[----:B0--3--:R-:W-:Y:S05]  /*24b0*/  CALL.ABS.NOINC R8 ;  /* 0x0000000008007343 */ /* 0x009fea0003c00000 */
.L_x_57:
[----:B------:R-:W-:-:S05]  /*24c0*/  VIADD R2, R2, 0x1 ;  /* 0x0000000102027836 */ /* 0x000fca0000000000 */
[----:B------:R-:W-:-:S13]  /*24d0*/  LOP3.LUT P0, RZ, R2, 0xf, RZ, 0xc0, !PT ;  /* 0x0000000f02ff7812 */ /* 0x000fda000780c0ff */
[----:B------:R-:W-:Y:S05]  /*24e0*/  @P0 BRA `(.L_x_58) ;  /* 0xfffffffc00d40947 */ /* 0x000fea000383ffff */
.L_x_56:
[----:B------:R-:W-:Y:S05]  /*24f0*/  BSYNC.RECONVERGENT B6 ;  /* 0x0000000000067941 */ /* 0x000fea0003800200 */
.L_x_55:
[----:B------:R-:W-:Y:S01]  /*2500*/  MOV R19, 0x60 ;  /* 0x0000006000137802 */ /* 0x000fe20000000f00 */
[----:B------:R1:W-:Y:S01]  /*2510*/  STL.64 [R1], R16 ;  /* 0x0000001001007387 */ /* 0x0003e20000100a00 */
[----:B------:R-:W2:Y:S01]  /*2520*/  LDCU.64 UR4, c[0x4][0x8] ;  /* 0x01000100ff0477ac */ /* 0x000ea20008000a00 */
[----:B------:R-:W-:Y:S01]  /*2530*/  IMAD.U32 R6, RZ, RZ, UR38 ;  /* 0x00000026ff067e24 */ /* 0x000fe2000f8e00ff */
[----:B0-----:R1:W0:Y:S01]  /*2540*/  LDC.64 R2, c[0x4][R19] ;  /* 0x0100000013027b82 */ /* 0x0012220000000a00 */
[----:B------:R-:W-:Y:S02]  /*2550*/  IMAD.U32 R7, RZ, RZ, UR39 ;  /* 0x00000027ff077e24 */ /* 0x000fe4000f8e00ff */
[----:B--2---:R-:W-:Y:S02]  /*2560*/  IMAD.U32 R4, RZ, RZ, UR4 ;  /* 0x00000004ff047e24 */ /* 0x004fe4000f8e00ff */
[----:B-1----:R-:W-:-:S07]  /*2570*/  IMAD.U32 R5, RZ, RZ, UR5 ;  /* 0x00000005ff057e24 */ /* 0x002fce000f8e00ff */
[----:B------:R-:W-:-:S07]  /*2580*/  LEPC R20, `(.L_x_59) ;  /* 0x000000001014794e */ /* 0x000fce0000000000 */
[----:B0-----:R-:W-:Y:S05]  /*2590*/  CALL.ABS.NOINC R2 ;  /* 0x0000000002007343 */ /* 0x001fea0003c00000 */
.L_x_59:
        /* <DEDUP_REMOVED lines=13> */
.L_x_60:
        /* <DEDUP_REMOVED lines=17> */
.L_x_71:
        /* <DEDUP_REMOVED lines=20> */
.L_x_66:
[----:B------:R-:W-:Y:S05]  /*28c0*/  BSYNC.RECONVERGENT B6 ;  /* 0x0000000000067941 */ /* 0x000fea0003800200 */
.L_x_65:
        /* <DEDUP_REMOVED lines=10> */
.L_x_64:
[----:B------:R-:W-:Y:S05]  /*2970*/  BSYNC.RECONVERGENT B7 ;  /* 0x0000000000077941 */ /* 0x000fea0003800200 */
.L_x_63:
        /* <DEDUP_REMOVED lines=11> */
.L_x_67:
        /* <DEDUP_REMOVED lines=21> */
.L_x_68:
        /* <DEDUP_REMOVED lines=22> */
.L_x_69:
        /* <DEDUP_REMOVED lines=20> */
.L_x_70:
        /* <DEDUP_REMOVED lines=14> */
.L_x_62:
        /* <DEDUP_REMOVED lines=10> */
.L_x_78:
        /* <DEDUP_REMOVED lines=16> */
.L_x_76:
[----:B------:R-:W-:Y:S05]  /*30a0*/  BSYNC.RECONVERGENT B6 ;  /* 0x0000000000067941 */ /* 0x000fea0003800200 */
.L_x_75:
        /* <DEDUP_REMOVED lines=10> */
.L_x_74:
[----:B------:R-:W-:Y:S05]  /*3150*/  BSYNC.RECONVERGENT B7 ;  /* 0x0000000000077941 */ /* 0x000fea0003800200 */
.L_x_73:
        /* <DEDUP_REMOVED lines=11> */
.L_x_77:
        /* <DEDUP_REMOVED lines=17> */
.L_x_72:
[----:B------:R-:W-:Y:S05]  /*3320*/  BSYNC.RECONVERGENT B8 ;  /* 0x0000000000087941 */ /* 0x000fea0003800200 */
.L_x_61:
[----:B------:R-:W-:Y:S01]  /*3330*/  LOP3.LUT P0, RZ, R2, 0xf, RZ, 0xc0, !PT ;  /* 0x0000000f02ff7812 */ /* 0x000fe2000780c0ff */
[----:B------:R-:W-:-:S12]  /*3340*/  BSSY.RECONVERGENT B6, `(.L_x_79) ;  /* 0x000000d000067945 */ /* 0x000fd80003800200 */
[----:B------:R-:W-:Y:S05]  /*3350*/  @!P0 BRA `(.L_x_80) ;  /* 0x00000000002c8947 */ /* 0x000fea0003800000 */
.L_x_82:
        /* <DEDUP_REMOVED lines=8> */
.L_x_81:
[----:B------:R-:W-:-:S05]  /*33e0*/  VIADD R2, R2, 0x1 ;  /* 0x0000000102027836 */ /* 0x000fca0000000000 */
[----:B------:R-:W-:-:S13]  /*33f0*/  LOP3.LUT P0, RZ, R2, 0xf, RZ, 0xc0, !PT ;  /* 0x0000000f02ff7812 */ /* 0x000fda000780c0ff */
[----:B------:R-:W-:Y:S05]  /*3400*/  @P0 BRA `(.L_x_82) ;  /* 0xfffffffc00d40947 */ /* 0x000fea000383ffff */
.L_x_80:
[----:B------:R-:W-:Y:S05]  /*3410*/  BSYNC.RECONVERGENT B6 ;  /* 0x0000000000067941 */ /* 0x000fea0003800200 */
.L_x_79:
[----:B------:R-:W-:Y:S01]  /*3420*/  UIADD3 UR4, UP0, UPT, UR38, 0x10, URZ ;  /* 0x0000001026047890 */ /* 0x000fe2000ff1e0ff */
[----:B------:R-:W-:Y:S01]  /*3430*/  MOV R0, 0x60 ;  /* 0x0000006000007802 */ /* 0x000fe20000000f00 */
[----:B------:R-:W-:Y:S02]  /*3440*/  IMAD.U32 R6, RZ, RZ, UR38 ;  /* 0x00000026ff067e24 */ /* 0x000fe4000f8e00ff */
[----:B------:R-:W-:Y:S01]  /*3450*/  UIADD3.X UR5, UPT, UPT, URZ, UR39, URZ, UP0, !UPT ;  /* 0x00000027ff057290 */ /* 0x000fe200087fe4ff */
[----:B------:R1:W2:Y:S01]  /*3460*/  LDC.64 R8, c[0x4][R0] ;  /* 0x0100000000087b82 */ /* 0x0002a20000000a00 */
[----:B------:R-:W-:Y:S02]  /*3470*/  IMAD.U32 R2, RZ, RZ, UR4 ;  /* 0x00000004ff027e24 */ /* 0x000fe4000f8e00ff */
[----:B------:R-:W-:Y:S02]  /*3480*/  IMAD.U32 R7, RZ, RZ, UR39 ;  /* 0x00000027ff077e24 */ /* 0x000fe4000f8e00ff */
[----:B0-----:R-:W-:-:S05]  /*3490*/  IMAD.U32 R3, RZ, RZ, UR5 ;  /* 0x00000005ff037e24 */ /* 0x001fca000f8e00ff */
[----:B------:R1:W-:Y:S01]  /*34a0*/  STL.64 [R1], R2 ;  /* 0x0000000201007387 */ /* 0x0003e20000100a00 */
[----:B------:R-:W0:Y:S02]  /*34b0*/  LDCU.64 UR4, c[0x4][0x8] ;  /* 0x01000100ff0477ac */ /* 0x000e240008000a00 */
[----:B0-----:R-:W-:Y:S02]  /*34c0*/  IMAD.U32 R4, RZ, RZ, UR4 ;  /* 0x00000004ff047e24 */ /* 0x001fe4000f8e00ff */
[----:B-1----:R-:W-:-:S07]  /*34d0*/  IMAD.U32 R5, RZ, RZ, UR5 ;  /* 0x00000005ff057e24 */ /* 0x002fce000f8e00ff */
[----:B------:R-:W-:-:S07]  /*34e0*/  LEPC R20, `(.L_x_83) ;  /* 0x000000001014794e */ /* 0x000fce0000000000 */
[----:B--2---:R-:W-:Y:S05]  /*34f0*/  CALL.ABS.NOINC R8 ;  /* 0x0000000008007343 */ /* 0x004fea0003c00000 */
.L_x_83:
[----:B------:R-:W0:Y:S01]  /*3500*/  LDC.64 R34, c[0x0][0x380] ;  /* 0x0000e000ff227b82 */ /* 0x000e220000000a00 */
[----:B------:R-:W2:Y:S01]  /*3510*/  LDL.128 R16, [R1+0x50] ;  /* 0x0000500001107983 */ /* 0x000ea20000100c00 */
[----:B------:R-:W1:Y:S03]  /*3520*/  LDCU.128 UR20, c[0x3][URZ] ;  /* 0x00c00000ff1477ac */ /* 0x000e660008000c00 */
[----:B------:R-:W3:Y:S01]  /*3530*/  LDL.128 R12, [R1+0x60] ;  /* 0x00006000010c7983 */ /* 0x000ee20000100c00 */
[----:B------:R-:W4:Y:S03]  /*3540*/  LDCU.128 UR4, c[0x3][0x20] ;  /* 0x00c00400ff0477ac */ /* 0x000f260008000c00 */
[----:B------:R-:W5:Y:S04]  /*3550*/  LDL.128 R4, [R1+0x70] ;  /* 0x0000700001047983 */ /* 0x000f680000100c00 */
[----:B------:R-:W5:Y:S04]  /*3560*/  LDL.128 R8, [R1+0x80] ;  /* 0x0000800001087983 */ /* 0x000f680000100c00 */
[----:B0-----:R-:W2:Y:S04]  /*3570*/  LDG.E.64 R28, desc[UR36][R34.64+0x60] ;  /* 0x00006024221c7981 */ /* 0x001ea8000c1e1b00 */
[----:B------:R-:W2:Y:S04]  /*3580*/  LDG.E.64 R30, desc[UR36][R34.64+0x70] ;  /* 0x00007024221e7981 */ /* 0x000ea8000c1e1b00 */
[----:B------:R-:W3:Y:S04]  /*3590*/  LDG.E.64 R22, desc[UR36][R34.64+0x88] ;  /* 0x0000882422167981 */ /* 0x000ee8000c1e1b00 */
[----:B------:R-:W5:Y:S04]  /*35a0*/  LDG.E.64 R2, desc[UR36][R34.64+0x68] ;  /* 0x0000682422027981 */ /* 0x000f68000c1e1b00 */
[----:B------:R-:W5:Y:S04]  /*35b0*/  LDG.E.64 R32, desc[UR36][R34.64+0x78] ;  /* 0x0000782422207981 */ /* 0x000f68000c1e1b00 */
[----:B------:R-:W5:Y:S04]  /*35c0*/  LDG.E R25, desc[UR36][R34.64+0x80] ;  /* 0x0000802422197981 */ /* 0x000f68000c1e1900 */
[----:B------:R0:W5:Y:S01]  /*35d0*/  LDG.E R0, desc[UR36][R34.64+0x90] ;  /* 0x0000902422007981 */ /* 0x000162000c1e1900 */
[----:B----4-:R-:W-:Y:S01]  /*35e0*/  ULOP3.LUT UR12, UR6, 0xff, URZ, 0xc0, !UPT ;  /* 0x000000ff060c7892 */ /* 0x010fe2000f8ec0ff */
[----:B------:R-:W4:Y:S01]  /*35f0*/  LDCU.U8 UR6, c[0x3][0x22] ;  /* 0x00c00440ff0677ac */ /* 0x000f220008000000 */
[----:B------:R-:W1:Y:S01]  /*3600*/  LDCU.U8 UR10, c[0x3][0x26] ;  /* 0x00c004c0ff0a77ac */ /* 0x000e620008000000 */
[----:B------:R-:W-:Y:S01]  /*3610*/  ULOP3.LUT UR8, UR5, 0xff, URZ, 0xc0, !UPT ;  /* 0x000000ff05087892 */ /* 0x000fe2000f8ec0ff */
[----:B------:R-:W0:Y:S01]  /*3620*/  LDCU.U8 UR9, c[0x3][0x25] ;  /* 0x00c004a0ff0977ac */ /* 0x000e220008000000 */
[----:B------:R-:W0:Y:S01]  /*3630*/  LDCU.U8 UR11, c[0x3][0x27] ;  /* 0x00c004e0ff0b77ac */ /* 0x000e220008000000 */
[----:B------:R-:W-:Y:S01]  /*3640*/  ULOP3.LUT UR16, UR7, 0xff, URZ, 0xc0, !UPT ;  /* 0x000000ff07107892 */ /* 0x000fe2000f8ec0ff */
[----:B------:R-:W0:Y:S01]  /*3650*/  LDCU.U8 UR5, c[0x3][0x21] ;  /* 0x00c00420ff0577ac */ /* 0x000e220008000000 */
[----:B------:R-:W0:Y:S01]  /*3660*/  LDCU.U8 UR7, c[0x3][0x23] ;  /* 0x00c00460ff0777ac */ /* 0x000e220008000000 */
[----:B------:R-:W0:Y:S01]  /*3670*/  LDCU.U8 UR13, c[0x3][0x29] ;  /* 0x00c00520ff0d77ac */ /* 0x000e220008000000 */
[----:B------:R-:W0:Y:S01]  /*3680*/  LDCU.U8 UR14, c[0x3][0x2a] ;  /* 0x00c00540ff0e77ac */ /* 0x000e220008000000 */
[----:B------:R-:W0:Y:S01]  /*3690*/  LDCU.U8 UR15, c[0x3][0x2b] ;  /* 0x00c00560ff0f77ac */ /* 0x000e220008000000 */
[----:B------:R-:W0:Y:S01]  /*36a0*/  LDCU.U8 UR17, c[0x3][0x2d] ;  /* 0x00c005a0ff1177ac */ /* 0x000e220008000000 */
[----:B------:R-:W0:Y:S01]  /*36b0*/  LDCU.U8 UR18, c[0x3][0x2e] ;  /* 0x00c005c0ff1277ac */ /* 0x000e220008000000 */
[----:B------:R-:W0:Y:S01]  /*36c0*/  LDCU.U8 UR19, c[0x3][0x2f] ;  /* 0x00c005e0ff1377ac */ /* 0x000e220008000000 */
[----:B------:R-:W-:-:S02]  /*36d0*/  ULEA UR8, UR8, UR40, 0x2 ;  /* 0x0000002808087291 */ /* 0x000fc4000f8e10ff */
[----:B----4-:R-:W-:Y:S02]  /*36e0*/  ULEA UR6, UR6, UR40, 0x2 ;  /* 0x0000002806067291 */ /* 0x010fe4000f8e10ff */
[----:B-1----:R-:W-:Y:S02]  /*36f0*/  ULEA UR10, UR10, UR40, 0x2 ;  /* 0x000000280a0a7291 */ /* 0x002fe4000f8e10ff */
[----:B------:R-:W-:Y:S02]  /*3700*/  ULOP3.LUT UR4, UR4, 0xff, URZ, 0xc0, !UPT ;  /* 0x000000ff04047892 */ /* 0x000fe4000f8ec0ff */
[----:B0-----:R-:W-:Y:S02]  /*3710*/  ULEA UR9, UR9, UR40, 0x2 ;  /* 0x0000002809097291 */ /* 0x001fe4000f8e10ff */
        /* <DEDUP_REMOVED lines=11> */
[----:B------:R-:W-:Y:S01]  /*37d0*/  ULEA UR16, UR16, UR40, 0x2 ;  /* 0x0000002810107291 */ /* 0x000fe2000f8e10ff */
[----:B--2---:R-:W-:-:S04]  /*37e0*/  IADD3 R27, PT, PT, R30, R28, R16 ;  /* 0x0000001c1e1b7210 */ /* 0x004fc80007ffe010 */
[----:B---3--:R-:W-:Y:S02]  /*37f0*/  LOP3.LUT R21, R27, R22, RZ, 0x3c, !PT ;  /* 0x000000161b157212 */ /* 0x008fe400078e3cff */
[----:B------:R-:W-:-:S04]  /*3800*/  IADD3 R22, PT, PT, R31, R29, R18 ;  /* 0x0000001d1f167210 */ /* 0x000fc80007ffe012 */
[----:B------:R-:W-:Y:S02]  /*3810*/  LOP3.LUT R23, R22, R23, RZ, 0x3c, !PT ;  /* 0x0000001716177212 */ /* 0x000fe400078e3cff */
[----:B-----5:R-:W-:Y:S02]  /*3820*/  IADD3 R24, PT, PT, R32, R2, R12 ;  /* 0x0000000220187210 */ /* 0x020fe40007ffe00c */
[----:B------:R-:W-:Y:S02]  /*3830*/  SHF.L.W.U32.HI R23, R23, 0x10, R23 ;  /* 0x0000001017177819 */ /* 0x000fe40000010e17 */
[----:B------:R-:W-:-:S03]  /*3840*/  LOP3.LUT R25, R24, R25, RZ, 0x3c, !PT ;  /* 0x0000001918197212 */ /* 0x000fc600078e3cff */
[----:B------:R-:W-:Y:S01]  /*3850*/  VIADD R36, R23, UR21 ;  /* 0x0000001517247c36 */ /* 0x000fe20008000000 */
[----:B------:R-:W-:Y:S02]  /*3860*/  SHF.L.W.U32.HI R21, R21, 0x10, R21 ;  /* 0x0000001015157819 */ /* 0x000fe40000010e15 */
[----:B------:R-:W-:Y:S02]  /*3870*/  IADD3 R35, PT, PT, R33, R3, R14 ;  /* 0x0000000321237210 */ /* 0x000fe40007ffe00e */
[----:B------:R-:W-:Y:S02]  /*3880*/  SHF.L.W.U32.HI R39, R25, 0x10, R25 ;  /* 0x0000001019277819 */ /* 0x000fe40000010e19 */
[----:B------:R-:W-:Y:S01]  /*3890*/  LOP3.LUT R25, R31, R36, RZ, 0x3c, !PT ;  /* 0x000000241f197212 */ /* 0x000fe200078e3cff */
[----:B------:R-:W-:Y:S01]  /*38a0*/  VIADD R41, R21, UR20 ;  /* 0x0000001415297c36 */ /* 0x000fe20008000000 */
[----:B------:R-:W-:Y:S02]  /*38b0*/  LOP3.LUT R0, R35, 0x2, R0, 0x1e, !PT ;  /* 0x0000000223007812 */ /* 0x000fe400078e1e00 */
[----:B------:R-:W-:Y:S01]  /*38c0*/  SHF.L.W.U32.HI R25, R25, 0x14, R25 ;  /* 0x0000001419197819 */ /* 0x000fe20000010e19 */
[----:B------:R-:W-:Y:S01]  /*38d0*/  VIADD R37, R39, UR22 ;  /* 0x0000001627257c36 */ /* 0x000fe20008000000 */
[----:B------:R-:W-:-:S02]  /*38e0*/  SHF.L.W.U32.HI R26, R0, 0x10, R0 ;  /* 0x00000010001a7819 */ /* 0x000fc40000010e00 */
[----:B------:R-:W-:Y:S02]  /*38f0*/  LOP3.LUT R20, R30, R41, RZ, 0x3c, !PT ;  /* 0x000000291e147212 */ /* 0x000fe400078e3cff */
[----:B------:R-:W-:Y:S01]  /*3900*/  IADD3 R44, PT, PT, R22, R25, R19 ;  /* 0x00000019162c7210 */ /* 0x000fe20007ffe013 */
[----:B------:R-:W-:Y:S01]  /*3910*/  VIADD R22, R26, UR23 ;  /* 0x000000171a167c36 */ /* 0x000fe20008000000 */
[----:B------:R-:W-:Y:S02]  /*3920*/  SHF.L.W.U32.HI R20, R20, 0x14, R20 ;  /* 0x0000001414147819 */ /* 0x000fe40000010e14 */
[----:B------:R-:W-:Y:S02]  /*3930*/  LOP3.LUT R34, R32, R37, RZ, 0x3c, !PT ;  /* 0x0000002520227212 */ /* 0x000fe400078e3cff */
[----:B------:R-:W-:Y:S01]  /*3940*/  LOP3.LUT R0, R23, R44, RZ, 0x3c, !PT ;  /* 0x0000002c17007212 */ /* 0x000fe200078e3cff */
[----:B------:R0:W-:Y:S01]  /*3950*/  STL.128 [R1+0x10], R16 ;  /* 0x0000101001007387 */ /* 0x0001e20000100c00 */
[----:B------:R-:W-:-:S02]  /*3960*/  IADD3 R27, PT, PT, R27, R20, R17 ;  /* 0x000000141b1b7210 */ /* 0x000fc40007ffe011 */
[----:B------:R-:W-:Y:S02]  /*3970*/  SHF.L.W.U32.HI R34, R34, 0x14, R34 ;  /* 0x0000001422227819 */ /* 0x000fe40000010e22 */
[----:B------:R-:W-:Y:S01]  /*3980*/  SHF.L.W.U32.HI R0, R0, 0x18, R0 ;  /* 0x0000001800007819 */ /* 0x000fe20000010e00 */
[----:B------:R1:W-:Y:S04]  /*3990*/  STL.128 [R1+0x20], R12 ;  /* 0x0000200c01007387 */ /* 0x0003e80000100c00 */
[----:B------:R-:W-:Y:S01]  /*39a0*/  IMAD.IADD R36, R36, 0x1, R0 ;  /* 0x0000000124247824 */ /* 0x000fe200078e0200 */
[----:B0-----:R-:W-:Y:S02]  /*39b0*/  LOP3.LUT R17, R33, R22, RZ, 0x3c, !PT ;  /* 0x0000001621117212 */ /* 0x001fe400078e3cff */
[----:B------:R-:W-:-:S02]  /*39c0*/  IADD3 R18, PT, PT, R24, R34, R13 ;  /* 0x0000002218127210 */ /* 0x000fc40007ffe00d */
[----:B------:R-:W-:Y:S02]  /*39d0*/  SHF.L.W.U32.HI R24, R17, 0x14, R17 ;  /* 0x0000001411187819 */ /* 0x000fe40000010e11 */
[----:B-1----:R-:W-:Y:S02]  /*39e0*/  LOP3.LUT R12, R25, R36, RZ, 0x3c, !PT ;  /* 0x00000024190c7212 */ /* 0x002fe400078e3cff */
[----:B------:R-:W-:Y:S02]  /*39f0*/  IADD3 R15, PT, PT, R35, R24, R15 ;  /* 0x00000018230f7210 */ /* 0x000fe40007ffe00f */
[----:B------:R-:W-:Y:S02]  /*3a00*/  LOP3.LUT R16, R39, R18, RZ, 0x3c, !PT ;  /* 0x0000001227107212 */ /* 0x000fe400078e3cff */
[----:B------:R-:W-:Y:S02]  /*3a10*/  LOP3.LUT R14, R26, R15, RZ, 0x3c, !PT ;  /* 0x0000000f1a0e7212 */ /* 0x000fe400078e3cff */
[----:B------:R-:W-:-:S02]  /*3a20*/  SHF.L.W.U32.HI R12, R12, 0x19, R12 ;  /* 0x000000190c0c7819 */ /* 0x000fc40000010e0c */
[----:B------:R-:W-:Y:S02]  /*3a30*/  SHF.L.W.U32.HI R16, R16, 0x18, R16 ;  /* 0x0000001810107819 */ /* 0x000fe40000010e10 */
[----:B------:R-:W-:Y:S02]  /*3a40*/  SHF.L.W.U32.HI R14, R14, 0x18, R14 ;  /* 0x000000180e0e7819 */ /* 0x000fe40000010e0e */
[----:B------:R-:W-:Y:S01]  /*3a50*/  IADD3 R35, PT, PT, R12, R27, R4 ;  /* 0x0000001b0c237210 */ /* 0x000fe20007ffe004 */
[----:B------:R-:W-:Y:S02]  /*3a60*/  IMAD.IADD R39, R37, 0x1, R16 ;  /* 0x0000000125277824 */ /* 0x000fe400078e0210 */
[----:B------:R-:W-:Y:S01]  /*3a70*/  IMAD.IADD R22, R22, 0x1, R14 ;  /* 0x0000000116167824 */ /* 0x000fe200078e020e */
[----:B------:R-:W-:Y:S02]  /*3a80*/  LOP3.LUT R14, R14, R35, RZ, 0x3c, !PT ;  /* 0x000000230e0e7212 */ /* 0x000fe400078e3cff */
[----:B------:R-:W-:-:S02]  /*3a90*/  LOP3.LUT R13, R34, R39, RZ, 0x3c, !PT ;  /* 0x00000027220d7212 */ /* 0x000fc400078e3cff */
[----:B------:R-:W-:Y:S02]  /*3aa0*/  SHF.L.W.U32.HI R38, R14, 0x10, R14 ;  /* 0x000000100e267819 */ /* 0x000fe40000010e0e */
[----:B------:R-:W-:Y:S02]  /*3ab0*/  LOP3.LUT R21, R21, R27, RZ, 0x3c, !PT ;  /* 0x0000001b15157212 */ /* 0x000fe400078e3cff */
[----:B------:R-:W-:Y:S01]  /*3ac0*/  SHF.L.W.U32.HI R13, R13, 0x19, R13 ;  /* 0x000000190d0d7819 */ /* 0x000fe20000010e0d */
[----:B------:R-:W-:Y:S01]  /*3ad0*/  IMAD.IADD R39, R39, 0x1, R38 ;  /* 0x0000000127277824 */ /* 0x000fe200078e0226 */
[----:B------:R-:W-:Y:S02]  /*3ae0*/  SHF.L.W.U32.HI R21, R21, 0x18, R21 ;  /* 0x0000001815157819 */ /* 0x000fe40000010e15 */
[----:B------:R-:W-:Y:S02]  /*3af0*/  IADD3 R44, PT, PT, R13, R44, R6 ;  /* 0x0000002c0d2c7210 */ /* 0x000fe40007ffe006 */
[----:B------:R-:W-:Y:S01]  /*3b00*/  LOP3.LUT R12, R12, R39, RZ, 0x3c, !PT ;  /* 0x000000270c0c7212 */ /* 0x000fe200078e3cff */
[----:B------:R-:W-:Y:S01]  /*3b10*/  IMAD.IADD R41, R41, 0x1, R21 ;  /* 0x0000000129297824 */ /* 0x000fe200078e0215 */
[----:B------:R-:W-:Y:S01]  /*3b20*/  LOP3.LUT R21, R21, R44, RZ, 0x3c, !PT ;  /* 0x0000002c15157212 */ /* 0x000fe200078e3cff */
[----:B------:R0:W-:Y:S01]  /*3b30*/  STL.128 [R1+0x30], R4 ;  /* 0x0000300401007387 */ /* 0x0001e20000100c00 */
[----:B------:R-:W-:-:S02]  /*3b40*/  SHF.L.W.U32.HI R42, R12, 0x14, R12 ;  /* 0x000000140c2a7819 */ /* 0x000fc40000010e0c */
[----:B------:R-:W-:Y:S01]  /*3b50*/  SHF.L.W.U32.HI R37, R21, 0x10, R21 ;  /* 0x0000001015257819 */ /* 0x000fe20000010e15 */
[----:B------:R1:W-:Y:S04]  /*3b60*/  STL.128 [R1+0x40], R8 ;  /* 0x0000400801007387 */ /* 0x0003e80000100c00 */
[----:B------:R-:W2:Y:S01]  /*3b70*/  LDL R12, [UR8+0x10] ;  /* 0x00001008ff0c7983 */ /* 0x000ea20008100800 */
[----:B------:R-:W-:Y:S01]  /*3b80*/  IMAD.IADD R43, R22, 0x1, R37 ;  /* 0x00000001162b7824 */ /* 0x000fe200078e0225 */
[----:B------:R-:W-:Y:S02]  /*3b90*/  LOP3.LUT R17, R20, R41, RZ, 0x3c, !PT ;  /* 0x0000002914117212 */ /* 0x000fe400078e3cff */
[----:B------:R-:W3:Y:S02]  /*3ba0*/  LDL R26, [UR6+0x10] ;  /* 0x00001006ff1a7983 */ /* 0x000ee40008100800 */
[----:B------:R-:W-:-:S02]  /*3bb0*/  LOP3.LUT R13, R13, R43, RZ, 0x3c, !PT ;  /* 0x0000002b0d0d7212 */ /* 0x000fc400078e3cff */
[----:B------:R-:W-:Y:S01]  /*3bc0*/  SHF.L.W.U32.HI R17, R17, 0x19, R17 ;  /* 0x0000001911117819 */ /* 0x000fe20000010e11 */
[----:B------:R-:W4:Y:S01]  /*3bd0*/  LDL R14, [UR10+0x10] ;  /* 0x0000100aff0e7983 */ /* 0x000f220008100800 */
[----:B------:R-:W-:Y:S02]  /*3be0*/  SHF.L.W.U32.HI R40, R13, 0x14, R13 ;  /* 0x000000140d287819 */ /* 0x000fe40000010e0d */
[----:B------:R-:W-:Y:S01]  /*3bf0*/  IADD3 R34, PT, PT, R17, R15, R10 ;  /* 0x0000000f11227210 */ /* 0x000fe20007ffe00a */
[----:B------:R-:W5:Y:S01]  /*3c00*/  LDL R13, [UR9+0x10] ;  /* 0x00001009ff0d7983 */ /* 0x000f620008100800 */
[----:B------:R-:W-:-:S03]  /*3c10*/  LOP3.LUT R19, R24, R22, RZ, 0x3c, !PT ;  /* 0x0000001618137212 */ /* 0x000fc600078e3cff */
[----:B------:R-:W5:Y:S01]  /*3c20*/  LDL R15, [UR11+0x10] ;  /* 0x0000100bff0f7983 */ /* 0x000f620008100800 */
[----:B------:R-:W-:Y:S02]  /*3c30*/  IADD3 R35, PT, PT, R35, R42, R5 ;  /* 0x0000002a23237210 */ /* 0x000fe40007ffe005 */
[----:B------:R-:W-:Y:S01]  /*3c40*/  IADD3 R44, PT, PT, R44, R40, R7 ;  /* 0x000000282c2c7210 */ /* 0x000fe20007ffe007 */
[----:B------:R-:W5:Y:S04]  /*3c50*/  LDL R25, [UR5+0x10] ;  /* 0x00001005ff197983 */ /* 0x000f680008100800 */
[----:B------:R-:W5:Y:S04]  /*3c60*/  LDL R27, [UR7+0x10] ;  /* 0x00001007ff1b7983 */ /* 0x000f680008100800 */
[----:B0-----:R-:W5:Y:S04]  /*3c70*/  LDL R5, [UR13+0x10] ;  /* 0x0000100dff057983 */ /* 0x001f680008100800 */
[----:B------:R-:W5:Y:S04]  /*3c80*/  LDL R6, [UR14+0x10] ;  /* 0x0000100eff067983 */ /* 0x000f680008100800 */
[----:B------:R-:W5:Y:S04]  /*3c90*/  LDL R7, [UR15+0x10] ;  /* 0x0000100fff077983 */ /* 0x000f680008100800 */
[----:B------:R-:W5:Y:S04]  /*3ca0*/  LDL R24, [UR4+0x10] ;  /* 0x00001004ff187983 */ /* 0x000f680008100800 */
[----:B------:R-:W5:Y:S04]  /*3cb0*/  LDL R4, [UR12+0x10] ;  /* 0x0000100cff047983 */ /* 0x000f680008100800 */
[----:B------:R-:W5:Y:S04]  /*3cc0*/  LDL R21, [UR17+0x10] ;  /* 0x00001011ff157983 */ /* 0x000f680008100800 */
[----:B------:R-:W5:Y:S04]  /*3cd0*/  LDL R22, [UR18+0x10] ;  /* 0x00001012ff167983 */ /* 0x000f680008100800 */
[----:B------:R-:W5:Y:S04]  /*3ce0*/  LDL R23, [UR19+0x10] ;  /* 0x00001013ff177983 */ /* 0x000f680008100800 */
[----:B------:R-:W5:Y:S01]  /*3cf0*/  LDL R20, [UR16+0x10] ;  /* 0x00001010ff147983 */ /* 0x000f620008100800 */
[----:B------:R-:W-:-:S04]  /*3d00*/  SHF.L.W.U32.HI R19, R19, 0x19, R19 ;  /* 0x0000001913137819 */ /* 0x000fc80000010e13 */
[----:B------:R-:W-:Y:S02]  /*3d10*/  IADD3 R18, PT, PT, R19, R18, R8 ;  /* 0x0000001213127210 */ /* 0x000fe40007ffe008 */
[----:B------:R-:W-:Y:S02]  /*3d20*/  LOP3.LUT R16, R16, R34, RZ, 0x3c, !PT ;  /* 0x0000002210107212 */ /* 0x000fe400078e3cff */
[----:B------:R-:W-:Y:S02]  /*3d30*/  LOP3.LUT R0, R0, R18, RZ, 0x3c, !PT ;  /* 0x0000001200007212 */ /* 0x000fe400078e3cff */
[----:B------:R-:W-:Y:S02]  /*3d40*/  SHF.L.W.U32.HI R45, R16, 0x10, R16 ;  /* 0x00000010102d7819 */ /* 0x000fe40000010e10 */
[----:B------:R-:W-:-:S03]  /*3d50*/  SHF.L.W.U32.HI R0, R0, 0x10, R0 ;  /* 0x0000001000007819 */ /* 0x000fc60000010e00 */
[----:B------:R-:W-:Y:S02]  /*3d60*/  IMAD.IADD R36, R36, 0x1, R45 ;  /* 0x0000000124247824 */ /* 0x000fe400078e022d */
[----:B-1----:R-:W-:-:S03]  /*3d70*/  IMAD.IADD R8, R41, 0x1, R0 ;  /* 0x0000000129087824 */ /* 0x002fc600078e0200 */
[----:B------:R-:W-:Y:S02]  /*3d80*/  LOP3.LUT R16, R17, R36, RZ, 0x3c, !PT ;  /* 0x0000002411107212 */ /* 0x000fe400078e3cff */
[----:B------:R-:W-:Y:S02]  /*3d90*/  LOP3.LUT R10, R19, R8, RZ, 0x3c, !PT ;  /* 0x00000008130a7212 */ /* 0x000fe400078e3cff */
[----:B------:R-:W-:Y:S02]  /*3da0*/  SHF.L.W.U32.HI R16, R16, 0x14, R16 ;  /* 0x0000001410107819 */ /* 0x000fe40000010e10 */
[----:B------:R-:W-:-:S04]  /*3db0*/  SHF.L.W.U32.HI R10, R10, 0x14, R10 ;  /* 0x000000140a0a7819 */ /* 0x000fc80000010e0a */
[----:B------:R-:W-:Y:S02]  /*3dc0*/  IADD3 R9, PT, PT, R18, R10, R9 ;  /* 0x0000000a12097210 */ /* 0x000fe40007ffe009 */
[----:B------:R-:W-:Y:S02]  /*3dd0*/  IADD3 R18, PT, PT, R34, R16, R11 ;  /* 0x0000001022127210 */ /* 0x000fe40007ffe00b */
[----:B------:R-:W-:-:S04]  /*3de0*/  LOP3.LUT R34, R37, R44, RZ, 0x3c, !PT ;  /* 0x0000002c25227212 */ /* 0x000fc800078e3cff */
[----:B------:R-:W-:Y:S02]  /*3df0*/  SHF.L.W.U32.HI R34, R34, 0x18, R34 ;  /* 0x0000001822227819 */ /* 0x000fe40000010e22 */
[----:B------:R-:W-:-:S03]  /*3e00*/  LOP3.LUT R11, R38, R35, RZ, 0x3c, !PT ;  /* 0x00000023260b7212 */ /* 0x000fc600078e3cff */
[----:B------:R-:W-:Y:S01]  /*3e10*/  IMAD.IADD R43, R43, 0x1, R34 ;  /* 0x000000012b2b7824 */ /* 0x000fe200078e0222 */
[----:B------:R-:W-:Y:S02]  /*3e20*/  LOP3.LUT R0, R0, R9, RZ, 0x3c, !PT ;  /* 0x0000000900007212 */ /* 0x000fe400078e3cff */
[----:B------:R-:W-:Y:S02]  /*3e30*/  SHF.L.W.U32.HI R11, R11, 0x18, R11 ;  /* 0x000000180b0b7819 */ /* 0x000fe40000010e0b */
[----:B------:R-:W-:Y:S02]  /*3e40*/  LOP3.LUT R38, R40, R43, RZ, 0x3c, !PT ;  /* 0x0000002b28267212 */ /* 0x000fe400078e3cff */
[----:B------:R-:W-:Y:S01]  /*3e50*/  SHF.L.W.U32.HI R19, R0, 0x18, R0 ;  /* 0x0000001800137819 */ /* 0x000fe20000010e00 */
[----:B------:R-:W-:Y:S01]  /*3e60*/  IMAD.IADD R39, R39, 0x1, R11 ;  /* 0x0000000127277824 */ /* 0x000fe200078e020b */
[----:B------:R-:W-:Y:S02]  /*3e70*/  SHF.L.W.U32.HI R38, R38, 0x19, R38 ;  /* 0x0000001926267819 */ /* 0x000fe40000010e26 */
[----:B------:R-:W-:Y:S01]  /*3e80*/  LOP3.LUT R45, R45, R18, RZ, 0x3c, !PT ;  /* 0x000000122d2d7212 */ /* 0x000fe200078e3cff */
[----:B------:R-:W-:Y:S01]  /*3e90*/  IMAD.IADD R17, R8, 0x1, R19 ;  /* 0x0000000108117824 */ /* 0x000fe200078e0213 */
[----:B------:R-:W-:-:S04]  /*3ea0*/  LOP3.LUT R41, R42, R39, RZ, 0x3c, !PT ;  /* 0x000000272a297212 */ /* 0x000fc800078e3cff */
[----:B------:R-:W-:Y:S02]  /*3eb0*/  LOP3.LUT R10, R10, R17, RZ, 0x3c, !PT ;  /* 0x000000110a0a7212 */ /* 0x000fe400078e3cff */
[----:B------:R-:W-:Y:S02]  /*3ec0*/  SHF.L.W.U32.HI R41, R41, 0x19, R41 ;  /* 0x0000001929297819 */ /* 0x000fe40000010e29 */
[----:B------:R-:W-:Y:S02]  /*3ed0*/  SHF.L.W.U32.HI R37, R10, 0x19, R10 ;  /* 0x000000190a257819 */ /* 0x000fe40000010e0a */
[----:B--2---:R-:W-:Y:S02]  /*3ee0*/  IADD3 R40, PT, PT, R38, R9, R12 ;  /* 0x0000000926287210 */ /* 0x004fe40007ffe00c */
[----:B------:R-:W-:-:S04]  /*3ef0*/  SHF.L.W.U32.HI R9, R45, 0x18, R45 ;  /* 0x000000182d097819 */ /* 0x000fc80000010e2d */
[----:B------:R-:W-:Y:S01]  /*3f00*/  LOP3.LUT R8, R9, R40, RZ, 0x3c, !PT ;  /* 0x0000002809087212 */ /* 0x000fe200078e3cff */
[----:B------:R-:W-:Y:S01]  /*3f10*/  IMAD.IADD R36, R36, 0x1, R9 ;  /* 0x0000000124247824 */ /* 0x000fe200078e0209 */
[----:B---3--:R-:W-:Y:S02]  /*3f20*/  IADD3 R10, PT, PT, R41, R44, R26 ;  /* 0x0000002c290a7210 */ /* 0x008fe40007ffe01a */
[----:B------:R-:W-:Y:S02]  /*3f30*/  SHF.L.W.U32.HI R8, R8, 0x10, R8 ;  /* 0x0000001008087819 */ /* 0x000fe40000010e08 */
[----:B----4-:R-:W-:Y:S02]  /*3f40*/  IADD3 R0, PT, PT, R37, R18, R14 ;  /* 0x0000001225007210 */ /* 0x010fe40007ffe00e */
[----:B------:R-:W-:Y:S01]  /*3f50*/  LOP3.LUT R19, R19, R10, RZ, 0x3c, !PT ;  /* 0x0000000a13137212 */ /* 0x000fe200078e3cff */
[----:B------:R-:W-:Y:S01]  /*3f60*/  IMAD.IADD R9, R39, 0x1, R8 ;  /* 0x0000000127097824 */ /* 0x000fe200078e0208 */
[----:B------:R-:W-:Y:S01]  /*3f70*/  LOP3.LUT R16, R16, R36, RZ, 0x3c, !PT ;  /* 0x0000002410107212 */ /* 0x000fe200078e3cff */
[----:B-----5:R0:W-:Y:S01]  /*3f80*/  STL.128 [R1+0x20], R12 ;  /* 0x0000200c01007387 */ /* 0x0201e20000100c00 */
[----:B------:R-:W-:-:S02]  /*3f90*/  SHF.L.W.U32.HI R19, R19, 0x10, R19 ;  /* 0x0000001013137819 */ /* 0x000fc40000010e13 */
[----:B------:R-:W-:-:S03]  /*3fa0*/  LOP3.LUT R39, R38, R9, RZ, 0x3c, !PT ;  /* 0x0000000926277212 */ /* 0x000fc600078e3cff */
[----:B------:R-:W-:Y:S01]  /*3fb0*/  IMAD.IADD R36, R36, 0x1, R19 ;  /* 0x0000000124247824 */ /* 0x000fe200078e0213 */
[----:B0-----:R-:W-:Y:S02]  /*3fc0*/  LOP3.LUT R14, R11, R0, RZ, 0x3c, !PT ;  /* 0x000000000b0e7212 */ /* 0x001fe400078e3cff */
[----:B------:R-:W-:Y:S02]  /*3fd0*/  SHF.L.W.U32.HI R11, R16, 0x19, R16 ;  /* 0x00000019100b7819 */ /* 0x000fe40000010e10 */
[----:B------:R-:W-:Y:S01]  /*3fe0*/  SHF.L.W.U32.HI R38, R14, 0x10, R14 ;  /* 0x000000100e267819 */ /* 0x000fe20000010e0e */
[----:B------:R0:W-:Y:S01]  /*3ff0*/  STL.128 [R1+0x10], R24 ;  /* 0x0000101801007387 */ /* 0x0001e20000100c00 */
[----:B------:R-:W-:-:S03]  /*4000*/  IADD3 R35, PT, PT, R11, R35, R24 ;  /* 0x000000230b237210 */ /* 0x000fc60007ffe018 */
[----:B------:R1:W-:Y:S01]  /*4010*/  STL.128 [R1+0x30], R4 ;  /* 0x0000300401007387 */ /* 0x0003e20000100c00 */
[----:B------:R-:W-:Y:S02]  /*4020*/  LOP3.LUT R34, R34, R35, RZ, 0x3c, !PT ;  /* 0x0000002322227212 */ /* 0x000fe400078e3cff */
[----:B------:R-:W-:Y:S02]  /*4030*/  SHF.L.W.U32.HI R39, R39, 0x14, R39 ;  /* 0x0000001427277819 */ /* 0x000fe40000010e27 */
[----:B------:R-:W-:Y:S01]  /*4040*/  SHF.L.W.U32.HI R42, R34, 0x10, R34 ;  /* 0x00000010222a7819 */ /* 0x000fe20000010e22 */
[----:B------:R2:W-:Y:S04]  /*4050*/  STL.128 [R1+0x40], R20 ;  /* 0x0000401401007387 */ /* 0x0005e80000100c00 */
[----:B------:R-:W3:Y:S04]  /*4060*/  LDL R18, [UR6+0x10] ;  /* 0x00001006ff127983 */ /* 0x000ee80008100800 */
[----:B------:R-:W4:Y:S01]  /*4070*/  LDL R12, [UR8+0x10] ;  /* 0x00001008ff0c7983 */ /* 0x000f220008100800 */
[----:B0-----:R-:W-:Y:S01]  /*4080*/  IMAD.IADD R24, R43, 0x1, R38 ;  /* 0x000000012b187824 */ /* 0x001fe200078e0226 */
[----:B------:R-:W-:-:S02]  /*4090*/  LOP3.LUT R26, R41, R36, RZ, 0x3c, !PT ;  /* 0x00000024291a7212 */ /* 0x000fc400078e3cff */
[----:B------:R-:W5:Y:S02]  /*40a0*/  LDL R14, [UR10+0x10] ;  /* 0x0000100aff0e7983 */ /* 0x000f640008100800 */
[----:B------:R-:W-:Y:S02]  /*40b0*/  LOP3.LUT R37, R37, R24, RZ, 0x3c, !PT ;  /* 0x0000001825257212 */ /* 0x000fe400078e3cff */
[----:B------:R-:W-:Y:S01]  /*40c0*/  SHF.L.W.U32.HI R26, R26, 0x14, R26 ;  /* 0x000000141a1a7819 */ /* 0x000fe20000010e1a */
[----:B------:R-:W5:Y:S01]  /*40d0*/  LDL R16, [UR4+0x10] ;  /* 0x00001004ff107983 */ /* 0x000f620008100800 */
[----:B------:R-:W-:Y:S01]  /*40e0*/  IADD3 R41, PT, PT, R40, R39, R13 ;  /* 0x0000002728297210 */ /* 0x000fe20007ffe00d */
[----:B------:R-:W-:Y:S01]  /*40f0*/  IMAD.IADD R40, R17, 0x1, R42 ;  /* 0x0000000111287824 */ /* 0x000fe200078e022a */
[----:B------:R-:W-:Y:S01]  /*4100*/  SHF.L.W.U32.HI R34, R37, 0x14, R37 ;  /* 0x0000001425227819 */ /* 0x000fe20000010e25 */
[----:B------:R-:W5:Y:S01]  /*4110*/  LDL R13, [UR9+0x10] ;  /* 0x00001009ff0d7983 */ /* 0x000f620008100800 */
[----:B------:R-:W-:-:S02]  /*4120*/  IADD3 R10, PT, PT, R10, R26, R27 ;  /* 0x0000001a0a0a7210 */ /* 0x000fc40007ffe01b */
[----:B------:R-:W-:Y:S01]  /*4130*/  IADD3 R43, PT, PT, R0, R34, R15 ;  /* 0x00000022002b7210 */ /* 0x000fe20007ffe00f */
[----:B------:R-:W5:Y:S01]  /*4140*/  LDL R17, [UR5+0x10] ;  /* 0x00001005ff117983 */ /* 0x000f620008100800 */
[----:B------:R-:W-:Y:S02]  /*4150*/  LOP3.LUT R19, R19, R10, RZ, 0x3c, !PT ;  /* 0x0000000a13137212 */ /* 0x000fe400078e3cff */
[----:B------:R-:W-:Y:S01]  /*4160*/  LOP3.LUT R11, R11, R40, RZ, 0x3c, !PT ;  /* 0x000000280b0b7212 */ /* 0x000fe200078e3cff */
[----:B------:R-:W5:Y:S01]  /*4170*/  LDL R15, [UR11+0x10] ;  /* 0x0000100bff0f7983 */ /* 0x000f620008100800 */
[----:B------:R-:W-:Y:S02]  /*4180*/  LOP3.LUT R0, R8, R41, RZ, 0x3c, !PT ;  /* 0x0000002908007212 */ /* 0x000fe400078e3cff */
[----:B------:R-:W-:Y:S02]  /*4190*/  SHF.L.W.U32.HI R27, R19, 0x18, R19 ;  /* 0x00000018131b7819 */ /* 0x000fe40000010e13 */
[----:B------:R-:W-:Y:S01]  /*41a0*/  SHF.L.W.U32.HI R8, R11, 0x14, R11 ;  /* 0x000000140b087819 */ /* 0x000fe20000010e0b */
[----:B------:R-:W5:Y:S01]  /*41b0*/  LDL R19, [UR7+0x10] ;  /* 0x00001007ff137983 */ /* 0x000f620008100800 */
[----:B------:R-:W-:Y:S01]  /*41c0*/  SHF.L.W.U32.HI R0, R0, 0x18, R0 ;  /* 0x0000001800007819 */ /* 0x000fe20000010e00 */
[----:B------:R-:W-:Y:S01]  /*41d0*/  IMAD.IADD R37, R36, 0x1, R27 ;  /* 0x0000000124257824 */ /* 0x000fe200078e021b */
[----:B------:R-:W-:-:S03]  /*41e0*/  IADD3 R25, PT, PT, R35, R8, R25 ;  /* 0x0000000823197210 */ /* 0x000fc60007ffe019 */
[----:B------:R-:W-:Y:S01]  /*41f0*/  IMAD.IADD R35, R9, 0x1, R0 ;  /* 0x0000000109237824 */ /* 0x000fe200078e0200 */
[----:B------:R-:W-:Y:S02]  /*4200*/  LOP3.LUT R11, R26, R37, RZ, 0x3c, !PT ;  /* 0x000000251a0b7212 */ /* 0x000fe400078e3cff */
[----:B------:R-:W-:Y:S02]  /*4210*/  LOP3.LUT R38, R38, R43, RZ, 0x3c, !PT ;  /* 0x0000002b26267212 */ /* 0x000fe400078e3cff */
[----:B------:R-:W-:Y:S02]  /*4220*/  LOP3.LUT R45, R39, R35, RZ, 0x3c, !PT ;  /* 0x00000023272d7212 */ /* 0x000fe400078e3cff */
[----:B------:R-:W-:Y:S02]  /*4230*/  SHF.L.W.U32.HI R11, R11, 0x19, R11 ;  /* 0x000000190b0b7819 */ /* 0x000fe40000010e0b */
[----:B------:R-:W-:Y:S02]  /*4240*/  LOP3.LUT R42, R42, R25, RZ, 0x3c, !PT ;  /* 0x000000192a2a7212 */ /* 0x000fe400078e3cff */
[----:B------:R-:W-:-:S02]  /*4250*/  SHF.L.W.U32.HI R45, R45, 0x19, R45 ;  /* 0x000000192d2d7819 */ /* 0x000fc40000010e2d */
[----:B------:R-:W-:Y:S02]  /*4260*/  SHF.L.W.U32.HI R38, R38, 0x18, R38 ;  /* 0x0000001826267819 */ /* 0x000fe40000010e26 */
[----:B------:R-:W-:Y:S02]  /*4270*/  IADD3 R9, PT, PT, R11, R25, R4 ;  /* 0x000000190b097210 */ /* 0x000fe40007ffe004 */
[----:B------:R-:W-:Y:S02]  /*4280*/  SHF.L.W.U32.HI R47, R42, 0x18, R42 ;  /* 0x000000182a2f7819 */ /* 0x000fe40000010e2a */
[----:B------:R-:W-:Y:S01]  /*4290*/  IADD3 R10, PT, PT, R45, R10, R6 ;  /* 0x0000000a2d0a7210 */ /* 0x000fe20007ffe006 */
[----:B------:R-:W-:Y:S01]  /*42a0*/  IMAD.IADD R39, R24, 0x1, R38 ;  /* 0x0000000118277824 */ /* 0x000fe200078e0226 */
[----:B------:R-:W-:Y:S01]  /*42b0*/  LOP3.LUT R24, R38, R9, RZ, 0x3c, !PT ;  /* 0x0000000926187212 */ /* 0x000fe200078e3cff */
[----:B-1----:R-:W5:Y:S01]  /*42c0*/  LDL R4, [UR12+0x10] ;  /* 0x0000100cff047983 */ /* 0x002f620008100800 */
[----:B------:R-:W-:-:S02]  /*42d0*/  LOP3.LUT R26, R47, R10, RZ, 0x3c, !PT ;  /* 0x0000000a2f1a7212 */ /* 0x000fc400078e3cff */
[----:B------:R-:W-:Y:S01]  /*42e0*/  SHF.L.W.U32.HI R24, R24, 0x10, R24 ;  /* 0x0000001018187819 */ /* 0x000fe20000010e18 */
[----:B------:R-:W5:Y:S01]  /*42f0*/  LDL R6, [UR14+0x10] ;  /* 0x0000100eff067983 */ /* 0x000f620008100800 */
[----:B------:R-:W-:-:S03]  /*4300*/  SHF.L.W.U32.HI R26, R26, 0x10, R26 ;  /* 0x000000101a1a7819 */ /* 0x000fc60000010e1a */
[----:B------:R-:W-:Y:S02]  /*4310*/  IMAD.IADD R35, R35, 0x1, R24 ;  /* 0x0000000123237824 */ /* 0x000fe400078e0218 */
[----:B------:R-:W-:Y:S02]  /*4320*/  IMAD.IADD R36, R39, 0x1, R26 ;  /* 0x0000000127247824 */ /* 0x000fe400078e021a */
[----:B------:R-:W-:Y:S01]  /*4330*/  IMAD.IADD R25, R40, 0x1, R47 ;  /* 0x0000000128197824 */ /* 0x000fe200078e022f */
[----:B------:R-:W-:Y:S02]  /*4340*/  LOP3.LUT R11, R11, R35, RZ, 0x3c, !PT ;  /* 0x000000230b0b7212 */ /* 0x000fe400078e3cff */
[----:B------:R-:W-:Y:S02]  /*4350*/  LOP3.LUT R40, R45, R36, RZ, 0x3c, !PT ;  /* 0x000000242d287212 */ /* 0x000fe400078e3cff */
[----:B------:R-:W-:Y:S02]  /*4360*/  LOP3.LUT R42, R34, R39, RZ, 0x3c, !PT ;  /* 0x00000027222a7212 */ /* 0x000fe400078e3cff */
[----:B------:R-:W-:-:S02]  /*4370*/  LOP3.LUT R8, R8, R25, RZ, 0x3c, !PT ;  /* 0x0000001908087212 */ /* 0x000fc400078e3cff */
[----:B------:R-:W-:Y:S02]  /*4380*/  SHF.L.W.U32.HI R34, R11, 0x14, R11 ;  /* 0x000000140b227819 */ /* 0x000fe40000010e0b */
[----:B------:R-:W-:Y:S01]  /*4390*/  SHF.L.W.U32.HI R40, R40, 0x14, R40 ;  /* 0x0000001428287819 */ /* 0x000fe20000010e28 */
[----:B------:R-:W5:Y:S01]  /*43a0*/  LDL R11, [UR19+0x10] ;  /* 0x00001013ff0b7983 */ /* 0x000f620008100800 */
[----:B------:R-:W-:Y:S02]  /*43b0*/  IADD3 R39, PT, PT, R9, R34, R5 ;  /* 0x0000002209277210 */ /* 0x000fe40007ffe005 */
[----:B------:R-:W-:Y:S01]  /*43c0*/  SHF.L.W.U32.HI R38, R8, 0x19, R8 ;  /* 0x0000001908267819 */ /* 0x000fe20000010e08 */
[----:B------:R-:W5:Y:S01]  /*43d0*/  LDL R5, [UR13+0x10] ;  /* 0x0000100dff057983 */ /* 0x000f620008100800 */
[----:B------:R-:W-:-:S03]  /*43e0*/  IADD3 R45, PT, PT, R10, R40, R7 ;  /* 0x000000280a2d7210 */ /* 0x000fc60007ffe007 */
[----:B------:R-:W5:Y:S04]  /*43f0*/  LDL R7, [UR15+0x10] ;  /* 0x0000100fff077983 */ /* 0x000f680008100800 */
[----:B------:R-:W5:Y:S04]  /*4400*/  LDL R8, [UR16+0x10] ;  /* 0x00001010ff087983 */ /* 0x000f680008100800 */
[----:B------:R-:W5:Y:S04]  /*4410*/  LDL R9, [UR17+0x10] ;  /* 0x00001011ff097983 */ /* 0x000f680008100800 */
[----:B------:R-:W5:Y:S01]  /*4420*/  LDL R10, [UR18+0x10] ;  /* 0x00001012ff0a7983 */ /* 0x000f620008100800 */
[----:B------:R-:W-:-:S04]  /*4430*/  SHF.L.W.U32.HI R42, R42, 0x19, R42 ;  /* 0x000000192a2a7819 */ /* 0x000fc80000010e2a */
[----:B--2---:R-:W-:-:S04]  /*4440*/  IADD3 R20, PT, PT, R42, R41, R20 ;  /* 0x000000292a147210 */ /* 0x004fc80007ffe014 */
[----:B------:R-:W-:-:S04]  /*4450*/  LOP3.LUT R27, R27, R20, RZ, 0x3c, !PT ;  /* 0x000000141b1b7212 */ /* 0x000fc800078e3cff */
[----:B------:R-:W-:Y:S02]  /*4460*/  SHF.L.W.U32.HI R44, R27, 0x10, R27 ;  /* 0x000000101b2c7819 */ /* 0x000fe40000010e1b */
[----:B------:R-:W-:-:S03]  /*4470*/  IADD3 R22, PT, PT, R38, R43, R22 ;  /* 0x0000002b26167210 */ /* 0x000fc60007ffe016 */
[----:B------:R-:W-:Y:S01]  /*4480*/  IMAD.IADD R25, R25, 0x1, R44 ;  /* 0x0000000119197824 */ /* 0x000fe200078e022c */
[----:B------:R-:W-:-:S04]  /*4490*/  LOP3.LUT R0, R0, R22, RZ, 0x3c, !PT ;  /* 0x0000001600007212 */ /* 0x000fc800078e3cff */
[----:B------:R-:W-:Y:S02]  /*44a0*/  LOP3.LUT R27, R42, R25, RZ, 0x3c, !PT ;  /* 0x000000192a1b7212 */ /* 0x000fe400078e3cff */
[----:B------:R-:W-:Y:S02]  /*44b0*/  SHF.L.W.U32.HI R0, R0, 0x10, R0 ;  /* 0x0000001000007819 */ /* 0x000fe40000010e00 */
[----:B------:R-:W-:Y:S02]  /*44c0*/  SHF.L.W.U32.HI R27, R27, 0x14, R27 ;  /* 0x000000141b1b7819 */ /* 0x000fe40000010e1b */
[----:B------:R-:W-:Y:S01]  /*44d0*/  LOP3.LUT R26, R26, R45, RZ, 0x3c, !PT ;  /* 0x0000002d1a1a7212 */ /* 0x000fe200078e3cff */
[----:B------:R-:W-:Y:S01]  /*44e0*/  IMAD.IADD R37, R37, 0x1, R0 ;  /* 0x0000000125257824 */ /* 0x000fe200078e0200 */
[----:B------:R-:W-:Y:S02]  /*44f0*/  IADD3 R21, PT, PT, R20, R27, R21 ;  /* 0x0000001b14157210 */ /* 0x000fe40007ffe015 */
[----:B------:R-:W-:-:S02]  /*4500*/  LOP3.LUT R20, R24, R39, RZ, 0x3c, !PT ;  /* 0x0000002718147212 */ /* 0x000fc400078e3cff */
[----:B------:R-:W-:Y:S02]  /*4510*/  LOP3.LUT R38, R38, R37, RZ, 0x3c, !PT ;  /* 0x0000002526267212 */ /* 0x000fe400078e3cff */
[----:B------:R-:W-:Y:S02]  /*4520*/  SHF.L.W.U32.HI R20, R20, 0x18, R20 ;  /* 0x0000001814147819 */ /* 0x000fe40000010e14 */
[----:B------:R-:W-:Y:S02]  /*4530*/  SHF.L.W.U32.HI R41, R26, 0x18, R26 ;  /* 0x000000181a297819 */ /* 0x000fe40000010e1a */
[----:B------:R-:W-:Y:S01]  /*4540*/  SHF.L.W.U32.HI R38, R38, 0x14, R38 ;  /* 0x0000001426267819 */ /* 0x000fe20000010e26 */
[----:B------:R-:W-:Y:S02]  /*4550*/  IMAD.IADD R35, R35, 0x1, R20 ;  /* 0x0000000123237824 */ /* 0x000fe400078e0214 */
[----:B------:R-:W-:Y:S01]  /*4560*/  IMAD.IADD R43, R36, 0x1, R41 ;  /* 0x00000001242b7824 */ /* 0x000fe200078e0229 */
[----:B------:R-:W-:-:S02]  /*4570*/  IADD3 R23, PT, PT, R22, R38, R23 ;  /* 0x0000002616177210 */ /* 0x000fc40007ffe017 */
[----:B------:R-:W-:Y:S02]  /*4580*/  LOP3.LUT R34, R34, R35, RZ, 0x3c, !PT ;  /* 0x0000002322227212 */ /* 0x000fe400078e3cff */
[----:B------:R-:W-:Y:S02]  /*4590*/  LOP3.LUT R22, R40, R43, RZ, 0x3c, !PT ;  /* 0x0000002b28167212 */ /* 0x000fe400078e3cff */
[----:B------:R-:W-:Y:S02]  /*45a0*/  LOP3.LUT R36, R0, R23, RZ, 0x3c, !PT ;  /* 0x0000001700247212 */ /* 0x000fe400078e3cff */
[----:B------:R-:W-:Y:S02]  /*45b0*/  LOP3.LUT R44, R44, R21, RZ, 0x3c, !PT ;  /* 0x000000152c2c7212 */ /* 0x000fe400078e3cff */
[----:B------:R-:W-:Y:S02]  /*45c0*/  SHF.L.W.U32.HI R0, R34, 0x19, R34 ;  /* 0x0000001922007819 */ /* 0x000fe40000010e22 */
[----:B------:R-:W-:-:S02]  /*45d0*/  SHF.L.W.U32.HI R22, R22, 0x19, R22 ;  /* 0x0000001916167819 */ /* 0x000fc40000010e16 */
[----:B------:R-:W-:Y:S02]  /*45e0*/  SHF.L.W.U32.HI R44, R44, 0x18, R44 ;  /* 0x000000182c2c7819 */ /* 0x000fe40000010e2c */
[----:B------:R-:W-:-:S03]  /*45f0*/  SHF.L.W.U32.HI R36, R36, 0x18, R36 ;  /* 0x0000001824247819 */ /* 0x000fc60000010e24 */
[----:B------:R-:W-:-:S05]  /*4600*/  IMAD.IADD R34, R25, 0x1, R44 ;  /* 0x0000000119227824 */ /* 0x000fca00078e022c */
[----:B------:R-:W-:Y:S02]  /*4610*/  LOP3.LUT R27, R27, R34, RZ, 0x3c, !PT ;  /* 0x000000221b1b7212 */ /* 0x000fe400078e3cff */
[----:B---3--:R-:W-:Y:S02]  /*4620*/  IADD3 R24, PT, PT, R0, R45, R18 ;  /* 0x0000002d00187210 */ /* 0x008fe40007ffe012 */
[----:B----4-:R-:W-:Y:S02]  /*4630*/  IADD3 R26, PT, PT, R22, R21, R12 ;  /* 0x00000015161a7210 */ /* 0x010fe40007ffe00c */
[----:B------:R-:W-:Y:S01]  /*4640*/  LOP3.LUT R40, R44, R24, RZ, 0x3c, !PT ;  /* 0x000000182c287212 */ /* 0x000fe200078e3cff */
[----:B------:R-:W-:Y:S01]  /*4650*/  IMAD.IADD R45, R37, 0x1, R36 ;  /* 0x00000001252d7824 */ /* 0x000fe200078e0224 */
        /* <DEDUP_REMOVED lines=8> */
[----:B-----5:R-:W-:Y:S02]  /*46e0*/  IADD3 R27, PT, PT, R38, R23, R14 ;  /* 0x00000017261b7210 */ /* 0x020fe40007ffe00e */
[----:B------:R-:W-:-:S02]  /*46f0*/  LOP3.LUT R0, R0, R25, RZ, 0x3c, !PT ;  /* 0x0000001900007212 */ /* 0x000fc400078e3cff */
[----:B------:R-:W-:Y:S02]  /*4700*/  IADD3 R36, PT, PT, R37, R39, R16 ;  /* 0x0000002725247210 */ /* 0x000fe40007ffe010 */
        /* <DEDUP_REMOVED lines=11> */
[----:B------:R-:W-:Y:S01]  /*47c0*/  IMAD.IADD R26, R34, 0x1, R39 ;  /* 0x00000001221a7824 */ /* 0x000fe200078e0227 */
[----:B------:R-:W-:-:S02]  /*47d0*/  LOP3.LUT R22, R21, R24, RZ, 0x3c, !PT ;  /* 0x0000001815167212 */ /* 0x000fc400078e3cff */
[----:B------:R-:W-:Y:S02]  /*47e0*/  SHF.L.W.U32.HI R21, R40, 0x18, R40 ;  /* 0x0000001828157819 */ /* 0x000fe40000010e28 */
[----:B------:R-:W-:Y:S02]  /*47f0*/  SHF.L.W.U32.HI R22, R22, 0x18, R22 ;  /* 0x0000001816167819 */ /* 0x000fe40000010e16 */
[----:B------:R-:W-:Y:S02]  /*4800*/  LOP3.LUT R38, R38, R43, RZ, 0x3c, !PT ;  /* 0x0000002b26267212 */ /* 0x000fe400078e3cff */
[----:B------:R-:W-:Y:S01]  /*4810*/  LOP3.LUT R37, R37, R26, RZ, 0x3c, !PT ;  /* 0x0000001a25257212 */ /* 0x000fe200078e3cff */
[----:B------:R-:W-:Y:S01]  /*4820*/  IMAD.IADD R23, R25, 0x1, R21 ;  /* 0x0000000119177824 */ /* 0x000fe200078e0215 */
[----:B------:R-:W-:Y:S01]  /*4830*/  SHF.L.W.U32.HI R38, R38, 0x14, R38 ;  /* 0x0000001426267819 */ /* 0x000fe20000010e26 */
[----:B------:R-:W-:Y:S01]  /*4840*/  IMAD.IADD R35, R35, 0x1, R22 ;  /* 0x0000000123237824 */ /* 0x000fe200078e0216 */
[----:B------:R-:W-:-:S02]  /*4850*/  SHF.L.W.U32.HI R37, R37, 0x14, R37 ;  /* 0x0000001425257819 */ /* 0x000fc40000010e25 */
[----:B------:R-:W-:Y:S02]  /*4860*/  IADD3 R27, PT, PT, R27, R38, R15 ;  /* 0x000000261b1b7210 */ /* 0x000fe40007ffe00f */
[----:B------:R-:W-:Y:S02]  /*4870*/  LOP3.LUT R25, R42, R23, RZ, 0x3c, !PT ;  /* 0x000000172a197212 */ /* 0x000fe400078e3cff */
[----:B------:R-:W-:Y:S02]  /*4880*/  IADD3 R34, PT, PT, R36, R37, R17 ;  /* 0x0000002524227210 */ /* 0x000fe40007ffe011 */
[----:B------:R-:W-:Y:S02]  /*4890*/  LOP3.LUT R0, R0, R35, RZ, 0x3c, !PT ;  /* 0x0000002300007212 */ /* 0x000fe400078e3cff */
[----:B------:R-:W-:Y:S02]  /*48a0*/  LOP3.LUT R20, R20, R27, RZ, 0x3c, !PT ;  /* 0x0000001b14147212 */ /* 0x000fe400078e3cff */
[----:B------:R-:W-:-:S02]  /*48b0*/  SHF.L.W.U32.HI R25, R25, 0x19, R25 ;  /* 0x0000001919197819 */ /* 0x000fc40000010e19 */
[-C--:B------:R-:W-:Y:S02]  /*48c0*/  LOP3.LUT R36, R39, R34.reuse, RZ, 0x3c, !PT ;  /* 0x0000002227247212 */ /* 0x080fe400078e3cff */
[----:B------:R-:W-:Y:S02]  /*48d0*/  SHF.L.W.U32.HI R40, R0, 0x19, R0 ;  /* 0x0000001900287819 */ /* 0x000fe40000010e00 */
[----:B------:R-:W-:Y:S02]  /*48e0*/  SHF.L.W.U32.HI R42, R20, 0x18, R20 ;  /* 0x00000018142a7819 */ /* 0x000fe40000010e14 */
[----:B------:R-:W-:Y:S02]  /*48f0*/  IADD3 R39, PT, PT, R25, R34, R4 ;  /* 0x0000002219277210 */ /* 0x000fe40007ffe004 */
[----:B------:R-:W-:Y:S02]  /*4900*/  SHF.L.W.U32.HI R36, R36, 0x18, R36 ;  /* 0x0000001824247819 */ /* 0x000fe40000010e24 */
[----:B------:R-:W-:-:S02]  /*4910*/  IADD3 R41, PT, PT, R40, R41, R6 ;  /* 0x0000002928297210 */ /* 0x000fc40007ffe006 */
[----:B------:R-:W-:Y:S02]  /*4920*/  LOP3.LUT R20, R42, R39, RZ, 0x3c, !PT ;  /* 0x000000272a147212 */ /* 0x000fe400078e3cff */
[----:B------:R-:W-:Y:S01]  /*4930*/  LOP3.LUT R0, R36, R41, RZ, 0x3c, !PT ;  /* 0x0000002924007212 */ /* 0x000fe200078e3cff */
[----:B------:R-:W-:Y:S01]  /*4940*/  IMAD.IADD R36, R26, 0x1, R36 ;  /* 0x000000011a247824 */ /* 0x000fe200078e0224 */
[----:B------:R-:W-:Y:S01]  /*4950*/  SHF.L.W.U32.HI R20, R20, 0x10, R20 ;  /* 0x0000001014147819 */ /* 0x000fe20000010e14 */
[----:B------:R-:W-:Y:S01]  /*4960*/  IMAD.IADD R43, R43, 0x1, R42 ;  /* 0x000000012b2b7824 */ /* 0x000fe200078e022a */
[----:B------:R-:W-:Y:S02]  /*4970*/  SHF.L.W.U32.HI R0, R0, 0x10, R0 ;  /* 0x0000001000007819 */ /* 0x000fe40000010e00 */
[----:B------:R-:W-:Y:S01]  /*4980*/  LOP3.LUT R37, R37, R36, RZ, 0x3c, !PT ;  /* 0x0000002425257212 */ /* 0x000fe200078e3cff */
[----:B------:R-:W-:Y:S01]  /*4990*/  IMAD.IADD R34, R35, 0x1, R20 ;  /* 0x0000000123227824 */ /* 0x000fe200078e0214 */
[----:B------:R-:W-:Y:S01]  /*49a0*/  LOP3.LUT R26, R38, R43, RZ, 0x3c, !PT ;  /* 0x0000002b261a7212 */ /* 0x000fe200078e3cff */
[----:B------:R-:W-:Y:S01]  /*49b0*/  IMAD.IADD R35, R43, 0x1, R0 ;  /* 0x000000012b237824 */ /* 0x000fe200078e0200 */
[----:B------:R-:W-:Y:S01]  /*49c0*/  SHF.L.W.U32.HI R43, R37, 0x19, R37 ;  /* 0x00000019252b7819 */ /* 0x000fe20000010e25 */
[----:B------:R-:W-:Y:S01]  /*49d0*/  STL.128 [R1+0x10], R16 ;  /* 0x0000101001007387 */ /* 0x000fe20000100c00 */
[----:B------:R-:W-:-:S03]  /*49e0*/  SHF.L.W.U32.HI R37, R26, 0x19, R26 ;  /* 0x000000191a257819 */ /* 0x000fc60000010e1a */
[----:B------:R0:W-:Y:S01]  /*49f0*/  STL.128 [R1+0x20], R12 ;  /* 0x0000200c01007387 */ /* 0x0001e20000100c00 */
[----:B------:R-:W-:-:S03]  /*4a00*/  IADD3 R42, PT, PT, R37, R24, R8 ;  /* 0x00000018252a7210 */ /* 0x000fc60007ffe008 */
[----:B------:R1:W-:Y:S04]  /*4a10*/  STL.128 [R1+0x30], R4 ;  /* 0x0000300401007387 */ /* 0x0003e80000100c00 */
[----:B------:R2:W-:Y:S04]  /*4a20*/  STL.128 [R1+0x40], R8 ;  /* 0x0000400801007387 */ /* 0x0005e80000100c00 */
[----:B------:R-:W3:Y:S04]  /*4a30*/  LDL R24, [UR8+0x10] ;  /* 0x00001008ff187983 */ /* 0x000ee80008100800 */
[----:B0-----:R-:W4:Y:S01]  /*4a40*/  LDL R14, [UR6+0x10] ;  /* 0x00001006ff0e7983 */ /* 0x001f220008100800 */
[----:B------:R-:W-:-:S03]  /*4a50*/  LOP3.LUT R25, R25, R34, RZ, 0x3c, !PT ;  /* 0x0000002219197212 */ /* 0x000fc600078e3cff */
[----:B------:R-:W5:Y:S01]  /*4a60*/  LDL R26, [UR10+0x10] ;  /* 0x0000100aff1a7983 */ /* 0x000f620008100800 */
[----:B------:R-:W-:Y:S02]  /*4a70*/  LOP3.LUT R38, R40, R35, RZ, 0x3c, !PT ;  /* 0x0000002328267212 */ /* 0x000fe400078e3cff */
[----:B------:R-:W-:Y:S01]  /*4a80*/  SHF.L.W.U32.HI R40, R25, 0x14, R25 ;  /* 0x0000001419287819 */ /* 0x000fe20000010e19 */
[----:B------:R-:W5:Y:S01]  /*4a90*/  LDL R12, [UR4+0x10] ;  /* 0x00001004ff0c7983 */ /* 0x000f620008100800 */
[----:B------:R-:W-:Y:S02]  /*4aa0*/  IADD3 R44, PT, PT, R43, R27, R10 ;  /* 0x0000001b2b2c7210 */ /* 0x000fe40007ffe00a */
[----:B------:R-:W-:Y:S01]  /*4ab0*/  SHF.L.W.U32.HI R38, R38, 0x14, R38 ;  /* 0x0000001426267819 */ /* 0x000fe20000010e26 */
[----:B------:R-:W5:Y:S04]  /*4ac0*/  LDL R25, [UR9+0x10] ;  /* 0x00001009ff197983 */ /* 0x000f680008100800 */
[----:B------:R-:W5:Y:S01]  /*4ad0*/  LDL R27, [UR11+0x10] ;  /* 0x0000100bff1b7983 */ /* 0x000f620008100800 */
[----:B------:R-:W-:-:S02]  /*4ae0*/  IADD3 R39, PT, PT, R39, R40, R5 ;  /* 0x0000002827277210 */ /* 0x000fc40007ffe005 */
[----:B------:R-:W-:Y:S01]  /*4af0*/  IADD3 R41, PT, PT, R41, R38, R7 ;  /* 0x0000002629297210 */ /* 0x000fe20007ffe007 */
[----:B------:R-:W5:Y:S04]  /*4b00*/  LDL R13, [UR5+0x10] ;  /* 0x00001005ff0d7983 */ /* 0x000f680008100800 */
[----:B------:R-:W5:Y:S04]  /*4b10*/  LDL R15, [UR7+0x10] ;  /* 0x00001007ff0f7983 */ /* 0x000f680008100800 */
[----:B-1----:R-:W5:Y:S04]  /*4b20*/  LDL R4, [UR12+0x10] ;  /* 0x0000100cff047983 */ /* 0x002f680008100800 */
[----:B------:R-:W5:Y:S04]  /*4b30*/  LDL R5, [UR13+0x10] ;  /* 0x0000100dff057983 */ /* 0x000f680008100800 */
[----:B------:R-:W5:Y:S04]  /*4b40*/  LDL R6, [UR14+0x10] ;  /* 0x0000100eff067983 */ /* 0x000f680008100800 */
[----:B------:R-:W5:Y:S04]  /*4b50*/  LDL R7, [UR15+0x10] ;  /* 0x0000100fff077983 */ /* 0x000f680008100800 */
[----:B------:R-:W5:Y:S04]  /*4b60*/  LDL R16, [UR16+0x10] ;  /* 0x00001010ff107983 */ /* 0x000f680008100800 */
[----:B------:R-:W5:Y:S04]  /*4b70*/  LDL R17, [UR17+0x10] ;  /* 0x00001011ff117983 */ /* 0x000f680008100800 */
[----:B------:R-:W5:Y:S04]  /*4b80*/  LDL R18, [UR18+0x10] ;  /* 0x00001012ff127983 */ /* 0x000f680008100800 */
[----:B------:R-:W5:Y:S01]  /*4b90*/  LDL R19, [UR19+0x10] ;  /* 0x00001013ff137983 */ /* 0x000f620008100800 */
[----:B--2---:R-:W-:-:S02]  /*4ba0*/  LOP3.LUT R8, R22, R44, RZ, 0x3c, !PT ;  /* 0x0000002c16087212 */ /* 0x004fc400078e3cff */
        /* <DEDUP_REMOVED lines=9> */
[----:B------:R-:W-:Y:S02]  /*4c40*/  IADD3 R11, PT, PT, R44, R23, R11 ;  /* 0x000000172c0b7210 */ /* 0x000fe40007ffe00b */
[----:B------:R-:W-:-:S02]  /*4c50*/  LOP3.LUT R20, R20, R39, RZ, 0x3c, !PT ;  /* 0x0000002714147212 */ /* 0x000fc400078e3cff */
[----:B------:R-:W-:Y:S02]  /*4c60*/  LOP3.LUT R0, R0, R41, RZ, 0x3c, !PT ;  /* 0x0000002900007212 */ /* 0x000fe400078e3cff */
[----:B------:R-:W-:Y:S02]  /*4c70*/  LOP3.LUT R47, R8, R11, RZ, 0x3c, !PT ;  /* 0x0000000b082f7212 */ /* 0x000fe400078e3cff */
[----:B------:R-:W-:Y:S02]  /*4c80*/  IADD3 R9, PT, PT, R42, R22, R9 ;  /* 0x000000162a097210 */ /* 0x000fe40007ffe009 */
[----:B------:R-:W-:Y:S02]  /*4c90*/  SHF.L.W.U32.HI R37, R20, 0x18, R20 ;  /* 0x0000001814257819 */ /* 0x000fe40000010e14 */
[----:B------:R-:W-:Y:S02]  /*4ca0*/  SHF.L.W.U32.HI R8, R0, 0x18, R0 ;  /* 0x0000001800087819 */ /* 0x000fe40000010e00 */
[----:B------:R-:W-:Y:S01]  /*4cb0*/  SHF.L.W.U32.HI R47, R47, 0x18, R47 ;  /* 0x000000182f2f7819 */ /* 0x000fe20000010e2f */
[----:B------:R-:W-:Y:S01]  /*4cc0*/  IMAD.IADD R43, R34, 0x1, R37 ;  /* 0x00000001222b7824 */ /* 0x000fe200078e0225 */
[----:B------:R-:W-:Y:S01]  /*4cd0*/  LOP3.LUT R21, R21, R9, RZ, 0x3c, !PT ;  /* 0x0000000915157212 */ /* 0x000fe200078e3cff */
[----:B------:R-:W-:-:S02]  /*4ce0*/  IMAD.IADD R35, R35, 0x1, R8 ;  /* 0x0000000123237824 */ /* 0x000fc400078e0208 */
[----:B------:R-:W-:Y:S01]  /*4cf0*/  IMAD.IADD R10, R10, 0x1, R47 ;  /* 0x000000010a0a7824 */ /* 0x000fe200078e022f */
[----:B------:R-:W-:Y:S02]  /*4d00*/  SHF.L.W.U32.HI R21, R21, 0x18, R21 ;  /* 0x0000001815157819 */ /* 0x000fe40000010e15 */
[----:B------:R-:W-:Y:S02]  /*4d10*/  LOP3.LUT R40, R40, R43, RZ, 0x3c, !PT ;  /* 0x0000002b28287212 */ /* 0x000fe400078e3cff */
[----:B------:R-:W-:Y:S01]  /*4d20*/  LOP3.LUT R38, R38, R35, RZ, 0x3c, !PT ;  /* 0x0000002326267212 */ /* 0x000fe200078e3cff */
[----:B------:R-:W-:Y:S01]  /*4d30*/  IMAD.IADD R45, R36, 0x1, R21 ;  /* 0x00000001242d7824 */ /* 0x000fe200078e0215 */
[----:B------:R-:W-:Y:S02]  /*4d40*/  LOP3.LUT R34, R23, R10, RZ, 0x3c, !PT ;  /* 0x0000000a17227212 */ /* 0x000fe400078e3cff */
[----:B------:R-:W-:Y:S02]  /*4d50*/  SHF.L.W.U32.HI R23, R40, 0x19, R40 ;  /* 0x0000001928177819 */ /* 0x000fe40000010e28 */
[----:B------:R-:W-:-:S02]  /*4d60*/  SHF.L.W.U32.HI R38, R38, 0x19, R38 ;  /* 0x0000001926267819 */ /* 0x000fc40000010e26 */
[----:B------:R-:W-:-:S04]  /*4d70*/  LOP3.LUT R22, R22, R45, RZ, 0x3c, !PT ;  /* 0x0000002d16167212 */ /* 0x000fc800078e3cff */
[----:B------:R-:W-:Y:S02]  /*4d80*/  SHF.L.W.U32.HI R36, R22, 0x19, R22 ;  /* 0x0000001916247819 */ /* 0x000fe40000010e16 */
[----:B------:R-:W-:Y:S02]  /*4d90*/  SHF.L.W.U32.HI R34, R34, 0x19, R34 ;  /* 0x0000001922227819 */ /* 0x000fe40000010e22 */
[----:B---3--:R-:W-:Y:S02]  /*4da0*/  IADD3 R42, PT, PT, R38, R9, R24 ;  /* 0x00000009262a7210 */ /* 0x008fe40007ffe018 */
[----:B----4-:R-:W-:-:S04]  /*4db0*/  IADD3 R40, PT, PT, R23, R41, R14 ;  /* 0x0000002917287210 */ /* 0x010fc80007ffe00e */
[----:B------:R-:W-:Y:S02]  /*4dc0*/  LOP3.LUT R9, R21, R40, RZ, 0x3c, !PT ;  /* 0x0000002815097212 */ /* 0x000fe400078e3cff */
[----:B-----5:R-:W-:Y:S02]  /*4dd0*/  IADD3 R44, PT, PT, R36, R11, R26 ;  /* 0x0000000b242c7210 */ /* 0x020fe40007ffe01a */
[----:B------:R-:W-:Y:S02]  /*4de0*/  SHF.L.W.U32.HI R9, R9, 0x10, R9 ;  /* 0x0000001009097819 */ /* 0x000fe40000010e09 */
[----:B------:R-:W-:Y:S02]  /*4df0*/  LOP3.LUT R47, R47, R42, RZ, 0x3c, !PT ;  /* 0x0000002a2f2f7212 */ /* 0x000fe400078e3cff */
[----:B------:R-:W-:Y:S01]  /*4e00*/  LOP3.LUT R37, R37, R44, RZ, 0x3c, !PT ;  /* 0x0000002c25257212 */ /* 0x000fe200078e3cff */
[----:B------:R-:W-:Y:S01]  /*4e10*/  IMAD.IADD R46, R10, 0x1, R9 ;  /* 0x000000010a2e7824 */ /* 0x000fe200078e0209 */
[----:B------:R-:W-:Y:S01]  /*4e20*/  SHF.L.W.U32.HI R10, R47, 0x10, R47 ;  /* 0x000000102f0a7819 */ /* 0x000fe20000010e2f */
[----:B------:R0:W-:Y:S03]  /*4e30*/  STL.128 [R1+0x20], R24 ;  /* 0x0000201801007387 */ /* 0x0001e60000100c00 */
[----:B------:R-:W-:Y:S01]  /*4e40*/  LOP3.LUT R11, R23, R46, RZ, 0x3c, !PT ;  /* 0x0000002e170b7212 */ /* 0x000fe200078e3cff */
[----:B------:R-:W-:Y:S01]  /*4e50*/  IMAD.IADD R43, R43, 0x1, R10 ;  /* 0x000000012b2b7824 */ /* 0x000fe200078e020a */
[----:B------:R-:W-:-:S02]  /*4e60*/  IADD3 R0, PT, PT, R34, R39, R12 ;  /* 0x0000002722007210 */ /* 0x000fc40007ffe00c */
[----:B------:R-:W-:Y:S01]  /*4e70*/  SHF.L.W.U32.HI R11, R11, 0x14, R11 ;  /* 0x000000140b0b7819 */ /* 0x000fe20000010e0b */
[----:B------:R1:W-:Y:S01]  /*4e80*/  STL.128 [R1+0x10], R12 ;  /* 0x0000100c01007387 */ /* 0x0003e20000100c00 */
[----:B0-----:R-:W-:Y:S02]  /*4e90*/  SHF.L.W.U32.HI R24, R37, 0x10, R37 ;  /* 0x0000001025187819 */ /* 0x001fe40000010e25 */
[----:B------:R-:W-:-:S03]  /*4ea0*/  LOP3.LUT R38, R38, R43, RZ, 0x3c, !PT ;  /* 0x0000002b26267212 */ /* 0x000fc600078e3cff */
[----:B------:R-:W-:Y:S01]  /*4eb0*/  IMAD.IADD R35, R35, 0x1, R24 ;  /* 0x0000000123237824 */ /* 0x000fe200078e0218 */
[----:B------:R0:W-:Y:S01]  /*4ec0*/  STL.128 [R1+0x30], R4 ;  /* 0x0000300401007387 */ /* 0x0001e20000100c00 */
[----:B------:R-:W-:-:S03]  /*4ed0*/  IADD3 R40, PT, PT, R40, R11, R15 ;  /* 0x0000000b28287210 */ /* 0x000fc60007ffe00f */
[----:B-1----:R-:W-:Y:S02]  /*4ee0*/  LOP3.LUT R12, R36, R35, RZ, 0x3c, !PT ;  /* 0x00000023240c7212 */ /* 0x002fe400078e3cff */
[----:B------:R-:W-:Y:S02]  /*4ef0*/  LOP3.LUT R36, R8, R0, RZ, 0x3c, !PT ;  /* 0x0000000008247212 */ /* 0x000fe400078e3cff */
[----:B------:R-:W-:Y:S01]  /*4f00*/  SHF.L.W.U32.HI R15, R38, 0x14, R38 ;  /* 0x00000014260f7819 */ /* 0x000fe20000010e26 */
[----:B------:R1:W-:Y:S04]  /*4f10*/  STL.128 [R1+0x40], R16 ;  /* 0x0000401001007387 */ /* 0x0003e80000100c00 */
[----:B------:R-:W2:Y:S04]  /*4f20*/  LDL R20, [UR4+0x10] ;  /* 0x00001004ff147983 */ /* 0x000ea80008100800 */
[----:B------:R-:W3:Y:S01]  /*4f30*/  LDL R22, [UR6+0x10] ;  /* 0x00001006ff167983 */ /* 0x000ee20008100800 */
[----:B------:R-:W-:-:S02]  /*4f40*/  SHF.L.W.U32.HI R36, R36, 0x10, R36 ;  /* 0x0000001024247819 */ /* 0x000fc40000010e24 */
[----:B------:R-:W-:Y:S01]  /*4f50*/  LOP3.LUT R9, R9, R40, RZ, 0x3c, !PT ;  /* 0x0000002809097212 */ /* 0x000fe200078e3cff */
[----:B------:R-:W4:Y:S01]  /*4f60*/  LDL R14, [UR10+0x10] ;  /* 0x0000100aff0e7983 */ /* 0x000f220008100800 */
[----:B------:R-:W-:Y:S01]  /*4f70*/  IADD3 R37, PT, PT, R42, R15, R25 ;  /* 0x0000000f2a257210 */ /* 0x000fe20007ffe019 */
[----:B------:R-:W-:Y:S01]  /*4f80*/  IMAD.IADD R45, R45, 0x1, R36 ;  /* 0x000000012d2d7824 */ /* 0x000fe200078e0224 */
[----:B------:R-:W-:Y:S01]  /*4f90*/  SHF.L.W.U32.HI R25, R9, 0x18, R9 ;  /* 0x0000001809197819 */ /* 0x000fe20000010e09 */
[----:B------:R-:W5:Y:S01]  /*4fa0*/  LDL R21, [UR5+0x10] ;  /* 0x00001005ff157983 */ /* 0x000f620008100800 */
[----:B------:R-:W-:Y:S02]  /*4fb0*/  LOP3.LUT R10, R10, R37, RZ, 0x3c, !PT ;  /* 0x000000250a0a7212 */ /* 0x000fe400078e3cff */
[----:B------:R-:W-:Y:S01]  /*4fc0*/  SHF.L.W.U32.HI R8, R12, 0x14, R12 ;  /* 0x000000140c087819 */ /* 0x000fe20000010e0c */
[----:B------:R-:W5:Y:S01]  /*4fd0*/  LDL R23, [UR7+0x10] ;  /* 0x00001007ff177983 */ /* 0x000f620008100800 */
[----:B------:R-:W-:Y:S01]  /*4fe0*/  IMAD.IADD R46, R46, 0x1, R25 ;  /* 0x000000012e2e7824 */ /* 0x000fe200078e0219 */
[----:B------:R-:W-:-:S02]  /*4ff0*/  SHF.L.W.U32.HI R26, R10, 0x18, R10 ;  /* 0x000000180a1a7819 */ /* 0x000fc40000010e0a */
[----:B------:R-:W5:Y:S01]  /*5000*/  LDL R12, [UR8+0x10] ;  /* 0x00001008ff0c7983 */ /* 0x000f620008100800 */
[----:B------:R-:W-:Y:S02]  /*5010*/  LOP3.LUT R9, R34, R45, RZ, 0x3c, !PT ;  /* 0x0000002d22097212 */ /* 0x000fe400078e3cff */
[----:B------:R-:W-:Y:S01]  /*5020*/  IADD3 R27, PT, PT, R44, R8, R27 ;  /* 0x000000082c1b7210 */ /* 0x000fe20007ffe01b */
[----:B------:R-:W-:Y:S01]  /*5030*/  IMAD.IADD R34, R43, 0x1, R26 ;  /* 0x000000012b227824 */ /* 0x000fe200078e021a */
[----:B------:R-:W-:Y:S02]  /*5040*/  SHF.L.W.U32.HI R9, R9, 0x14, R9 ;  /* 0x0000001409097819 */ /* 0x000fe40000010e09 */
[----:B------:R-:W-:Y:S02]  /*5050*/  LOP3.LUT R11, R11, R46, RZ, 0x3c, !PT ;  /* 0x0000002e0b0b7212 */ /* 0x000fe400078e3cff */
[----:B------:R-:W-:Y:S02]  /*5060*/  IADD3 R13, PT, PT, R0, R9, R13 ;  /* 0x00000009000d7210 */ /* 0x000fe40007ffe00d */
[----:B------:R-:W-:-:S02]  /*5070*/  LOP3.LUT R10, R24, R27, RZ, 0x3c, !PT ;  /* 0x0000001b180a7212 */ /* 0x000fc400078e3cff */
[----:B------:R-:W-:Y:S02]  /*5080*/  SHF.L.W.U32.HI R39, R11, 0x19, R11 ;  /* 0x000000190b277819 */ /* 0x000fe40000010e0b */
[----:B------:R-:W-:Y:S02]  /*5090*/  LOP3.LUT R11, R15, R34, RZ, 0x3c, !PT ;  /* 0x000000220f0b7212 */ /* 0x000fe400078e3cff */
[----:B------:R-:W-:Y:S01]  /*50a0*/  SHF.L.W.U32.HI R10, R10, 0x18, R10 ;  /* 0x000000180a0a7819 */ /* 0x000fe20000010e0a */
[----:B------:R-:W5:Y:S01]  /*50b0*/  LDL R15, [UR11+0x10] ;  /* 0x0000100bff0f7983 */ /* 0x000f620008100800 */
[-C--:B------:R-:W-:Y:S02]  /*50c0*/  IADD3 R38, PT, PT, R39, R13.reuse, R4 ;  /* 0x0000000d27267210 */ /* 0x080fe40007ffe004 */
[----:B------:R-:W-:Y:S02]  /*50d0*/  SHF.L.W.U32.HI R11, R11, 0x19, R11 ;  /* 0x000000190b0b7819 */ /* 0x000fe40000010e0b */
[----:B------:R-:W-:-:S02]  /*50e0*/  LOP3.LUT R13, R36, R13, RZ, 0x3c, !PT ;  /* 0x0000000d240d7212 */ /* 0x000fc400078e3cff */
[----:B------:R-:W-:Y:S02]  /*50f0*/  LOP3.LUT R0, R10, R38, RZ, 0x3c, !PT ;  /* 0x000000260a007212 */ /* 0x000fe400078e3cff */
[----:B0-----:R-:W-:Y:S02]  /*5100*/  IADD3 R6, PT, PT, R11, R40, R6 ;  /* 0x000000280b067210 */ /* 0x001fe40007ffe006 */
[----:B------:R-:W-:Y:S02]  /*5110*/  SHF.L.W.U32.HI R4, R13, 0x18, R13 ;  /* 0x000000180d047819 */ /* 0x000fe40000010e0d */
[----:B------:R-:W-:Y:S01]  /*5120*/  SHF.L.W.U32.HI R0, R0, 0x10, R0 ;  /* 0x0000001000007819 */ /* 0x000fe20000010e00 */
[----:B------:R-:W5:Y:S01]  /*5130*/  LDL R13, [UR9+0x10] ;  /* 0x00001009ff0d7983 */ /* 0x000f620008100800 */
[----:B------:R-:W-:Y:S01]  /*5140*/  LOP3.LUT R40, R4, R6, RZ, 0x3c, !PT ;  /* 0x0000000604287212 */ /* 0x000fe200078e3cff */
[----:B------:R-:W-:Y:S02]  /*5150*/  IMAD.IADD R36, R35, 0x1, R10 ;  /* 0x0000000123247824 */ /* 0x000fe400078e020a */
[----:B------:R-:W-:Y:S01]  /*5160*/  IMAD.IADD R34, R34, 0x1, R0 ;  /* 0x0000000122227824 */ /* 0x000fe200078e0200 */
[----:B------:R-:W-:Y:S01]  /*5170*/  SHF.L.W.U32.HI R35, R40, 0x10, R40 ;  /* 0x0000001028237819 */ /* 0x000fe20000010e28 */
[----:B------:R-:W-:Y:S01]  /*5180*/  IMAD.IADD R24, R45, 0x1, R4 ;  /* 0x000000012d187824 */ /* 0x000fe200078e0204 */
[----:B------:R-:W-:Y:S01]  /*5190*/  LOP3.LUT R8, R8, R36, RZ, 0x3c, !PT ;  /* 0x0000002408087212 */ /* 0x000fe200078e3cff */
[----:B------:R-:W5:Y:S01]  /*51a0*/  LDL R4, [UR12+0x10] ;  /* 0x0000100cff047983 */ /* 0x000f620008100800 */
[----:B------:R-:W-:Y:S01]  /*51b0*/  LOP3.LUT R39, R39, R34, RZ, 0x3c, !PT ;  /* 0x0000002227277212 */ /* 0x000fe200078e3cff */
[----:B------:R-:W-:-:S02]  /*51c0*/  IMAD.IADD R36, R36, 0x1, R35 ;  /* 0x0000000124247824 */ /* 0x000fc400078e0223 */
[----:B------:R-:W5:Y:S01]  /*51d0*/  LDL R10, [UR18+0x10] ;  /* 0x00001012ff0a7983 */ /* 0x000f620008100800 */
[----:B------:R-:W-:Y:S02]  /*51e0*/  SHF.L.W.U32.HI R39, R39, 0x14, R39 ;  /* 0x0000001427277819 */ /* 0x000fe40000010e27 */
[----:B------:R-:W-:Y:S02]  /*51f0*/  LOP3.LUT R11, R11, R36, RZ, 0x3c, !PT ;  /* 0x000000240b0b7212 */ /* 0x000fe400078e3cff */
[----:B------:R-:W-:Y:S02]  /*5200*/  IADD3 R41, PT, PT, R38, R39, R5 ;  /* 0x0000002726297210 */ /* 0x000fe40007ffe005 */
[----:B------:R-:W-:Y:S01]  /*5210*/  LOP3.LUT R9, R9, R24, RZ, 0x3c, !PT ;  /* 0x0000001809097212 */ /* 0x000fe200078e3cff */
[----:B------:R-:W5:Y:S01]  /*5220*/  LDL R5, [UR13+0x10] ;  /* 0x0000100dff057983 */ /* 0x000f620008100800 */
[----:B------:R-:W-:Y:S02]  /*5230*/  SHF.L.W.U32.HI R38, R11, 0x14, R11 ;  /* 0x000000140b267819 */ /* 0x000fe40000010e0b */
[----:B------:R-:W-:Y:S01]  /*5240*/  SHF.L.W.U32.HI R40, R8, 0x19, R8 ;  /* 0x0000001908287819 */ /* 0x000fe20000010e08 */
[----:B------:R-:W5:Y:S01]  /*5250*/  LDL R11, [UR19+0x10] ;  /* 0x00001013ff0b7983 */ /* 0x000f620008100800 */
[----:B------:R-:W-:-:S02]  /*5260*/  SHF.L.W.U32.HI R42, R9, 0x19, R9 ;  /* 0x00000019092a7819 */ /* 0x000fc40000010e09 */
[----:B------:R-:W-:Y:S01]  /*5270*/  IADD3 R43, PT, PT, R6, R38, R7 ;  /* 0x00000026062b7210 */ /* 0x000fe20007ffe007 */
[----:B------:R-:W5:Y:S04]  /*5280*/  LDL R8, [UR16+0x10] ;  /* 0x00001010ff087983 */ /* 0x000f680008100800 */
[----:B------:R-:W5:Y:S04]  /*5290*/  LDL R6, [UR14+0x10] ;  /* 0x0000100eff067983 */ /* 0x000f680008100800 */
[----:B------:R-:W5:Y:S04]  /*52a0*/  LDL R7, [UR15+0x10] ;  /* 0x0000100fff077983 */ /* 0x000f680008100800 */
[----:B------:R-:W5:Y:S01]  /*52b0*/  LDL R9, [UR17+0x10] ;  /* 0x00001011ff097983 */ /* 0x000f620008100800 */
[----:B-1----:R-:W-:-:S02]  /*52c0*/  IADD3 R16, PT, PT, R40, R37, R16 ;  /* 0x0000002528107210 */ /* 0x002fc40007ffe010 */
        /* <DEDUP_REMOVED lines=10> */
[----:B------:R-:W-:-:S04]  /*5370*/  SHF.L.W.U32.HI R40, R42, 0x14, R42 ;  /* 0x000000142a287819 */ /* 0x000fc80000010e2a */
[----:B------:R-:W-:Y:S02]  /*5380*/  IADD3 R26, PT, PT, R18, R40, R19 ;  /* 0x00000028121a7210 */ /* 0x000fe40007ffe013 */
[----:B------:R-:W-:Y:S02]  /*5390*/  LOP3.LUT R0, R0, R41, RZ, 0x3c, !PT ;  /* 0x0000002900007212 */ /* 0x000fe400078e3cff */
[----:B------:R-:W-:Y:S02]  /*53a0*/  LOP3.LUT R42, R25, R26, RZ, 0x3c, !PT ;  /* 0x0000001a192a7212 */ /* 0x000fe400078e3cff */
[----:B------:R-:W-:Y:S02]  /*53b0*/  SHF.L.W.U32.HI R25, R0, 0x18, R0 ;  /* 0x0000001800197819 */ /* 0x000fe40000010e00 */
[----:B------:R-:W-:-:S03]  /*53c0*/  SHF.L.W.U32.HI R42, R42, 0x18, R42 ;  /* 0x000000182a2a7819 */ /* 0x000fc60000010e2a */
[----:B------:R-:W-:Y:S02]  /*53d0*/  IMAD.IADD R34, R34, 0x1, R25 ;  /* 0x0000000122227824 */ /* 0x000fe400078e0219 */
[----:B------:R-:W-:Y:S01]  /*53e0*/  IMAD.IADD R47, R47, 0x1, R42 ;  /* 0x000000012f2f7824 */ /* 0x000fe200078e022a */
        /* <DEDUP_REMOVED lines=8> */
[----:B------:R-:W-:-:S03]  /*5470*/  SHF.L.W.U32.HI R19, R19, 0x18, R19 ;  /* 0x0000001813137819 */ /* 0x000fc60000010e13 */
[----:B------:R-:W-:Y:S02]  /*5480*/  IMAD.IADD R0, R37, 0x1, R18 ;  /* 0x0000000125007824 */ /* 0x000fe400078e0212 */
[----:B------:R-:W-:-:S03]  /*5490*/  IMAD.IADD R17, R36, 0x1, R19 ;  /* 0x0000000124117824 */ /* 0x000fc600078e0213 */
[----:B------:R-:W-:Y:S02]  /*54a0*/  LOP3.LUT R45, R45, R0, RZ, 0x3c, !PT ;  /* 0x000000002d2d7212 */ /* 0x000fe400078e3cff */
[----:B------:R-:W-:-:S04]  /*54b0*/  LOP3.LUT R38, R38, R17, RZ, 0x3c, !PT ;  /* 0x0000001126267212 */ /* 0x000fc800078e3cff */
[----:B------:R-:W-:Y:S02]  /*54c0*/  SHF.L.W.U32.HI R39, R38, 0x19, R38 ;  /* 0x0000001926277819 */ /* 0x000fe40000010e26 */
[----:B--2---:R-:W-:Y:S02]  /*54d0*/  IADD3 R16, PT, PT, R35, R41, R20 ;  /* 0x0000002923107210 */ /* 0x004fe40007ffe014 */
[----:B---3--:R-:W-:Y:S02]  /*54e0*/  IADD3 R40, PT, PT, R27, R43, R22 ;  /* 0x0000002b1b287210 */ /* 0x008fe40007ffe016 */
[----:B------:R-:W-:Y:S02]  /*54f0*/  LOP3.LUT R36, R19, R16, RZ, 0x3c, !PT ;  /* 0x0000001013247212 */ /* 0x000fe400078e3cff */
[----:B------:R-:W-:Y:S02]  /*5500*/  LOP3.LUT R18, R18, R40, RZ, 0x3c, !PT ;  /* 0x0000002812127212 */ /* 0x000fe400078e3cff */
[----:B------:R-:W-:-:S02]  /*5510*/  SHF.L.W.U32.HI R37, R36, 0x10, R36 ;  /* 0x0000001024257819 */ /* 0x000fc40000010e24 */
[----:B------:R-:W-:Y:S02]  /*5520*/  SHF.L.W.U32.HI R18, R18, 0x10, R18 ;  /* 0x0000001012127819 */ /* 0x000fe40000010e12 */
[----:B------:R-:W-:Y:S01]  /*5530*/  SHF.L.W.U32.HI R19, R45, 0x19, R45 ;  /* 0x000000192d137819 */ /* 0x000fe20000010e2d */
[----:B------:R-:W-:Y:S02]  /*5540*/  IMAD.IADD R0, R0, 0x1, R37 ;  /* 0x0000000100007824 */ /* 0x000fe400078e0225 */
[----:B------:R-:W-:Y:S01]  /*5550*/  IMAD.IADD R47, R47, 0x1, R18 ;  /* 0x000000012f2f7824 */ /* 0x000fe200078e0212 */
[----:B----4-:R-:W-:Y:S01]  /*5560*/  IADD3 R26, PT, PT, R19, R26, R14 ;  /* 0x0000001a131a7210 */ /* 0x010fe20007ffe00e */
[----:B-----5:R0:W-:Y:S01]  /*5570*/  STL.128 [R1+0x10], R20 ;  /* 0x0000101401007387 */ /* 0x0201e20000100c00 */
[----:B------:R-:W-:Y:S02]  /*5580*/  IADD3 R24, PT, PT, R39, R24, R12 ;  /* 0x0000001827187210 */ /* 0x000fe40007ffe00c */
[----:B------:R-:W-:-:S02]  /*5590*/  LOP3.LUT R35, R35, R0, RZ, 0x3c, !PT ;  /* 0x0000000023237212 */ /* 0x000fc400078e3cff */
[----:B------:R-:W-:Y:S02]  /*55a0*/  LOP3.LUT R44, R25, R26, RZ, 0x3c, !PT ;  /* 0x0000001a192c7212 */ /* 0x000fe400078e3cff */
[----:B------:R-:W-:Y:S02]  /*55b0*/  LOP3.LUT R25, R42, R24, RZ, 0x3c, !PT ;  /* 0x000000182a197212 */ /* 0x000fe400078e3cff */
[----:B------:R-:W-:Y:S02]  /*55c0*/  SHF.L.W.U32.HI R42, R35, 0x14, R35 ;  /* 0x00000014232a7819 */ /* 0x000fe40000010e23 */
[----:B0-----:R-:W-:Y:S02]  /*55d0*/  LOP3.LUT R22, R27, R47, RZ, 0x3c, !PT ;  /* 0x0000002f1b167212 */ /* 0x001fe400078e3cff */
[----:B------:R-:W-:Y:S02]  /*55e0*/  SHF.L.W.U32.HI R25, R25, 0x10, R25 ;  /* 0x0000001019197819 */ /* 0x000fe40000010e19 */
[----:B------:R-:W-:-:S02]  /*55f0*/  SHF.L.W.U32.HI R22, R22, 0x14, R22 ;  /* 0x0000001416167819 */ /* 0x000fc40000010e16 */
[----:B------:R-:W-:Y:S02]  /*5600*/  SHF.L.W.U32.HI R44, R44, 0x10, R44 ;  /* 0x000000102c2c7819 */ /* 0x000fe40000010e2c */
[----:B------:R-:W-:Y:S02]  /*5610*/  IADD3 R23, PT, PT, R40, R22, R23 ;  /* 0x0000001628177210 */ /* 0x000fe40007ffe017 */
[----:B------:R-:W-:Y:S01]  /*5620*/  IADD3 R21, PT, PT, R16, R42, R21 ;  /* 0x0000002a10157210 */ /* 0x000fe20007ffe015 */
[----:B------:R-:W-:Y:S01]  /*5630*/  IMAD.IADD R34, R34, 0x1, R25 ;  /* 0x0000000122227824 */ /* 0x000fe200078e0219 */
[----:B------:R-:W-:Y:S01]  /*5640*/  LOP3.LUT R18, R18, R23, RZ, 0x3c, !PT ;  /* 0x0000001712127212 */ /* 0x000fe200078e3cff */
[----:B------:R-:W-:Y:S01]  /*5650*/  IMAD.IADD R20, R17, 0x1, R44 ;  /* 0x0000000111147824 */ /* 0x000fe200078e022c */
[----:B------:R-:W-:Y:S02]  /*5660*/  LOP3.LUT R36, R37, R21, RZ, 0x3c, !PT ;  /* 0x0000001525247212 */ /* 0x000fe400078e3cff */
[----:B------:R-:W-:-:S02]  /*5670*/  SHF.L.W.U32.HI R38, R18, 0x18, R18 ;  /* 0x0000001812267819 */ /* 0x000fc40000010e12 */
[----:B------:R-:W-:Y:S02]  /*5680*/  LOP3.LUT R17, R39, R34, RZ, 0x3c, !PT ;  /* 0x0000002227117212 */ /* 0x000fe400078e3cff */
[----:B------:R-:W-:Y:S02]  /*5690*/  SHF.L.W.U32.HI R36, R36, 0x18, R36 ;  /* 0x0000001824247819 */ /* 0x000fe40000010e24 */
[----:B------:R-:W-:Y:S01]  /*56a0*/  LOP3.LUT R16, R19, R20, RZ, 0x3c, !PT ;  /* 0x0000001413107212 */ /* 0x000fe200078e3cff */
[----:B------:R-:W-:Y:S01]  /*56b0*/  IMAD.IADD R47, R47, 0x1, R38 ;  /* 0x000000012f2f7824 */ /* 0x000fe200078e0226 */
[----:B------:R-:W-:Y:S01]  /*56c0*/  SHF.L.W.U32.HI R17, R17, 0x14, R17 ;  /* 0x0000001411117819 */ /* 0x000fe20000010e11 */
[----:B------:R-:W-:Y:S01]  /*56d0*/  IMAD.IADD R37, R0, 0x1, R36 ;  /* 0x0000000100257824 */ /* 0x000fe200078e0224 */
[----:B------:R-:W-:Y:S02]  /*56e0*/  SHF.L.W.U32.HI R16, R16, 0x14, R16 ;  /* 0x0000001410107819 */ /* 0x000fe40000010e10 */
        /* <DEDUP_REMOVED lines=12> */
[----:B------:R-:W-:Y:S01]  /*57b0*/  IMAD.IADD R34, R34, 0x1, R25 ;  /* 0x0000000122227824 */ /* 0x000fe200078e0219 */
[----:B------:R-:W-:Y:S01]  /*57c0*/  LOP3.LUT R39, R41, R45, RZ, 0x3c, !PT ;  /* 0x0000002d29277212 */ /* 0x000fe200078e3cff */
[----:B------:R-:W-:Y:S01]  /*57d0*/  IMAD.IADD R41, R20, 0x1, R41 ;  /* 0x0000000114297824 */ /* 0x000fe200078e0229 */
[----:B------:R-:W-:-:S02]  /*57e0*/  LOP3.LUT R25, R25, R48, RZ, 0x3c, !PT ;  /* 0x0000003019197212 */ /* 0x000fc400078e3cff */
[----:B------:R-:W-:Y:S02]  /*57f0*/  SHF.L.W.U32.HI R39, R39, 0x10, R39 ;  /* 0x0000001027277819 */ /* 0x000fe40000010e27 */
[----:B------:R-:W-:Y:S01]  /*5800*/  SHF.L.W.U32.HI R35, R25, 0x10, R25 ;  /* 0x0000001019237819 */ /* 0x000fe20000010e19 */
[----:B------:R0:W-:Y:S01]  /*5810*/  STL.128 [R1+0x20], R12 ;  /* 0x0000200c01007387 */ /* 0x0001e20000100c00 */
[----:B------:R-:W-:Y:S02]  /*5820*/  LOP3.LUT R17, R17, R34, RZ, 0x3c, !PT ;  /* 0x0000002211117212 */ /* 0x000fe400078e3cff */
[----:B------:R-:W-:Y:S01]  /*5830*/  LOP3.LUT R43, R16, R41, RZ, 0x3c, !PT ;  /* 0x00000029102b7212 */ /* 0x000fe200078e3cff */
[----:B------:R1:W-:Y:S01]  /*5840*/  STL.128 [R1+0x30], R4 ;  /* 0x0000300401007387 */ /* 0x0003e20000100c00 */
[----:B------:R-:W-:-:S03]  /*5850*/  IMAD.IADD R40, R34, 0x1, R39 ;  /* 0x0000000122287824 */ /* 0x000fc600078e0227 */
[----:B------:R2:W-:Y:S01]  /*5860*/  STL.128 [R1+0x40], R8 ;  /* 0x0000400801007387 */ /* 0x0005e20000100c00 */
[----:B------:R-:W-:Y:S01]  /*5870*/  IMAD.IADD R0, R47, 0x1, R35 ;  /* 0x000000012f007824 */ /* 0x000fe200078e0223 */
[----:B------:R-:W-:Y:S02]  /*5880*/  SHF.L.W.U32.HI R46, R17, 0x19, R17 ;  /* 0x00000019112e7819 */ /* 0x000fe40000010e11 */
[----:B------:R-:W-:Y:S01]  /*5890*/  SHF.L.W.U32.HI R43, R43, 0x19, R43 ;  /* 0x000000192b2b7819 */ /* 0x000fe20000010e2b */
[----:B------:R-:W3:Y:S04]  /*58a0*/  LDL R16, [UR8+0x10] ;  /* 0x00001008ff107983 */ /* 0x000ee80008100800 */
[----:B0-----:R-:W4:Y:S01]  /*58b0*/  LDL R12, [UR4+0x10] ;  /* 0x00001004ff0c7983 */ /* 0x001f220008100800 */
[----:B------:R-:W-:-:S02]  /*58c0*/  LOP3.LUT R34, R27, R40, RZ, 0x3c, !PT ;  /* 0x000000281b227212 */ /* 0x000fc400078e3cff */
[----:B------:R-:W-:Y:S01]  /*58d0*/  LOP3.LUT R44, R19, R0, RZ, 0x3c, !PT ;  /* 0x00000000132c7212 */ /* 0x000fe200078e3cff */
[----:B------:R-:W5:Y:S01]  /*58e0*/  LDL R13, [UR5+0x10] ;  /* 0x00001005ff0d7983 */ /* 0x000f620008100800 */
[----:B------:R-:W-:Y:S02]  /*58f0*/  IADD3 R42, PT, PT, R46, R23, R6 ;  /* 0x000000172e2a7210 */ /* 0x000fe40007ffe006 */
[----:B------:R-:W-:Y:S01]  /*5900*/  IADD3 R47, PT, PT, R43, R24, R8 ;  /* 0x000000182b2f7210 */ /* 0x000fe20007ffe008 */
[----:B------:R-:W3:Y:S04]  /*5910*/  LDL R14, [UR6+0x10] ;  /* 0x00001006ff0e7983 */ /* 0x000ee80008100800 */
[----:B------:R-:W5:Y:S04]  /*5920*/  LDL R15, [UR7+0x10] ;  /* 0x00001007ff0f7983 */ /* 0x000f680008100800 */
        /* <DEDUP_REMOVED lines=11> */
[----:B-1----:R-:W-:-:S04]  /*59e0*/  LOP3.LUT R6, R38, R47, RZ, 0x3c, !PT ;  /* 0x0000002f26067212 */ /* 0x002fc800078e3cff */
[----:B------:R-:W-:Y:S02]  /*59f0*/  SHF.L.W.U32.HI R6, R6, 0x10, R6 ;  /* 0x0000001006067819 */ /* 0x000fe40000010e06 */
[----:B------:R-:W-:Y:S02]  /*5a00*/  SHF.L.W.U32.HI R44, R44, 0x14, R44 ;  /* 0x000000142c2c7819 */ /* 0x000fe40000010e2c */
[----:B------:R-:W-:Y:S01]  /*5a10*/  LOP3.LUT R4, R36, R42, RZ, 0x3c, !PT ;  /* 0x0000002a24047212 */ /* 0x000fe200078e3cff */
[----:B--2---:R-:W-:Y:S01]  /*5a20*/  IMAD.IADD R10, R37, 0x1, R6 ;  /* 0x00000001250a7824 */ /* 0x004fe200078e0206 */
[----:B------:R-:W-:Y:S02]  /*5a30*/  IADD3 R48, PT, PT, R48, R44, R11 ;  /* 0x0000002c30307210 */ /* 0x000fe40007ffe00b */
[----:B------:R-:W-:Y:S02]  /*5a40*/  SHF.L.W.U32.HI R4, R4, 0x10, R4 ;  /* 0x0000001004047819 */ /* 0x000fe40000010e04 */
[----:B------:R-:W-:-:S02]  /*5a50*/  LOP3.LUT R36, R43, R10, RZ, 0x3c, !PT ;  /* 0x0000000a2b247212 */ /* 0x000fc400078e3cff */
[----:B------:R-:W-:Y:S01]  /*5a60*/  SHF.L.W.U32.HI R34, R34, 0x14, R34 ;  /* 0x0000001422227819 */ /* 0x000fe20000010e22 */
[----:B------:R-:W-:Y:S01]  /*5a70*/  IMAD.IADD R41, R41, 0x1, R4 ;  /* 0x0000000129297824 */ /* 0x000fe200078e0204 */
[----:B------:R-:W-:Y:S02]  /*5a80*/  SHF.L.W.U32.HI R36, R36, 0x14, R36 ;  /* 0x0000001424247819 */ /* 0x000fe40000010e24 */
[----:B------:R-:W-:Y:S02]  /*5a90*/  LOP3.LUT R11, R35, R48, RZ, 0x3c, !PT ;  /* 0x00000030230b7212 */ /* 0x000fe400078e3cff */
[----:B------:R-:W-:Y:S02]  /*5aa0*/  IADD3 R45, PT, PT, R45, R34, R5 ;  /* 0x000000222d2d7210 */ /* 0x000fe40007ffe005 */
[----:B------:R-:W-:Y:S02]  /*5ab0*/  IADD3 R9, PT, PT, R47, R36, R9 ;  /* 0x000000242f097210 */ /* 0x000fe40007ffe009 */
[----:B------:R-:W-:-:S02]  /*5ac0*/  SHF.L.W.U32.HI R11, R11, 0x18, R11 ;  /* 0x000000180b0b7819 */ /* 0x000fc40000010e0b */
[----:B------:R-:W-:Y:S02]  /*5ad0*/  LOP3.LUT R8, R46, R41, RZ, 0x3c, !PT ;  /* 0x000000292e087212 */ /* 0x000fe400078e3cff */
[----:B------:R-:W-:Y:S01]  /*5ae0*/  LOP3.LUT R37, R39, R45, RZ, 0x3c, !PT ;  /* 0x0000002d27257212 */ /* 0x000fe200078e3cff */
[----:B------:R-:W-:Y:S01]  /*5af0*/  IMAD.IADD R35, R0, 0x1, R11 ;  /* 0x0000000100237824 */ /* 0x000fe200078e020b */
[----:B------:R-:W-:Y:S02]  /*5b00*/  LOP3.LUT R6, R6, R9, RZ, 0x3c, !PT ;  /* 0x0000000906067212 */ /* 0x000fe400078e3cff */
[----:B------:R-:W-:Y:S02]  /*5b10*/  SHF.L.W.U32.HI R8, R8, 0x14, R8 ;  /* 0x0000001408087819 */ /* 0x000fe40000010e08 */
[----:B------:R-:W-:Y:S02]  /*5b20*/  SHF.L.W.U32.HI R37, R37, 0x18, R37 ;  /* 0x0000001825257819 */ /* 0x000fe40000010e25 */
[----:B------:R-:W-:-:S02]  /*5b30*/  SHF.L.W.U32.HI R39, R6, 0x18, R6 ;  /* 0x0000001806277819 */ /* 0x000fc40000010e06 */
[----:B------:R-:W-:Y:S02]  /*5b40*/  IADD3 R7, PT, PT, R42, R8, R7 ;  /* 0x000000082a077210 */ /* 0x000fe40007ffe007 */
[----:B------:R-:W-:Y:S01]  /*5b50*/  LOP3.LUT R44, R44, R35, RZ, 0x3c, !PT ;  /* 0x000000232c2c7212 */ /* 0x000fe200078e3cff */
[----:B------:R-:W-:Y:S01]  /*5b60*/  IMAD.IADD R43, R40, 0x1, R37 ;  /* 0x00000001282b7824 */ /* 0x000fe200078e0225 */
[----:B------:R-:W-:Y:S01]  /*5b70*/  LOP3.LUT R0, R4, R7, RZ, 0x3c, !PT ;  /* 0x0000000704007212 */ /* 0x000fe200078e3cff */
[----:B------:R-:W-:Y:S01]  /*5b80*/  IMAD.IADD R5, R10, 0x1, R39 ;  /* 0x000000010a057824 */ /* 0x000fe200078e0227 */
[----:B------:R-:W-:Y:S02]  /*5b90*/  SHF.L.W.U32.HI R10, R44, 0x19, R44 ;  /* 0x000000192c0a7819 */ /* 0x000fe40000010e2c */
[----:B------:R-:W-:Y:S02]  /*5ba0*/  LOP3.LUT R4, R34, R43, RZ, 0x3c, !PT ;  /* 0x0000002b22047212 */ /* 0x000fe400078e3cff */
[----:B------:R-:W-:-:S02]  /*5bb0*/  SHF.L.W.U32.HI R0, R0, 0x18, R0 ;  /* 0x0000001800007819 */ /* 0x000fc40000010e00 */
[----:B------:R-:W-:Y:S02]  /*5bc0*/  LOP3.LUT R6, R36, R5, RZ, 0x3c, !PT ;  /* 0x0000000524067212 */ /* 0x000fe400078e3cff */
[----:B------:R-:W-:Y:S02]  /*5bd0*/  SHF.L.W.U32.HI R36, R4, 0x19, R4 ;  /* 0x0000001904247819 */ /* 0x000fe40000010e04 */
[----:B----4-:R-:W-:Y:S01]  /*5be0*/  IADD3 R34, PT, PT, R10, R45, R12 ;  /* 0x0000002d0a227210 */ /* 0x010fe20007ffe00c */
[----:B------:R-:W-:-:S03]  /*5bf0*/  IMAD.IADD R45, R41, 0x1, R0 ;  /* 0x00000001292d7824 */ /* 0x000fc600078e0200 */
[----:B------:R-:W-:Y:S02]  /*5c00*/  LOP3.LUT R4, R0, R34, RZ, 0x3c, !PT ;  /* 0x0000002200047212 */ /* 0x000fe400078e3cff */
[----:B------:R-:W-:Y:S02]  /*5c10*/  SHF.L.W.U32.HI R41, R6, 0x19, R6 ;  /* 0x0000001906297819 */ /* 0x000fe40000010e06 */
[----:B------:R-:W-:Y:S02]  /*5c20*/  SHF.L.W.U32.HI R4, R4, 0x10, R4 ;  /* 0x0000001004047819 */ /* 0x000fe40000010e04 */
[----:B---3--:R-:W-:Y:S01]  /*5c30*/  IADD3 R0, PT, PT, R36, R7, R14 ;  /* 0x0000000724007210 */ /* 0x008fe20007ffe00e */
[----:B-----5:R0:W-:Y:S02]  /*5c40*/  STL.128 [R1+0x10], R12 ;  /* 0x0000100c01007387 */ /* 0x0201e40000100c00 */
[----:B------:R-:W-:Y:S01]  /*5c50*/  IMAD.IADD R5, R5, 0x1, R4 ;  /* 0x0000000105057824 */ /* 0x000fe200078e0204 */
[----:B------:R-:W-:Y:S01]  /*5c60*/  LOP3.LUT R39, R39, R0, RZ, 0x3c, !PT ;  /* 0x0000000027277212 */ /* 0x000fe200078e3cff */
[----:B------:R1:W-:Y:S03]  /*5c70*/  STL.128 [R1+0x20], R16 ;  /* 0x0000201001007387 */ /* 0x0003e60000100c00 */
[----:B------:R-:W-:-:S02]  /*5c80*/  LOP3.LUT R10, R10, R5, RZ, 0x3c, !PT ;  /* 0x000000050a0a7212 */ /* 0x000fc400078e3cff */
[----:B0-----:R-:W-:Y:S02]  /*5c90*/  LOP3.LUT R12, R8, R45, RZ, 0x3c, !PT ;  /* 0x0000002d080c7212 */ /* 0x001fe400078e3cff */
[----:B------:R-:W-:Y:S01]  /*5ca0*/  SHF.L.W.U32.HI R8, R39, 0x10, R39 ;  /* 0x0000001027087819 */ /* 0x000fe20000010e27 */
[----:B------:R0:W-:Y:S01]  /*5cb0*/  STL.128 [R1+0x30], R20 ;  /* 0x0000301401007387 */ /* 0x0001e20000100c00 */
[----:B------:R-:W-:-:S03]  /*5cc0*/  SHF.L.W.U32.HI R12, R12, 0x19, R12 ;  /* 0x000000190c0c7819 */ /* 0x000fc60000010e0c */
[----:B------:R2:W-:Y:S04]  /*5cd0*/  STL.128 [R1+0x40], R24 ;  /* 0x0000401801007387 */ /* 0x0005e80000100c00 */
[----:B------:R-:W3:Y:S04]  /*5ce0*/  LDL R6, [UR4+0x10] ;  /* 0x00001004ff067983 */ /* 0x000ee80008100800 */
[----:B------:R-:W4:Y:S01]  /*5cf0*/  LDL R7, [UR8+0x10] ;  /* 0x00001008ff077983 */ /* 0x000f220008100800 */
[----:B------:R-:W-:Y:S01]  /*5d00*/  SHF.L.W.U32.HI R10, R10, 0x14, R10 ;  /* 0x000000140a0a7819 */ /* 0x000fe20000010e0a */
[----:B------:R-:W-:Y:S01]  /*5d10*/  IMAD.IADD R35, R35, 0x1, R8 ;  /* 0x0000000123237824 */ /* 0x000fe200078e0208 */
[----:B-1----:R-:W-:-:S02]  /*5d20*/  IADD3 R16, PT, PT, R12, R9, R16 ;  /* 0x000000090c107210 */ /* 0x002fc40007ffe010 */
[----:B------:R-:W5:Y:S01]  /*5d30*/  LDL R9, [UR6+0x10] ;  /* 0x00001006ff097983 */ /* 0x000f620008100800 */
[----:B------:R-:W-:Y:S02]  /*5d40*/  IADD3 R48, PT, PT, R41, R48, R18 ;  /* 0x0000003029307210 */ /* 0x000fe40007ffe012 */
[----:B------:R-:W-:Y:S02]  /*5d50*/  IADD3 R13, PT, PT, R34, R10, R13 ;  /* 0x0000000a220d7210 */ /* 0x000fe40007ffe00d */
[----:B------:R-:W-:Y:S02]  /*5d60*/  LOP3.LUT R34, R36, R35, RZ, 0x3c, !PT ;  /* 0x0000002324227212 */ /* 0x000fe400078e3cff */
[----:B------:R-:W-:Y:S01]  /*5d70*/  LOP3.LUT R11, R11, R16, RZ, 0x3c, !PT ;  /* 0x000000100b0b7212 */ /* 0x000fe200078e3cff */
[----:B------:R-:W5:Y:S01]  /*5d80*/  LDL R36, [UR10+0x10] ;  /* 0x0000100aff247983 */ /* 0x000f620008100800 */
[----:B------:R-:W-:Y:S02]  /*5d90*/  LOP3.LUT R37, R37, R48, RZ, 0x3c, !PT ;  /* 0x0000003025257212 */ /* 0x000fe400078e3cff */
[----:B------:R-:W-:-:S02]  /*5da0*/  SHF.L.W.U32.HI R34, R34, 0x14, R34 ;  /* 0x0000001422227819 */ /* 0x000fc40000010e22 */
[----:B------:R-:W-:Y:S02]  /*5db0*/  SHF.L.W.U32.HI R38, R11, 0x10, R11 ;  /* 0x000000100b267819 */ /* 0x000fe40000010e0b */
[----:B------:R-:W-:Y:S01]  /*5dc0*/  SHF.L.W.U32.HI R14, R37, 0x10, R37 ;  /* 0x00000010250e7819 */ /* 0x000fe20000010e25 */
[----:B------:R-:W5:Y:S01]  /*5dd0*/  LDL R11, [UR5+0x10] ;  /* 0x00001005ff0b7983 */ /* 0x000f620008100800 */
[----:B------:R-:W-:Y:S01]  /*5de0*/  IADD3 R15, PT, PT, R0, R34, R15 ;  /* 0x00000022000f7210 */ /* 0x000fe20007ffe00f */
[----:B------:R-:W-:Y:S01]  /*5df0*/  IMAD.IADD R43, R43, 0x1, R38 ;  /* 0x000000012b2b7824 */ /* 0x000fe200078e0226 */
[----:B------:R-:W-:Y:S01]  /*5e00*/  LOP3.LUT R4, R4, R13, RZ, 0x3c, !PT ;  /* 0x0000000d04047212 */ /* 0x000fe200078e3cff */
[----:B------:R-:W5:Y:S01]  /*5e10*/  LDL R37, [UR9+0x10] ;  /* 0x00001009ff257983 */ /* 0x000f620008100800 */
[----:B------:R-:W-:Y:S01]  /*5e20*/  IMAD.IADD R18, R45, 0x1, R14 ;  /* 0x000000012d127824 */ /* 0x000fe200078e020e */
[----:B------:R-:W-:Y:S01]  /*5e30*/  LOP3.LUT R8, R8, R15, RZ, 0x3c, !PT ;  /* 0x0000000f08087212 */ /* 0x000fe200078e3cff */
[----:B------:R-:W1:Y:S03]  /*5e40*/  LDCU.64 UR4, c[0x4][URZ] ;  /* 0x01000000ff0477ac */ /* 0x000e660008000a00 */
[----:B------:R-:W-:-:S02]  /*5e50*/  SHF.L.W.U32.HI R8, R8, 0x18, R8 ;  /* 0x0000001808087819 */ /* 0x000fc40000010e08 */
[----:B------:R-:W-:Y:S02]  /*5e60*/  LOP3.LUT R41, R41, R18, RZ, 0x3c, !PT ;  /* 0x0000001229297212 */ /* 0x000fe400078e3cff */
[----:B------:R-:W-:Y:S01]  /*5e70*/  LOP3.LUT R12, R12, R43, RZ, 0x3c, !PT ;  /* 0x0000002b0c0c7212 */ /* 0x000fe200078e3cff */
[----:B------:R-:W-:Y:S01]  /*5e80*/  IMAD.IADD R35, R35, 0x1, R8 ;  /* 0x0000000123237824 */ /* 0x000fe200078e0208 */
[----:B------:R-:W-:Y:S02]  /*5e90*/  SHF.L.W.U32.HI R0, R41, 0x14, R41 ;  /* 0x0000001429007819 */ /* 0x000fe40000010e29 */
[----:B------:R-:W-:Y:S02]  /*5ea0*/  SHF.L.W.U32.HI R12, R12, 0x14, R12 ;  /* 0x000000140c0c7819 */ /* 0x000fe40000010e0c */
[----:B------:R-:W-:Y:S02]  /*5eb0*/  IADD3 R19, PT, PT, R48, R0, R19 ;  /* 0x0000000030137210 */ /* 0x000fe40007ffe013 */
[----:B------:R-:W-:-:S02]  /*5ec0*/  LOP3.LUT R34, R34, R35, RZ, 0x3c, !PT ;  /* 0x0000002322227212 */ /* 0x000fc400078e3cff */
[----:B------:R-:W-:Y:S02]  /*5ed0*/  IADD3 R39, PT, PT, R16, R12, R17 ;  /* 0x0000000c10277210 */ /* 0x000fe40007ffe011 */
[----:B------:R-:W5:Y:S01]  /*5ee0*/  LDL R17, [UR7+0x10] ;  /* 0x00001007ff117983 */ /* 0x000f620008100800 */
[----:B------:R-:W-:Y:S02]  /*5ef0*/  LOP3.LUT R45, R14, R19, RZ, 0x3c, !PT ;  /* 0x000000130e2d7212 */ /* 0x000fe400078e3cff */
[----:B------:R-:W-:Y:S01]  /*5f00*/  SHF.L.W.U32.HI R16, R34, 0x19, R34 ;  /* 0x0000001922107819 */ /* 0x000fe20000010e22 */
[----:B------:R-:W5:Y:S01]  /*5f10*/  LDL R14, [UR11+0x10] ;  /* 0x0000100bff0e7983 */ /* 0x000f620008100800 */
[----:B------:R-:W-:Y:S02]  /*5f20*/  LOP3.LUT R38, R38, R39, RZ, 0x3c, !PT ;  /* 0x0000002726267212 */ /* 0x000fe400078e3cff */
[----:B0-----:R-:W-:Y:S01]  /*5f30*/  IADD3 R20, PT, PT, R16, R13, R20 ;  /* 0x0000000d10147210 */ /* 0x001fe20007ffe014 */
[----:B------:R-:W5:Y:S01]  /*5f40*/  LDL R34, [UR18+0x10] ;  /* 0x00001012ff227983 */ /* 0x000f620008100800 */
[----:B------:R-:W-:-:S03]  /*5f50*/  SHF.L.W.U32.HI R45, R45, 0x18, R45 ;  /* 0x000000182d2d7819 */ /* 0x000fc60000010e2d */
[----:B------:R-:W5:Y:S01]  /*5f60*/  LDL R13, [UR14+0x10] ;  /* 0x0000100eff0d7983 */ /* 0x000f620008100800 */
[----:B------:R-:W-:Y:S02]  /*5f70*/  SHF.L.W.U32.HI R38, R38, 0x18, R38 ;  /* 0x0000001826267819 */ /* 0x000fe40000010e26 */
[----:B------:R-:W-:-:S03]  /*5f80*/  LOP3.LUT R40, R45, R20, RZ, 0x3c, !PT ;  /* 0x000000142d287212 */ /* 0x000fc600078e3cff */
[----:B------:R-:W-:Y:S01]  /*5f90*/  IMAD.IADD R41, R43, 0x1, R38 ;  /* 0x000000012b297824 */ /* 0x000fe200078e0226 */
[----:B------:R-:W-:-:S04]  /*5fa0*/  SHF.L.W.U32.HI R40, R40, 0x10, R40 ;  /* 0x0000001028287819 */ /* 0x000fc80000010e28 */
[----:B------:R-:W-:Y:S01]  /*5fb0*/  LOP3.LUT R12, R12, R41, RZ, 0x3c, !PT ;  /* 0x000000290c0c7212 */ /* 0x000fe200078e3cff */
[----:B------:R-:W-:Y:S01]  /*5fc0*/  IMAD.IADD R41, R41, 0x1, R40 ;  /* 0x0000000129297824 */ /* 0x000fe200078e0228 */
[----:B------:R-:W-:Y:S02]  /*5fd0*/  SHF.L.W.U32.HI R4, R4, 0x18, R4 ;  /* 0x0000001804047819 */ /* 0x000fe40000010e04 */
[----:B------:R-:W-:Y:S02]  /*5fe0*/  SHF.L.W.U32.HI R12, R12, 0x19, R12 ;  /* 0x000000190c0c7819 */ /* 0x000fe40000010e0c */
[----:B------:R-:W-:Y:S01]  /*5ff0*/  LOP3.LUT R16, R16, R41, RZ, 0x3c, !PT ;  /* 0x0000002910107212 */ /* 0x000fe200078e3cff */
[----:B------:R-:W-:Y:S01]  /*6000*/  IMAD.IADD R5, R5, 0x1, R4 ;  /* 0x0000000105057824 */ /* 0x000fe200078e0204 */
[----:B------:R-:W-:Y:S02]  /*6010*/  IADD3 R22, PT, PT, R12, R15, R22 ;  /* 0x0000000f0c167210 */ /* 0x000fe40007ffe016 */
[----:B------:R-:W-:Y:S01]  /*6020*/  SHF.L.W.U32.HI R16, R16, 0x14, R16 ;  /* 0x0000001410107819 */ /* 0x000fe20000010e10 */
[----:B------:R-:W-:Y:S01]  /*6030*/  IMAD.IADD R43, R18, 0x1, R45 ;  /* 0x00000001122b7824 */ /* 0x000fe200078e022d */
[----:B------:R-:W5:Y:S01]  /*6040*/  LDL R15, [UR19+0x10] ;  /* 0x00001013ff0f7983 */ /* 0x000f620008100800 */
[----:B------:R-:W-:-:S02]  /*6050*/  LOP3.LUT R10, R10, R5, RZ, 0x3c, !PT ;  /* 0x000000050a0a7212 */ /* 0x000fc400078e3cff */
[----:B------:R-:W-:Y:S01]  /*6060*/  IADD3 R21, PT, PT, R20, R16, R21 ;  /* 0x0000001014157210 */ /* 0x000fe20007ffe015 */
[----:B------:R-:W5:Y:S04]  /*6070*/  LDL R18, [UR15+0x10] ;  /* 0x0000100fff127983 */ /* 0x000f680008100800 */
[----:B------:R-:W5:Y:S01]  /*6080*/  LDL R20, [UR12+0x10] ;  /* 0x0000100cff147983 */ /* 0x000f620008100800 */
[----:B------:R-:W-:-:S03]  /*6090*/  SHF.L.W.U32.HI R42, R10, 0x19, R10 ;  /* 0x000000190a2a7819 */ /* 0x000fc60000010e0a */
[----:B------:R-:W5:Y:S01]  /*60a0*/  LDL R10, [UR16+0x10] ;  /* 0x00001010ff0a7983 */ /* 0x000f620008100800 */
[----:B------:R-:W-:-:S04]  /*60b0*/  IADD3 R19, PT, PT, R42, R19, R26 ;  /* 0x000000132a137210 */ /* 0x000fc80007ffe01a */
[----:B--2---:R-:W-:-:S04]  /*60c0*/  LOP3.LUT R26, R38, R19, RZ, 0x3c, !PT ;  /* 0x00000013261a7212 */ /* 0x004fc800078e3cff */
[----:B------:R-:W-:-:S05]  /*60d0*/  SHF.L.W.U32.HI R26, R26, 0x10, R26 ;  /* 0x000000101a1a7819 */ /* 0x000fca0000010e1a */
[----:B------:R-:W-:Y:S01]  /*60e0*/  IMAD.IADD R35, R35, 0x1, R26 ;  /* 0x0000000123237824 */ /* 0x000fe200078e021a */
[----:B------:R-:W-:-:S04]  /*60f0*/  LOP3.LUT R0, R0, R43, RZ, 0x3c, !PT ;  /* 0x0000002b00007212 */ /* 0x000fc800078e3cff */
[----:B------:R-:W-:Y:S02]  /*6100*/  LOP3.LUT R38, R42, R35, RZ, 0x3c, !PT ;  /* 0x000000232a267212 */ /* 0x000fe400078e3cff */
[----:B------:R-:W-:Y:S02]  /*6110*/  SHF.L.W.U32.HI R0, R0, 0x19, R0 ;  /* 0x0000001900007819 */ /* 0x000fe40000010e00 */
[----:B------:R-:W-:Y:S02]  /*6120*/  SHF.L.W.U32.HI R38, R38, 0x14, R38 ;  /* 0x0000001426267819 */ /* 0x000fe40000010e26 */
[----:B------:R-:W-:Y:S02]  /*6130*/  IADD3 R39, PT, PT, R0, R39, R24 ;  /* 0x0000002700277210 */ /* 0x000fe40007ffe018 */
[----:B------:R-:W2:Y:S01]  /*6140*/  LDL R24, [UR13+0x10] ;  /* 0x0000100dff187983 */ /* 0x000ea20008100800 */
[----:B------:R-:W-:-:S03]  /*6150*/  IADD3 R27, PT, PT, R19, R38, R27 ;  /* 0x00000026131b7210 */ /* 0x000fc60007ffe01b */
[----:B------:R-:W2:Y:S01]  /*6160*/  LDL R19, [UR17+0x10] ;  /* 0x00001011ff137983 */ /* 0x000ea20008100800 */
        /* <DEDUP_REMOVED lines=8> */
[----:B------:R-:W-:-:S04]  /*61f0*/  SHF.L.W.U32.HI R0, R12, 0x14, R12 ;  /* 0x000000140c007819 */ /* 0x000fc80000010e0c */
[----:B------:R-:W-:Y:S02]  /*6200*/  IADD3 R22, PT, PT, R22, R0, R23 ;  /* 0x0000000016167210 */ /* 0x000fe40007ffe017 */
[----:B------:R-:W-:Y:S02]  /*6210*/  LOP3.LUT R23, R26, R27, RZ, 0x3c, !PT ;  /* 0x0000001b1a177212 */ /* 0x000fe400078e3cff */
[----:B------:R-:W-:Y:S02]  /*6220*/  LOP3.LUT R26, R4, R22, RZ, 0x3c, !PT ;  /* 0x00000016041a7212 */ /* 0x000fe400078e3cff */
[----:B------:R-:W-:Y:S02]  /*6230*/  SHF.L.W.U32.HI R4, R23, 0x18, R23 ;  /* 0x0000001817047819 */ /* 0x000fe40000010e17 */
[----:B------:R-:W-:-:S03]  /*6240*/  SHF.L.W.U32.HI R26, R26, 0x18, R26 ;  /* 0x000000181a1a7819 */ /* 0x000fc60000010e1a */
[----:B------:R-:W-:Y:S01]  /*6250*/  IMAD.IADD R35, R35, 0x1, R4 ;  /* 0x0000000123237824 */ /* 0x000fe200078e0204 */
[----:B------:R-:W-:Y:S01]  /*6260*/  SHF.L.W.U32.HI R12, R42, 0x14, R42 ;  /* 0x000000142a0c7819 */ /* 0x000fe20000010e2a */
[----:B------:R-:W-:-:S03]  /*6270*/  IMAD.IADD R43, R43, 0x1, R26 ;  /* 0x000000012b2b7824 */ /* 0x000fc600078e021a */
[----:B------:R-:W-:Y:S02]  /*6280*/  LOP3.LUT R38, R38, R35, RZ, 0x3c, !PT ;  /* 0x0000002326267212 */ /* 0x000fe400078e3cff */
[----:B------:R-:W-:Y:S02]  /*6290*/  IADD3 R25, PT, PT, R39, R12, R25 ;  /* 0x0000000c27197210 */ /* 0x000fe40007ffe019 */
[----:B------:R-:W-:Y:S02]  /*62a0*/  LOP3.LUT R23, R0, R43, RZ, 0x3c, !PT ;  /* 0x0000002b00177212 */ /* 0x000fe400078e3cff */
[----:B------:R-:W-:Y:S02]  /*62b0*/  SHF.L.W.U32.HI R0, R38, 0x19, R38 ;  /* 0x0000001926007819 */ /* 0x000fe40000010e26 */
[----:B------:R-:W-:Y:S02]  /*62c0*/  LOP3.LUT R38, R40, R21, RZ, 0x3c, !PT ;  /* 0x0000001528267212 */ /* 0x000fe400078e3cff */
[----:B------:R-:W-:-:S02]  /*62d0*/  LOP3.LUT R39, R8, R25, RZ, 0x3c, !PT ;  /* 0x0000001908277212 */ /* 0x000fc400078e3cff */
[----:B------:R-:W-:Y:S02]  /*62e0*/  SHF.L.W.U32.HI R8, R23, 0x19, R23 ;  /* 0x0000001917087819 */ /* 0x000fe40000010e17 */
[----:B------:R-:W-:-:S05]  /*62f0*/  SHF.L.W.U32.HI R38, R38, 0x18, R38 ;  /* 0x0000001826267819 */ /* 0x000fca0000010e26 */
[----:B------:R-:W-:-:S05]  /*6300*/  IMAD.IADD R41, R41, 0x1, R38 ;  /* 0x0000000129297824 */ /* 0x000fca00078e0226 */
[----:B------:R-:W-:-:S04]  /*6310*/  LOP3.LUT R16, R16, R41, RZ, 0x3c, !PT ;  /* 0x0000002910107212 */ /* 0x000fc800078e3cff */
[----:B------:R-:W-:Y:S02]  /*6320*/  SHF.L.W.U32.HI R16, R16, 0x19, R16 ;  /* 0x0000001910107819 */ /* 0x000fe40000010e10 */
[----:B---3--:R-:W-:Y:S02]  /*6330*/  IADD3 R21, PT, PT, R0, R21, R6 ;  /* 0x0000001500157210 */ /* 0x008fe40007ffe006 */
[----:B------:R-:W-:Y:S02]  /*6340*/  SHF.L.W.U32.HI R6, R39, 0x18, R39 ;  /* 0x0000001827067819 */ /* 0x000fe40000010e27 */
[----:B----4-:R-:W-:Y:S02]  /*6350*/  IADD3 R7, PT, PT, R8, R25, R7 ;  /* 0x0000001908077210 */ /* 0x010fe40007ffe007 */
[----:B------:R-:W-:Y:S02]  /*6360*/  LOP3.LUT R26, R26, R21, RZ, 0x3c, !PT ;  /* 0x000000151a1a7212 */ /* 0x000fe400078e3cff */
[----:B------:R-:W-:Y:S01]  /*6370*/  LOP3.LUT R23, R4, R7, RZ, 0x3c, !PT ;  /* 0x0000000704177212 */ /* 0x000fe200078e3cff */
[----:B------:R-:W-:Y:S01]  /*6380*/  IMAD.IADD R5, R5, 0x1, R6 ;  /* 0x0000000105057824 */ /* 0x000fe200078e0206 */
[----:B------:R-:W-:-:S02]  /*6390*/  SHF.L.W.U32.HI R4, R26, 0x10, R26 ;  /* 0x000000101a047819 */ /* 0x000fc40000010e1a */
[----:B------:R-:W-:Y:S02]  /*63a0*/  SHF.L.W.U32.HI R23, R23, 0x10, R23 ;  /* 0x0000001017177819 */ /* 0x000fe40000010e17 */
[----:B------:R-:W-:Y:S01]  /*63b0*/  LOP3.LUT R12, R12, R5, RZ, 0x3c, !PT ;  /* 0x000000050c0c7212 */ /* 0x000fe200078e3cff */
[----:B------:R-:W-:Y:S02]  /*63c0*/  IMAD.IADD R25, R5, 0x1, R4 ;  /* 0x0000000105197824 */ /* 0x000fe400078e0204 */
[----:B------:R-:W-:Y:S01]  /*63d0*/  IMAD.IADD R5, R41, 0x1, R23 ;  /* 0x0000000129057824 */ /* 0x000fe200078e0217 */
[----:B-----5:R-:W-:Y:S02]  /*63e0*/  IADD3 R9, PT, PT, R16, R22, R9 ;  /* 0x0000001610097210 */ /* 0x020fe40007ffe009 */
[----:B------:R-:W-:Y:S02]  /*63f0*/  LOP3.LUT R0, R0, R25, RZ, 0x3c, !PT ;  /* 0x0000001900007212 */ /* 0x000fe400078e3cff */
[----:B------:R-:W-:-:S02]  /*6400*/  SHF.L.W.U32.HI R12, R12, 0x19, R12 ;  /* 0x000000190c0c7819 */ /* 0x000fc40000010e0c */
[----:B------:R-:W-:Y:S02]  /*6410*/  LOP3.LUT R8, R8, R5, RZ, 0x3c, !PT ;  /* 0x0000000508087212 */ /* 0x000fe400078e3cff */
[----:B------:R-:W-:Y:S02]  /*6420*/  LOP3.LUT R22, R6, R9, RZ, 0x3c, !PT ;  /* 0x0000000906167212 */ /* 0x000fe400078e3cff */
[----:B------:R-:W-:Y:S02]  /*6430*/  SHF.L.W.U32.HI R0, R0, 0x14, R0 ;  /* 0x0000001400007819 */ /* 0x000fe40000010e00 */
[----:B------:R-:W-:Y:S02]  /*6440*/  IADD3 R27, PT, PT, R12, R27, R36 ;  /* 0x0000001b0c1b7210 */ /* 0x000fe40007ffe024 */
[----:B------:R-:W-:Y:S02]  /*6450*/  SHF.L.W.U32.HI R6, R8, 0x14, R8 ;  /* 0x0000001408067819 */ /* 0x000fe40000010e08 */
[----:B------:R-:W-:-:S02]  /*6460*/  SHF.L.W.U32.HI R22, R22, 0x10, R22 ;  /* 0x0000001016167819 */ /* 0x000fc40000010e16 */
[----:B------:R-:W-:Y:S02]  /*6470*/  IADD3 R11, PT, PT, R21, R0, R11 ;  /* 0x00000000150b7210 */ /* 0x000fe40007ffe00b */
        /* <DEDUP_REMOVED lines=11> */
[----:B------:R-:W-:-:S03]  /*6530*/  LOP3.LUT R7, R12, R43, RZ, 0x3c, !PT ;  /* 0x0000002b0c077212 */ /* 0x000fc600078e3cff */
[----:B------:R-:W-:Y:S01]  /*6540*/  IMAD.IADD R5, R5, 0x1, R16 ;  /* 0x0000000105057824 */ /* 0x000fe200078e0210 */
[----:B------:R-:W-:Y:S02]  /*6550*/  SHF.L.W.U32.HI R12, R4, 0x14, R4 ;  /* 0x00000014040c7819 */ /* 0x000fe40000010e04 */
[----:B------:R-:W-:Y:S02]  /*6560*/  SHF.L.W.U32.HI R4, R7, 0x14, R7 ;  /* 0x0000001407047819 */ /* 0x000fe40000010e07 */
[----:B------:R-:W-:Y:S02]  /*6570*/  LOP3.LUT R0, R0, R25, RZ, 0x3c, !PT ;  /* 0x0000001900007212 */ /* 0x000fe400078e3cff */
[----:B------:R-:W-:Y:S02]  /*6580*/  LOP3.LUT R6, R6, R5, RZ, 0x3c, !PT ;  /* 0x0000000506067212 */ /* 0x000fe400078e3cff */
[----:B------:R-:W-:Y:S02]  /*6590*/  IADD3 R17, PT, PT, R9, R12, R17 ;  /* 0x0000000c09117210 */ /* 0x000fe40007ffe011 */
[----:B------:R-:W-:-:S02]  /*65a0*/  IADD3 R27, PT, PT, R27, R4, R14 ;  /* 0x000000041b1b7210 */ /* 0x000fc40007ffe00e */
[----:B------:R-:W-:Y:S02]  /*65b0*/  SHF.L.W.U32.HI R9, R0, 0x19, R0 ;  /* 0x0000001900097819 */ /* 0x000fe40000010e00 */
[----:B------:R-:W-:Y:S02]  /*65c0*/  SHF.L.W.U32.HI R14, R6, 0x19, R6 ;  /* 0x00000019060e7819 */ /* 0x000fe40000010e06 */
[----:B------:R-:W-:Y:S02]  /*65d0*/  LOP3.LUT R0, R22, R17, RZ, 0x3c, !PT ;  /* 0x0000001116007212 */ /* 0x000fe400078e3cff */
[-C--:B------:R-:W-:Y:S02]  /*65e0*/  IADD3 R34, PT, PT, R9, R27.reuse, R34 ;  /* 0x0000001b09227210 */ /* 0x080fe40007ffe022 */
[----:B------:R-:W-:Y:S02]  /*65f0*/  LOP3.LUT R6, R8, R27, RZ, 0x3c, !PT ;  /* 0x0000001b08067212 */ /* 0x000fe400078e3cff */
[----:B------:R-:W-:-:S02]  /*6600*/  IADD3 R17, PT, PT, R14, R17, R13 ;  /* 0x000000110e117210 */ /* 0x000fc40007ffe00d */
[----:B------:R-:W-:Y:S02]  /*6610*/  SHF.L.W.U32.HI R0, R0, 0x18, R0 ;  /* 0x0000001800007819 */ /* 0x000fe40000010e00 */
[----:B------:R-:W-:Y:S02]  /*6620*/  LOP3.LUT R16, R16, R34, RZ, 0x3c, !PT ;  /* 0x0000002210107212 */ /* 0x000fe400078e3cff */
[----:B------:R-:W-:Y:S02]  /*6630*/  SHF.L.W.U32.HI R6, R6, 0x18, R6 ;  /* 0x0000001806067819 */ /* 0x000fe40000010e06 */
[----:B------:R-:W-:Y:S01]  /*6640*/  LOP3.LUT R26, R26, R17, RZ, 0x3c, !PT ;  /* 0x000000111a1a7212 */ /* 0x000fe200078e3cff */
[----:B------:R-:W-:Y:S01]  /*6650*/  IMAD.IADD R35, R35, 0x1, R0 ;  /* 0x0000000123237824 */ /* 0x000fe200078e0200 */
[----:B------:R-:W-:Y:S01]  /*6660*/  SHF.L.W.U32.HI R8, R16, 0x10, R16 ;  /* 0x0000001010087819 */ /* 0x000fe20000010e10 */
[----:B------:R-:W-:Y:S01]  /*6670*/  IMAD.IADD R43, R43, 0x1, R6 ;  /* 0x000000012b2b7824 */ /* 0x000fe200078e0206 */
        /* <DEDUP_REMOVED lines=8> */
[----:B------:R-:W-:-:S02]  /*6700*/  SHF.L.W.U32.HI R12, R12, 0x19, R12 ;  /* 0x000000190c0c7819 */ /* 0x000fc40000010e0c */
[----:B------:R-:W-:Y:S02]  /*6710*/  IADD3 R15, PT, PT, R34, R14, R15 ;  /* 0x0000000e220f7210 */ /* 0x000fe40007ffe00f */
[----:B------:R-:W-:Y:S02]  /*6720*/  IADD3 R21, PT, PT, R17, R13, R18 ;  /* 0x0000000d11157210 */ /* 0x000fe40007ffe012 */
[----:B------:R-:W-:Y:S02]  /*6730*/  IADD3 R11, PT, PT, R12, R11, R20 ;  /* 0x0000000b0c0b7210 */ /* 0x000fe40007ffe014 */
[----:B------:R-:W-:Y:S02]  /*6740*/  LOP3.LUT R8, R8, R15, RZ, 0x3c, !PT ;  /* 0x0000000f08087212 */ /* 0x000fe400078e3cff */
[----:B------:R-:W-:Y:S02]  /*6750*/  LOP3.LUT R4, R4, R43, RZ, 0x3c, !PT ;  /* 0x0000002b04047212 */ /* 0x000fe400078e3cff */
[----:B------:R-:W-:-:S02]  /*6760*/  LOP3.LUT R26, R26, R21, RZ, 0x3c, !PT ;  /* 0x000000151a1a7212 */ /* 0x000fc400078e3cff */
[----:B------:R-:W-:Y:S02]  /*6770*/  LOP3.LUT R18, R6, R11, RZ, 0x3c, !PT ;  /* 0x0000000b06127212 */ /* 0x000fe400078e3cff */
[----:B------:R-:W-:Y:S02]  /*6780*/  SHF.L.W.U32.HI R17, R8, 0x18, R8 ;  /* 0x0000001808117819 */ /* 0x000fe40000010e08 */
[----:B------:R-:W-:Y:S02]  /*6790*/  SHF.L.W.U32.HI R6, R4, 0x19, R4 ;  /* 0x0000001904067819 */ /* 0x000fe40000010e04 */
[----:B------:R-:W-:Y:S01]  /*67a0*/  SHF.L.W.U32.HI R26, R26, 0x18, R26 ;  /* 0x000000181a1a7819 */ /* 0x000fe20000010e1a */
[----:B------:R-:W-:Y:S01]  /*67b0*/  IMAD.IADD R20, R16, 0x1, R17 ;  /* 0x0000000110147824 */ /* 0x000fe200078e0211 */
[----:B------:R-:W-:-:S03]  /*67c0*/  IADD3 R10, PT, PT, R6, R37, R10 ;  /* 0x00000025060a7210 */ /* 0x000fc60007ffe00a */
[----:B------:R-:W-:Y:S01]  /*67d0*/  IMAD.IADD R16, R7, 0x1, R26 ;  /* 0x0000000107107824 */ /* 0x000fe200078e021a */
[----:B------:R-:W-:Y:S02]  /*67e0*/  LOP3.LUT R0, R0, R10, RZ, 0x3c, !PT ;  /* 0x0000000a00007212 */ /* 0x000fe400078e3cff */
[----:B------:R-:W-:Y:S02]  /*67f0*/  LOP3.LUT R7, R21, R20, RZ, 0x3c, !PT ;  /* 0x0000001415077212 */ /* 0x000fe400078e3cff */
[----:B------:R-:W-:Y:S02]  /*6800*/  SHF.L.W.U32.HI R4, R18, 0x10, R18 ;  /* 0x0000001012047819 */ /* 0x000fe40000010e12 */
[-C--:B------:R-:W-:Y:S02]  /*6810*/  LOP3.LUT R13, R13, R16.reuse, RZ, 0x3c, !PT ;  /* 0x000000100d0d7212 */ /* 0x080fe400078e3cff */
[----:B------:R-:W-:Y:S02]  /*6820*/  LOP3.LUT R21, R16, R3, RZ, 0x3c, !PT ;  /* 0x0000000310157212 */ /* 0x000fe400078e3cff */
[----:B------:R-:W-:-:S02]  /*6830*/  LOP3.LUT R15, R15, R16, RZ, 0x3c, !PT ;  /* 0x000000100f0f7212 */ /* 0x000fc400078e3cff */
[----:B------:R-:W-:Y:S01]  /*6840*/  SHF.L.W.U32.HI R16, R0, 0x10, R0 ;  /* 0x0000001000107819 */ /* 0x000fe20000010e00 */
[----:B------:R-:W-:Y:S01]  /*6850*/  IMAD.IADD R5, R5, 0x1, R4 ;  /* 0x0000000105057824 */ /* 0x000fe200078e0204 */
[----:B------:R-:W0:Y:S03]  /*6860*/  LDC.64 R8, c[0x0][0x388] ;  /* 0x0000e200ff087b82 */ /* 0x000e260000000a00 */
[----:B------:R-:W-:Y:S01]  /*6870*/  IMAD.IADD R25, R25, 0x1, R16 ;  /* 0x0000000119197824 */ /* 0x000fe200078e0210 */
[----:B------:R-:W-:Y:S02]  /*6880*/  LOP3.LUT R14, R14, R20, RZ, 0x3c, !PT ;  /* 0x000000140e0e7212 */ /* 0x000fe400078e3cff */
[----:B------:R-:W-:Y:S02]  /*6890*/  LOP3.LUT R12, R12, R5, RZ, 0x3c, !PT ;  /* 0x000000050c0c7212 */ /* 0x000fe400078e3cff */
[----:B------:R-:W-:-:S02]  /*68a0*/  LOP3.LUT R6, R6, R25, RZ, 0x3c, !PT ;  /* 0x0000001906067212 */ /* 0x000fc400078e3cff */
[----:B------:R-:W-:Y:S02]  /*68b0*/  SHF.L.W.U32.HI R3, R14, 0x19, R14 ;  /* 0x000000190e037819 */ /* 0x000fe40000010e0e */
[----:B------:R-:W-:Y:S02]  /*68c0*/  SHF.L.W.U32.HI R0, R12, 0x14, R12 ;  /* 0x000000140c007819 */ /* 0x000fe40000010e0c */
[----:B------:R-:W-:Y:S02]  /*68d0*/  SHF.L.W.U32.HI R12, R6, 0x14, R6 ;  /* 0x00000014060c7819 */ /* 0x000fe40000010e06 */
[----:B------:R-:W-:Y:S02]  /*68e0*/  LOP3.LUT R23, R3, R26, RZ, 0x3c, !PT ;  /* 0x0000001a03177212 */ /* 0x000fe400078e3cff */
[----:B--2---:R-:W-:Y:S02]  /*68f0*/  IADD3 R3, PT, PT, R11, R0, R24 ;  /* 0x000000000b037210 */ /* 0x004fe40007ffe018 */
[----:B------:R-:W-:-:S02]  /*6900*/  IADD3 R19, PT, PT, R10, R12, R19 ;  /* 0x0000000c0a137210 */ /* 0x000fc40007ffe013 */
[----:B------:R-:W-:Y:S01]  /*6910*/  LOP3.LUT R4, R4, R3, RZ, 0x3c, !PT ;  /* 0x0000000304047212 */ /* 0x000fe200078e3cff */
[----:B------:R-:W2:Y:S01]  /*6920*/  LDC.64 R10, c[0x4][0x48] ;  /* 0x01001200ff0a7b82 */ /* 0x000ea20000000a00 */
[----:B------:R-:W-:Y:S02]  /*6930*/  LOP3.LUT R16, R16, R19, RZ, 0x3c, !PT ;  /* 0x0000001310107212 */ /* 0x000fe400078e3cff */
[----:B------:R-:W-:Y:S02]  /*6940*/  SHF.L.W.U32.HI R14, R13, 0x19, R13 ;  /* 0x000000190d0e7819 */ /* 0x000fe40000010e0d */
[----:B------:R-:W-:Y:S02]  /*6950*/  LOP3.LUT R13, R17, R32, RZ, 0x3c, !PT ;  /* 0x00000020110d7212 */ /* 0x000fe400078e3cff */
[----:B------:R-:W-:Y:S02]  /*6960*/  SHF.L.W.U32.HI R6, R4, 0x18, R4 ;  /* 0x0000001804067819 */ /* 0x000fe40000010e04 */
[----:B------:R-:W-:Y:S01]  /*6970*/  SHF.L.W.U32.HI R16, R16, 0x18, R16 ;  /* 0x0000001810107819 */ /* 0x000fe20000010e10 */
[----:B0-----:R0:W-:Y:S02]  /*6980*/  STG.E desc[UR36][R8.64+0x38], R13 ;  /* 0x0000380d08007986 */ /* 0x0011e4000c101924 */
[----:B------:R-:W-:-:S02]  /*6990*/  IMAD.IADD R5, R5, 0x1, R6 ;  /* 0x0000000105057824 */ /* 0x000fc400078e0206 */
[----:B------:R3:W-:Y:S01]  /*69a0*/  STG.E desc[UR36][R8.64+0x4], R7 ;  /* 0x0000040708007986 */ /* 0x0007e2000c101924 */
[----:B------:R-:W-:Y:S02]  /*69b0*/  LOP3.LUT R17, R14, R17, RZ, 0x3c, !PT ;  /* 0x000000110e117212 */ /* 0x000fe400078e3cff */
[----:B------:R-:W-:Y:S01]  /*69c0*/  LOP3.LUT R0, R0, R5, RZ, 0x3c, !PT ;  /* 0x0000000500007212 */ /* 0x000fe200078e3cff */
[----:B0-----:R-:W-:Y:S01]  /*69d0*/  IMAD.IADD R13, R25, 0x1, R16 ;  /* 0x00000001190d7824 */ /* 0x001fe200078e0210 */
[----:B---3--:R-:W-:-:S04]  /*69e0*/  LOP3.LUT R7, R5, R2, RZ, 0x3c, !PT ;  /* 0x0000000205077212 */ /* 0x008fc800078e3cff */
[-C--:B------:R-:W-:Y:S02]  /*69f0*/  LOP3.LUT R2, R12, R13.reuse, RZ, 0x3c, !PT ;  /* 0x0000000d0c027212 */ /* 0x080fe400078e3cff */
[----:B------:R-:W-:Y:S02]  /*6a00*/  SHF.L.W.U32.HI R0, R0, 0x19, R0 ;  /* 0x0000001900007819 */ /* 0x000fe40000010e00 */
[----:B------:R-:W-:Y:S01]  /*6a10*/  SHF.L.W.U32.HI R2, R2, 0x19, R2 ;  /* 0x0000001902027819 */ /* 0x000fe20000010e02 */
[----:B------:R0:W-:Y:S01]  /*6a20*/  STG.E desc[UR36][R8.64+0xc], R15 ;  /* 0x00000c0f08007986 */ /* 0x0001e2000c101924 */
[----:B------:R-:W-:Y:S02]  /*6a30*/  LOP3.LUT R3, R3, R13, RZ, 0x3c, !PT ;  /* 0x0000000d03037212 */ /* 0x000fe400078e3cff */
[----:B------:R-:W-:Y:S01]  /*6a40*/  LOP3.LUT R29, R20, R29, RZ, 0x3c, !PT ;  /* 0x0000001d141d7212 */ /* 0x000fe200078e3cff */
[----:B------:R3:W-:Y:S01]  /*6a50*/  STG.E desc[UR36][R8.64+0x18], R17 ;  /* 0x0000181108007986 */ /* 0x0007e2000c101924 */
[----:B------:R-:W-:-:S02]  /*6a60*/  LOP3.LUT R27, R26, R30, RZ, 0x3c, !PT ;  /* 0x0000001e1a1b7212 */ /* 0x000fc400078e3cff */
[----:B------:R-:W-:Y:S02]  /*6a70*/  LOP3.LUT R33, R6, R33, RZ, 0x3c, !PT ;  /* 0x0000002106217212 */ /* 0x000fe400078e3cff */
[----:B------:R-:W-:Y:S02]  /*6a80*/  LOP3.LUT R31, R16, R31, RZ, 0x3c, !PT ;  /* 0x0000001f101f7212 */ /* 0x000fe400078e3cff */
[----:B------:R-:W-:Y:S02]  /*6a90*/  LOP3.LUT R13, R13, R28, RZ, 0x3c, !PT ;  /* 0x0000001c0d0d7212 */ /* 0x000fe400078e3cff */
[----:B0-----:R-:W-:Y:S02]  /*6aa0*/  LOP3.LUT R15, R0, R16, RZ, 0x3c, !PT ;  /* 0x00000010000f7212 */ /* 0x001fe400078e3cff */
[----:B---3--:R-:W-:Y:S02]  /*6ab0*/  LOP3.LUT R17, R2, R6, RZ, 0x3c, !PT ;  /* 0x0000000602117212 */ /* 0x008fe400078e3cff */
[----:B------:R-:W-:Y:S01]  /*6ac0*/  MOV R2, 0x60 ;  /* 0x0000006000027802 */ /* 0x000fe20000000f00 */
[----:B------:R-:W-:Y:S01]  /*6ad0*/  STG.E desc[UR36][R8.64+0x30], R27 ;  /* 0x0000301b08007986 */ /* 0x000fe2000c101924 */
[----:B------:R-:W-:-:S02]  /*6ae0*/  LOP3.LUT R5, R19, R5, RZ, 0x3c, !PT ;  /* 0x0000000513057212 */ /* 0x000fc400078e3cff */
[----:B------:R0:W3:Y:S01]  /*6af0*/  LDC.64 R18, c[0x4][R2] ;  /* 0x0100000002127b82 */ /* 0x0000e20000000a00 */
[----:B------:R-:W-:Y:S04]  /*6b00*/  STG.E desc[UR36][R8.64+0x24], R29 ;  /* 0x0000241d08007986 */ /* 0x000fe8000c101924 */
        /* <DEDUP_REMOVED lines=8> */
[----:B--2---:R-:W-:Y:S01]  /*6b90*/  STL.64 [R1], R10 ;  /* 0x0000000a01007387 */ /* 0x004fe20000100a00 */
[----:B------:R-:W-:-:S02]  /*6ba0*/  IMAD.MOV.U32 R4, RZ, RZ, 0x20 ;  /* 0x00000020ff047424 */ /* 0x000fc400078e00ff */
[----:B------:R-:W-:Y:S01]  /*6bb0*/  IMAD.U32 R6, RZ, RZ, UR38 ;  /* 0x00000026ff067e24 */ /* 0x000fe2000f8e00ff */
[----:B------:R2:W-:Y:S04]  /*6bc0*/  STG.E desc[UR36][R8.64+0x28], R7 ;  /* 0x0000280708007986 */ /* 0x0005e8000c101924 */
[----:B------:R1:W-:Y:S04]  /*6bd0*/  STL [R1+0x8], R4 ;  /* 0x0000080401007387 */ /* 0x0003e80000100800 */
[----:B------:R4:W-:Y:S01]  /*6be0*/  STG.E desc[UR36][R8.64+0x8], R5 ;  /* 0x0000080508007986 */ /* 0x0009e2000c101924 */
[----:B--2---:R-:W-:-:S02]  /*6bf0*/  IMAD.U32 R7, RZ, RZ, UR39 ;  /* 0x00000027ff077e24 */ /* 0x004fc4000f8e00ff */
[----:B-1----:R-:W-:Y:S02]  /*6c00*/  IMAD.U32 R4, RZ, RZ, UR4 ;  /* 0x00000004ff047e24 */ /* 0x002fe4000f8e00ff */
[----:B0--34-:R-:W-:-:S07]  /*6c10*/  IMAD.U32 R5, RZ, RZ, UR5 ;  /* 0x00000005ff057e24 */ /* 0x019fce000f8e00ff */
[----:B------:R-:W-:-:S07]  /*6c20*/  LEPC R20, `(.L_x_84) ;  /* 0x000000001014794e */ /* 0x000fce0000000000 */
[----:B------:R-:W-:Y:S05]  /*6c30*/  CALL.ABS.NOINC R18 ;  /* 0x0000000012007343 */ /* 0x000fea0003c00000 */
.L_x_84:
[----:B------:R0:W-:Y:S01]  /*6c40*/  STL [R1], RZ ;  /* 0x000000ff01007387 */ /* 0x0001e20000100800 */
[----:B------:R0:W1:Y:S01]  /*6c50*/  LDC.64 R8, c[0x4][R2] ;  /* 0x0100000002087b82 */ /* 0x0000620000000a00 */
[----:B------:R-:W2:Y:S01]  /*6c60*/  LDCU.64 UR4, c[0x4][0x10] ;  /* 0x01000200ff0477ac */ /* 0x000ea20008000a00 */
[----:B------:R-:W-:Y:S02]  /*6c70*/  IMAD.U32 R6, RZ, RZ, UR38 ;  /* 0x00000026ff067e24 */ /* 0x000fe4000f8e00ff */
[----:B------:R-:W-:Y:S02]  /*6c80*/  IMAD.U32 R7, RZ, RZ, UR39 ;  /* 0x00000027ff077e24 */ /* 0x000fe4000f8e00ff */
[----:B--2---:R-:W-:Y:S02]  /*6c90*/  IMAD.U32 R4, RZ, RZ, UR4 ;  /* 0x00000004ff047e24 */ /* 0x004fe4000f8e00ff */
[----:B0-----:R-:W-:-:S07]  /*6ca0*/  IMAD.U32 R5, RZ, RZ, UR5 ;  /* 0x00000005ff057e24 */ /* 0x001fce000f8e00ff */
[----:B------:R-:W-:-:S07]  /*6cb0*/  LEPC R20, `(.L_x_85) ;  /* 0x000000001014794e */ /* 0x000fce0000000000 */
[----:B-1----:R-:W-:Y:S05]  /*6cc0*/  CALL.ABS.NOINC R8 ;  /* 0x0000000008007343 */ /* 0x002fea0003c00000 */
.L_x_85:
[----:B------:R-:W0:Y:S01]  /*6cd0*/  LDC.64 R8, c[0x0][0x388] ;  /* 0x0000e200ff087b82 */ /* 0x000e220000000a00 */
[----:B------:R-:W1:Y:S01]  /*6ce0*/  LDCU.64 UR4, c[0x4][0x18] ;  /* 0x01000300ff0477ac */ /* 0x000e620008000a00 */
[----:B0-----:R-:W2:Y:S06]  /*6cf0*/  LDG.E.U8 R0, desc[UR36][R8.64] ;  /* 0x0000002408007981 */ /* 0x001eac000c1e1100 */
[----:B------:R0:W3:Y:S01]  /*6d00*/  LDC.64 R10, c[0x4][R2] ;  /* 0x01000000020a7b82 */ /* 0x0000e20000000a00 */
[----:B-1----:R-:W-:Y:S02]  /*6d10*/  IMAD.U32 R4, RZ, RZ, UR4 ;  /* 0x00000004ff047e24 */ /* 0x002fe4000f8e00ff */
[----:B------:R-:W-:-:S02]  /*6d20*/  IMAD.U32 R5, RZ, RZ, UR5 ;  /* 0x00000005ff057e24 */ /* 0x000fc4000f8e00ff */
[----:B------:R-:W-:Y:S02]  /*6d30*/  IMAD.U32 R6, RZ, RZ, UR38 ;  /* 0x00000026ff067e24 */ /* 0x000fe4000f8e00ff */
[----:B------:R-:W-:Y:S01]  /*6d40*/  IMAD.U32 R7, RZ, RZ, UR39 ;  /* 0x00000027ff077e24 */ /* 0x000fe2000f8e00ff */
[----:B--23--:R0:W-:Y:S06]  /*6d50*/  STL [R1], R0 ;  /* 0x0000000001007387 */ /* 0x00c1ec0000100800 */
[----:B------:R-:W-:-:S07]  /*6d60*/  LEPC R20, `(.L_x_86) ;  /* 0x000000001014794e */ /* 0x000fce0000000000 */
[----:B0-----:R-:W-:Y:S05]  /*6d70*/  CALL.ABS.NOINC R10 ;  /* 0x000000000a007343 */ /* 0x001fea0003c00000 */
.L_x_86:
[----:B------:R-:W0:Y:S01]  /*6d80*/  LDC.64 R6, c[0x0][0x388] ;  /* 0x0000e200ff067b82 */ /* 0x000e220000000a00 */
[----:B------:R-:W1:Y:S01]  /*6d90*/  LDCU.64 UR4, c[0x4][0x18] ;  /* 0x01000300ff0477ac */ /* 0x000e620008000a00 */
[----:B0-----:R-:W2:Y:S04]  /*6da0*/  LDG.E.U8 R0, desc[UR36][R6.64] ;  /* 0x0000002406007981 */ /* 0x001ea8000c1e1100 */
[----:B------:R0:W3:Y:S02]  /*6db0*/  LDG.E.U8 R8, desc[UR36][R6.64+0x1] ;  /* 0x0000012406087981 */ /* 0x0000e4000c1e1100 */
[----:B------:R4:W2:Y:S01]  /*6dc0*/  LDC.64 R10, c[0x4][R2] ;  /* 0x01000000020a7b82 */ /* 0x0008a20000000a00 */
[----:B-1----:R-:W-:Y:S01]  /*6dd0*/  IMAD.U32 R4, RZ, RZ, UR4 ;  /* 0x00000004ff047e24 */ /* 0x002fe2000f8e00ff */
[----:B------:R4:W-:Y:S01]  /*6de0*/  STL.U8 [R1+0x11], RZ ;  /* 0x000011ff01007387 */ /* 0x0009e20000100000 */
[----:B------:R-:W-:-:S02]  /*6df0*/  IMAD.U32 R5, RZ, RZ, UR5 ;  /* 0x00000005ff057e24 */ /* 0x000fc4000f8e00ff */
[----:B0-----:R-:W-:Y:S02]  /*6e00*/  IMAD.U32 R6, RZ, RZ, UR38 ;  /* 0x00000026ff067e24 */ /* 0x001fe4000f8e00ff */
[----:B------:R-:W-:Y:S02]  /*6e10*/  IMAD.U32 R7, RZ, RZ, UR39 ;  /* 0x00000027ff077e24 */ /* 0x000fe4000f8e00ff */
[----:B--2---:R-:W-:Y:S01]  /*6e20*/  VIADD R3, R0, 0xffffff81 ;  /* 0xffffff8100037836 */ /* 0x004fe20000000000 */
[----:B---3--:R4:W-:Y:S04]  /*6e30*/  STL [R1], R8 ;  /* 0x0000000801007387 */ /* 0x0089e80000100800 */
[----:B------:R-:W-:-:S04]  /*6e40*/  LOP3.LUT R3, R3, 0xff, RZ, 0xc0, !PT ;  /* 0x000000ff03037812 */ /* 0x000fc800078ec0ff */
[----:B------:R-:W-:-:S04]  /*6e50*/  ISETP.GE.U32.AND P0, PT, R3, 0xa1, PT ;  /* 0x000000a10300780c */ /* 0x000fc80003f06070 */
[----:B------:R-:W-:-:S05]  /*6e60*/  SEL R0, R0, 0x2e, P0 ;  /* 0x0000002e00007807 */ /* 0x000fca0000000000 */
[----:B------:R4:W-:Y:S04]  /*6e70*/  STL.U8 [R1+0x10], R0 ;  /* 0x0000100001007387 */ /* 0x0009e80000100000 */
[----:B------:R-:W-:-:S07]  /*6e80*/  LEPC R20, `(.L_x_87) ;  /* 0x000000001014794e */ /* 0x000fce0000000000 */
[----:B----4-:R-:W-:Y:S05]  /*6e90*/  CALL.ABS.NOINC R10 ;  /* 0x000000000a007343 */ /* 0x010fea0003c00000 */
.L_x_87:
        /* <DEDUP_REMOVED lines=18> */
.L_x_88:
        /* <DEDUP_REMOVED lines=18> */
.L_x_89:
        /* <DEDUP_REMOVED lines=18> */
.L_x_90:
        /* <DEDUP_REMOVED lines=18> */
.L_x_91:
        /* <DEDUP_REMOVED lines=18> */
.L_x_92:
        /* <DEDUP_REMOVED lines=18> */
.L_x_93:
        /* <DEDUP_REMOVED lines=18> */
.L_x_94:
        /* <DEDUP_REMOVED lines=18> */
.L_x_95:
        /* <DEDUP_REMOVED lines=18> */
.L_x_96:
        /* <DEDUP_REMOVED lines=18> */
.L_x_97:
        /* <DEDUP_REMOVED lines=18> */
.L_x_98:
        /* <DEDUP_REMOVED lines=18> */
.L_x_99:
        /* <DEDUP_REMOVED lines=18> */
.L_x_100:
        /* <DEDUP_REMOVED lines=18> */
.L_x_101:
[----:B------:R-:W0:Y:S02]  /*7e60*/  LDC.64 R4, c[0x0][0x388] ;  /* 0x0000e200ff047b82 */ /* 0x000e240000000a00 */
[----:B0-----:R0:W2:Y:S01]  /*7e70*/  LDG.E.U8 R4, desc[UR36][R4.64+0xf] ;  /* 0x00000f2404047981 */ /* 0x0010a2000c1e1100 */
[----:B------:R-:W-:-:S05]  /*7e80*/  UIADD3 UR4, UP0, UPT, UR38, 0x10, URZ ;  /* 0x0000001026047890 */ /* 0x000fca000ff1e0ff */
[----:B------:R1:W3:Y:S01]  /*7e90*/  LDC.64 R8, c[0x4][R2] ;  /* 0x0100000002087b82 */ /* 0x0002e20000000a00 */
[----:B------:R-:W-:Y:S01]  /*7ea0*/  IMAD.U32 R6, RZ, RZ, UR38 ;  /* 0x00000026ff067e24 */ /* 0x000fe2000f8e00ff */
[----:B------:R1:W-:Y:S01]  /*7eb0*/  STL.U8 [R1+0x20], RZ ;  /* 0x000020ff01007387 */ /* 0x0003e20000100000 */
[----:B------:R-:W-:Y:S02]  /*7ec0*/  UIADD3.X UR5, UPT, UPT, URZ, UR39, URZ, UP0, !UPT ;  /* 0x00000027ff057290 */ /* 0x000fe400087fe4ff */
[----:B------:R-:W-:Y:S02]  /*7ed0*/  IMAD.U32 R7, RZ, RZ, UR39 ;  /* 0x00000027ff077e24 */ /* 0x000fe4000f8e00ff */
[----:B------:R-:W-:Y:S02]  /*7ee0*/  IMAD.U32 R16, RZ, RZ, UR4 ;  /* 0x00000004ff107e24 */ /* 0x000fe4000f8e00ff */
[----:B------:R-:W-:-:S05]  /*7ef0*/  IMAD.U32 R17, RZ, RZ, UR5 ;  /* 0x00000005ff117e24 */ /* 0x000fca000f8e00ff */
[----:B------:R1:W-:Y:S01]  /*7f00*/  STL.64 [R1], R16 ;  /* 0x0000001001007387 */ /* 0x0003e20000100a00 */
[----:B------:R-:W0:Y:S02]  /*7f10*/  LDCU.64 UR4, c[0x4][0x8] ;  /* 0x01000100ff0477ac */ /* 0x000e240008000a00 */
[----:B0-----:R-:W-:Y:S02]  /*7f20*/  IMAD.U32 R5, RZ, RZ, UR5 ;  /* 0x00000005ff057e24 */ /* 0x001fe4000f8e00ff */
[----:B--2---:R-:W-:-:S05]  /*7f30*/  VIADD R0, R4, 0xffffff81 ;  /* 0xffffff8104007836 */ /* 0x004fca0000000000 */
[----:B------:R-:W-:-:S04]  /*7f40*/  LOP3.LUT R0, R0, 0xff, RZ, 0xc0, !PT ;  /* 0x000000ff00007812 */ /* 0x000fc800078ec0ff */
[----:B------:R-:W-:-:S04]  /*7f50*/  ISETP.GE.U32.AND P0, PT, R0, 0xa1, PT ;  /* 0x000000a10000780c */ /* 0x000fc80003f06070 */
[----:B------:R-:W-:Y:S01]  /*7f60*/  SEL R0, R4, 0x2e, P0 ;  /* 0x0000002e04007807 */ /* 0x000fe20000000000 */
[----:B------:R-:W-:-:S04]  /*7f70*/  IMAD.U32 R4, RZ, RZ, UR4 ;  /* 0x00000004ff047e24 */ /* 0x000fc8000f8e00ff */
[----:B---3--:R1:W-:Y:S04]  /*7f80*/  STL.U8 [R1+0x1f], R0 ;  /* 0x00001f0001007387 */ /* 0x0083e80000100000 */
[----:B------:R-:W-:-:S07]  /*7f90*/  LEPC R20, `(.L_x_102) ;  /* 0x000000001014794e */ /* 0x000fce0000000000 */
[----:B-1----:R-:W-:Y:S05]  /*7fa0*/  CALL.ABS.NOINC R8 ;  /* 0x0000000008007343 */ /* 0x002fea0003c00000 */
.L_x_102:
[----:B------:R-:W-:Y:S01]  /*7fb0*/  IMAD.MOV.U32 R0, RZ, RZ, 0x10 ;  /* 0x00000010ff007424 */ /* 0x000fe200078e00ff */
[----:B------:R0:W1:Y:S01]  /*7fc0*/  LDC.64 R8, c[0x4][R2] ;  /* 0x0100000002087b82 */ /* 0x0000620000000a00 */
[----:B------:R-:W2:Y:S01]  /*7fd0*/  LDCU.64 UR4, c[0x4][0x10] ;  /* 0x01000200ff0477ac */ /* 0x000ea20008000a00 */
[----:B------:R-:W-:Y:S02]  /*7fe0*/  IMAD.U32 R6, RZ, RZ, UR38 ;  /* 0x00000026ff067e24 */ /* 0x000fe4000f8e00ff */
[----:B------:R0:W-:Y:S01]  /*7ff0*/  STL [R1], R0 ;  /* 0x0000000001007387 */ /* 0x0001e20000100800 */
[----:B------:R-:W-:Y:S02]  /*8000*/  IMAD.U32 R7, RZ, RZ, UR39 ;  /* 0x00000027ff077e24 */ /* 0x000fe4000f8e00ff */
[----:B--2---:R-:W-:Y:S02]  /*8010*/  IMAD.U32 R4, RZ, RZ, UR4 ;  /* 0x00000004ff047e24 */ /* 0x004fe4000f8e00ff */
[----:B0-----:R-:W-:-:S07]  /*8020*/  IMAD.U32 R5, RZ, RZ, UR5 ;  /* 0x00000005ff057e24 */ /* 0x001fce000f8e00ff */
[----:B------:R-:W-:-:S07]  /*8030*/  LEPC R20, `(.L_x_103) ;  /* 0x000000001014794e */ /* 0x000fce0000000000 */
[----:B-1----:R-:W-:Y:S05]  /*8040*/  CALL.ABS.NOINC R8 ;  /* 0x0000000008007343 */ /* 0x002fea0003c00000 */
.L_x_103:
        /* <DEDUP_REMOVED lines=11> */
.L_x_104:
        /* <DEDUP_REMOVED lines=18> */
.L_x_105:
        /* <DEDUP_REMOVED lines=18> */
.L_x_106:
        /* <DEDUP_REMOVED lines=18> */
.L_x_107:
        /* <DEDUP_REMOVED lines=18> */
.L_x_108:
        /* <DEDUP_REMOVED lines=18> */
.L_x_109:
        /* <DEDUP_REMOVED lines=18> */
.L_x_110:
        /* <DEDUP_REMOVED lines=18> */
.L_x_111:
        /* <DEDUP_REMOVED lines=18> */
.L_x_112:
        /* <DEDUP_REMOVED lines=18> */
.L_x_113:
        /* <DEDUP_REMOVED lines=18> */
.L_x_114:
        /* <DEDUP_REMOVED lines=18> */
.L_x_115:
        /* <DEDUP_REMOVED lines=18> */
.L_x_116:
        /* <DEDUP_REMOVED lines=18> */
.L_x_117:
        /* <DEDUP_REMOVED lines=18> */
.L_x_118:
        /* <DEDUP_REMOVED lines=18> */
.L_x_119:
[----:B------:R-:W0:Y:S01]  /*91e0*/  LDC.64 R6, c[0x0][0x388] ;  /* 0x0000e200ff067b82 */ /* 0x000e220000000a00 */
[----:B------:R-:W1:Y:S01]  /*91f0*/  LDCU.64 UR4, c[0x4][0x8] ;  /* 0x01000100ff0477ac */ /* 0x000e620008000a00 */
[----:B0-----:R0:W2:Y:S06]  /*9200*/  LDG.E.U8 R6, desc[UR36][R6.64+0x1f] ;  /* 0x00001f2406067981 */ /* 0x0010ac000c1e1100 */
[----:B------:R-:W3:Y:S01]  /*9210*/  LDC.64 R2, c[0x4][R2] ;  /* 0x0100000002027b82 */ /* 0x000ee20000000a00 */
[----:B-1----:R-:W-:Y:S01]  /*9220*/  IMAD.U32 R4, RZ, RZ, UR4 ;  /* 0x00000004ff047e24 */ /* 0x002fe2000f8e00ff */
[----:B------:R1:W-:Y:S01]  /*9230*/  STL.64 [R1], R16 ;  /* 0x0000001001007387 */ /* 0x0003e20000100a00 */
[----:B------:R-:W-:-:S03]  /*9240*/  IMAD.U32 R5, RZ, RZ, UR5 ;  /* 0x00000005ff057e24 */ /* 0x000fc6000f8e00ff */
[----:B------:R1:W-:Y:S01]  /*9250*/  STL.U8 [R1+0x20], RZ ;  /* 0x000020ff01007387 */ /* 0x0003e20000100000 */
        /* <DEDUP_REMOVED lines=9> */
.L_x_120:
[----:B------:R-:W-:Y:S05]  /*92f0*/  EXIT ;  /* 0x000000000000794d */ /* 0x000fea0003800000 */
.L_x_121:
        /* <DEDUP_REMOVED lines=16> */
.L_x_233:


//--------------------- .text.blake3_update_kernel --------------------------
	.section	.text.blake3_update_kernel,"ax",@progbits
	.align	128
        .global         blake3_update_kernel
        .type           blake3_update_kernel,@function
        .size           blake3_update_kernel,(.L_x_234 - blake3_update_kernel)
        .other          blake3_update_kernel,@"STO_CUDA_ENTRY STV_DEFAULT"
blake3_update_kernel:
.text.blake3_update_kernel:
[----:B------:R-:W0:Y:S08]  /*0000*/  LDC R1, c[0x0][0x37c] ;  /* 0x0000df00ff017b82 */ /* 0x000e300000000800 */
[----:B------:R-:W1:Y:S01]  /*0010*/  LDC R10, c[0x0][0x390] ;  /* 0x0000e400ff0a7b82 */ /* 0x000e620000000800 */
[----:B------:R-:W2:Y:S01]  /*0020*/  LDCU UR4, c[0x0][0x2f8] ;  /* 0x00005f00ff0477ac */ /* 0x000ea20008000800 */
[----:B0-----:R-:W-:Y:S01]  /*0030*/  VIADD R1, R1, 0xffffffb0 ;  /* 0xffffffb001017836 */ /* 0x001fe20000000000 */
[----:B------:R-:W-:Y:S01]  /*0040*/  MOV R0, 0x60 ;  /* 0x0000006000007802 */ /* 0x000fe20000000f00 */
[----:B------:R-:W0:Y:S04]  /*0050*/  LDCU UR5, c[0x0][0x2fc] ;  /* 0x00005f80ff0577ac */ /* 0x000e280008000800 */
[----:B------:R-:W3:Y:S01]  /*0060*/  LDC.64 R6, c[0x4][0x58] ;  /* 0x01001600ff067b82 */ /* 0x000ee20000000a00 */
[----:B------:R-:W4:Y:S01]  /*0070*/  LDCU.64 UR6, c[0x4][URZ] ;  /* 0x01000000ff0677ac */ /* 0x000f220008000a00 */
[----:B------:R-:W5:Y:S06]  /*0080*/  LDCU.64 UR8, c[0x0][0x390] ;  /* 0x00007200ff0877ac */ /* 0x000f6c0008000a00 */
[----:B------:R0:W3:Y:S01]  /*0090*/  LDC.64 R8, c[0x4][R0] ;  /* 0x0100000000087b82 */ /* 0x0000e20000000a00 */
[----:B------:R-:W3:Y:S01]  /*00a0*/  LDCU.64 UR10, c[0x0][0x388] ;  /* 0x00007100ff0a77ac */ /* 0x000ee20008000a00 */
[----:B--2---:R-:W-:Y:S01]  /*00b0*/  IADD3 R2, P0, PT, R1, UR4, RZ ;  /* 0x0000000401027c10 */ /* 0x004fe2000ff1e0ff */
[----:B------:R-:W2:Y:S03]  /*00c0*/  LDCU.64 UR36, c[0x0][0x358] ;  /* 0x00006b00ff2477ac */ /* 0x000ea60008000a00 */
[----:B------:R-:W-:Y:S01]  /*00d0*/  IADD3 R22, P1, PT, R2, 0x10, RZ ;  /* 0x0000001002167810 */ /* 0x000fe20007f3e0ff */
[----:B-1----:R-:W-:Y:S01]  /*00e0*/  STL [R1+0x8], R10 ;  /* 0x0000080a01007387 */ /* 0x002fe20000100800 */
[----:B0-----:R-:W-:Y:S01]  /*00f0*/  IMAD.X R19, RZ, RZ, UR5, P0 ;  /* 0x00000005ff137e24 */ /* 0x001fe200080e06ff */
[----:B------:R-:W0:Y:S01]  /*0100*/  LDCU.64 UR38, c[0x0][0x388] ;  /* 0x00007100ff2677ac */ /* 0x000e220008000a00 */
[----:B----4-:R-:W-:-:S02]  /*0110*/  IMAD.U32 R4, RZ, RZ, UR6 ;  /* 0x00000006ff047e24 */ /* 0x010fc4000f8e00ff */
[----:B------:R-:W-:Y:S01]  /*0120*/  IMAD.U32 R5, RZ, RZ, UR7 ;  /* 0x00000007ff057e24 */ /* 0x000fe2000f8e00ff */
[----:B------:R-:W1:Y:S01]  /*0130*/  LDCU.64 UR40, c[0x0][0x388] ;  /* 0x00007100ff2877ac */ /* 0x000e620008000a00 */
[----:B-----5:R-:W-:Y:S01]  /*0140*/  IMAD.U32 R16, RZ, RZ, UR8 ;  /* 0x00000008ff107e24 */ /* 0x020fe2000f8e00ff */
[----:B---3--:R3:W-:Y:S01]  /*0150*/  STL.64 [R1], R6 ;  /* 0x0000000601007387 */ /* 0x0087e20000100a00 */
[----:B------:R-:W-:Y:S02]  /*0160*/  IMAD.U32 R17, RZ, RZ, UR9 ;  /* 0x00000009ff117e24 */ /* 0x000fe4000f8e00ff */
[----:B------:R-:W-:Y:S02]  /*0170*/  IMAD.U32 R18, RZ, RZ, UR10 ;  /* 0x0000000aff127e24 */ /* 0x000fe4000f8e00ff */
[----:B------:R-:W-:Y:S02]  /*0180*/  IMAD.U32 R24, RZ, RZ, UR11 ;  /* 0x0000000bff187e24 */ /* 0x000fe4000f8e00ff */
[----:B------:R-:W-:-:S02]  /*0190*/  IMAD.X R23, RZ, RZ, R19, P1 ;  /* 0x000000ffff177224 */ /* 0x000fc400008e0613 */
[----:B---3--:R-:W-:Y:S02]  /*01a0*/  IMAD.MOV.U32 R6, RZ, RZ, R2 ;  /* 0x000000ffff067224 */ /* 0x008fe400078e0002 */
[----:B012---:R-:W-:-:S07]  /*01b0*/  IMAD.MOV.U32 R7, RZ, RZ, R19 ;  /* 0x000000ffff077224 */ /* 0x007fce00078e0013 */
[----:B------:R-:W-:-:S07]  /*01c0*/  LEPC R20, `(.L_x_122) ;  /* 0x000000001014794e */ /* 0x000fce0000000000 */
[----:B------:R-:W-:Y:S05]  /*01d0*/  CALL.ABS.NOINC R8 ;  /* 0x0000000008007343 */ /* 0x000fea0003c00000 */
.L_x_122:
[----:B------:R-:W0:Y:S01]  /*01e0*/  LDC R0, c[0x0][0x390] ;  /* 0x0000e400ff007b82 */ /* 0x000e220000000800 */
[----:B------:R-:W-:Y:S01]  /*01f0*/  IMAD.MOV.U32 R28, RZ, RZ, RZ ;  /* 0x000000ffff1c7224 */ /* 0x000fe200078e00ff */
[----:B0-----:R-:W-:-:S13]  /*0200*/  ISETP.GE.AND P0, PT, R0, 0x1, PT ;  /* 0x000000010000780c */ /* 0x001fda0003f06270 */
[----:B------:R-:W-:Y:S05]  /*0210*/  @!P0 BRA `(.L_x_123) ;  /* 0x0000000800e48947 */ /* 0x000fea0003800000 */
[C---:B------:R-:W-:Y:S01]  /*0220*/  ISETP.GE.U32.AND P0, PT, R0.reuse, 0x4, PT ;  /* 0x000000040000780c */ /* 0x040fe20003f06070 */
[----:B------:R-:W-:Y:S01]  /*0230*/  IMAD.MOV.U32 R28, RZ, RZ, RZ ;  /* 0x000000ffff1c7224 */ /* 0x000fe200078e00ff */
[----:B------:R-:W-:-:S11]  /*0240*/  LOP3.LUT R29, R0, 0x3, RZ, 0xc0, !PT ;  /* 0x00000003001d7812 */ /* 0x000fd600078ec0ff */
[----:B------:R-:W-:Y:S05]  /*0250*/  @!P0 BRA `(.L_x_124) ;  /* 0x0000000400e08947 */ /* 0x000fea0003800000 */
[----:B------:R-:W-:Y:S01]  /*0260*/  BSSY.RECONVERGENT B8, `(.L_x_124) ;  /* 0x0000077000087945 */ /* 0x000fe20003800200 */
[----:B------:R-:W-:Y:S01]  /*0270*/  LOP3.LUT R28, R0, 0x7ffffffc, RZ, 0xc0, !PT ;  /* 0x7ffffffc001c7812 */ /* 0x000fe200078ec0ff */
[----:B------:R-:W-:-:S07]  /*0280*/  IMAD.MOV.U32 R25, RZ, RZ, RZ ;  /* 0x000000ffff197224 */ /* 0x000fce00078e00ff */
.L_x_133:
[----:B------:R-:W-:Y:S01]  /*0290*/  LOP3.LUT P0, R30, R25, 0xc, RZ, 0xc0, !PT ;  /* 0x0000000c191e7812 */ /* 0x000fe2000780c0ff */
        /* <DEDUP_REMOVED lines=8> */
[----:B------:R-:W-:Y:S01]  /*0320*/  IMAD.MOV.U32 R6, RZ, RZ, R2 ;  /* 0x000000ffff067224 */ /* 0x000fe200078e0002 */
[----:B------:R0:W2:Y:S01]  /*0330*/  LDC.64 R8, c[0x4][R0] ;  /* 0x0100000000087b82 */ /* 0x0000a20000000a00 */
[----:B------:R-:W-:Y:S02]  /*0340*/  IMAD.MOV.U32 R7, RZ, RZ, R19 ;  /* 0x000000ffff077224 */ /* 0x000fe400078e0013 */
[----:B-1----:R-:W-:Y:S02]  /*0350*/  IMAD.U32 R4, RZ, RZ, UR4 ;  /* 0x00000004ff047e24 */ /* 0x002fe4000f8e00ff */
[----:B0-----:R-:W-:-:S07]  /*0360*/  IMAD.U32 R5, RZ, RZ, UR5 ;  /* 0x00000005ff057e24 */ /* 0x001fce000f8e00ff */
[----:B------:R-:W-:-:S07]  /*0370*/  LEPC R20, `(.L_x_128) ;  /* 0x000000001014794e */ /* 0x000fce0000000000 */
[----:B--2---:R-:W-:Y:S05]  /*0380*/  CALL.ABS.NOINC R8 ;  /* 0x0000000008007343 */ /* 0x004fea0003c00000 */
.L_x_128:
[----:B------:R-:W-:Y:S05]  /*0390*/  BSYNC.RECONVERGENT B6 ;  /* 0x0000000000067941 */ /* 0x000fea0003800200 */
.L_x_127:
[----:B------:R-:W-:Y:S01]  /*03a0*/  MOV R0, 0x60 ;  /* 0x0000006000007802 */ /* 0x000fe20000000f00 */
[----:B------:R0:W-:Y:S01]  /*03b0*/  STL [R1], R25 ;  /* 0x0000001901007387 */ /* 0x0001e20000100800 */
        /* <DEDUP_REMOVED lines=8> */
.L_x_126:
[----:B------:R-:W-:Y:S05]  /*0440*/  BSYNC.RECONVERGENT B7 ;  /* 0x0000000000077941 */ /* 0x000fea0003800200 */
.L_x_125:
[----:B------:R-:W-:Y:S01]  /*0450*/  IADD3 R26, P0, PT, R25, UR38, RZ ;  /* 0x00000026191a7c10 */ /* 0x000fe2000ff1e0ff */
[----:B------:R-:W0:Y:S04]  /*0460*/  LDCU.64 UR4, c[0x4][0x18] ;  /* 0x01000300ff0477ac */ /* 0x000e280008000a00 */
[----:B------:R-:W-:-:S05]  /*0470*/  IMAD.X R27, RZ, RZ, UR39, P0 ;  /* 0x00000027ff1b7e24 */ /* 0x000fca00080e06ff */
[----:B------:R-:W2:Y:S01]  /*0480*/  LDG.E.U8 R0, desc[UR36][R26.64] ;  /* 0x000000241a007981 */ /* 0x000ea2000c1e1100 */
[----:B------:R-:W-:Y:S01]  /*0490*/  MOV R3, 0x60 ;  /* 0x0000006000037802 */ /* 0x000fe20000000f00 */
[----:B------:R-:W-:Y:S02]  /*04a0*/  IMAD.MOV.U32 R6, RZ, RZ, R2 ;  /* 0x000000ffff067224 */ /* 0x000fe400078e0002 */
[----:B------:R-:W-:Y:S01]  /*04b0*/  IMAD.MOV.U32 R7, RZ, RZ, R19 ;  /* 0x000000ffff077224 */ /* 0x000fe200078e0013 */
[----:B------:R1:W3:Y:S01]  /*04c0*/  LDC.64 R8, c[0x4][R3] ;  /* 0x0100000003087b82 */ /* 0x0002e20000000a00 */
[----:B0-----:R-:W-:Y:S02]  /*04d0*/  IMAD.U32 R4, RZ, RZ, UR4 ;  /* 0x00000004ff047e24 */ /* 0x001fe4000f8e00ff */
[----:B------:R-:W-:Y:S01]  /*04e0*/  IMAD.U32 R5, RZ, RZ, UR5 ;  /* 0x00000005ff057e24 */ /* 0x000fe2000f8e00ff */
[----:B--23--:R1:W-:Y:S06]  /*04f0*/  STL [R1], R0 ;  /* 0x0000000001007387 */ /* 0x00c3ec0000100800 */
[----:B------:R-:W-:-:S07]  /*0500*/  LEPC R20, `(.L_x_129) ;  /* 0x000000001014794e */ /* 0x000fce0000000000 */
[----:B-1----:R-:W-:Y:S05]  /*0510*/  CALL.ABS.NOINC R8 ;  /* 0x0000000008007343 */ /* 0x002fea0003c00000 */
.L_x_129:
[----:B------:R-:W2:Y:S04]  /*0520*/  LDG.E.U8 R9, desc[UR36][R26.64] ;  /* 0x000000241a097981 */ /* 0x000ea8000c1e1100 */
[----:B------:R-:W3:Y:S01]  /*0530*/  LDG.E.U8 R8, desc[UR36][R26.64+0x1] ;  /* 0x000001241a087981 */ /* 0x000ee2000c1e1100 */
[----:B------:R-:W-:Y:S01]  /*0540*/  IMAD.MOV.U32 R3, RZ, RZ, 0x2e ;  /* 0x0000002eff037424 */ /* 0x000fe200078e00ff */
[----:B------:R-:W-:Y:S01]  /*0550*/  MOV R10, 0x60 ;  /* 0x00000060000a7802 */ /* 0x000fe20000000f00 */
[----:B------:R-:W-:Y:S01]  /*0560*/  IMAD.IADD R30, R1, 0x1, R30 ;  /* 0x00000001011e7824 */ /* 0x000fe200078e021e */
[----:B------:R-:W0:Y:S01]  /*0570*/  LDCU.64 UR4, c[0x4][0x18] ;  /* 0x01000300ff0477ac */ /* 0x000e220008000a00 */
[----:B------:R-:W-:Y:S02]  /*0580*/  IMAD.MOV.U32 R6, RZ, RZ, R2 ;  /* 0x000000ffff067224 */ /* 0x000fe400078e0002 */
[----:B------:R-:W-:Y:S01]  /*0590*/  IMAD.MOV.U32 R7, RZ, RZ, R19 ;  /* 0x000000ffff077224 */ /* 0x000fe200078e0013 */
[----:B------:R1:W-:Y:S01]  /*05a0*/  STL.U8 [R30+0x11], RZ ;  /* 0x000011ff1e007387 */ /* 0x0003e20000100000 */
[----:B------:R-:W4:Y:S01]  /*05b0*/  LDC.64 R10, c[0x4][R10] ;  /* 0x010000000a0a7b82 */ /* 0x000f220000000a00 */
[----:B0-----:R-:W-:-:S02]  /*05c0*/  IMAD.U32 R4, RZ, RZ, UR4 ;  /* 0x00000004ff047e24 */ /* 0x001fc4000f8e00ff */
[----:B------:R-:W-:Y:S02]  /*05d0*/  IMAD.U32 R5, RZ, RZ, UR5 ;  /* 0x00000005ff057e24 */ /* 0x000fe4000f8e00ff */
[----:B--2---:R-:W-:-:S05]  /*05e0*/  VIADD R0, R9, 0xffffff81 ;  /* 0xffffff8109007836 */ /* 0x004fca0000000000 */
[----:B------:R-:W-:-:S04]  /*05f0*/  LOP3.LUT R0, R0, 0xff, RZ, 0xc0, !PT ;  /* 0x000000ff00007812 */ /* 0x000fc800078ec0ff */
[----:B------:R-:W-:Y:S01]  /*0600*/  ISETP.GT.U32.AND P0, PT, R0, 0xa0, PT ;  /* 0x000000a00000780c */ /* 0x000fe20003f04070 */
[----:B------:R-:W-:-:S05]  /*0610*/  VIADD R0, R25, 0x1 ;  /* 0x0000000119007836 */ /* 0x000fca0000000000 */
[----:B------:R-:W-:-:S07]  /*0620*/  LOP3.LUT R32, R0, 0xd, RZ, 0xc0, !PT ;  /* 0x0000000d00207812 */ /* 0x000fce00078ec0ff */
[----:B------:R1:W-:Y:S04]  /*0630*/  @!P0 STL.U8 [R30+0x10], R3 ;  /* 0x000010031e008387 */ /* 0x0003e80000100000 */
[----:B------:R1:W-:Y:S04]  /*0640*/  @P0 STL.U8 [R30+0x10], R9 ;  /* 0x000010091e000387 */ /* 0x0003e80000100000 */
[----:B---34-:R1:W-:Y:S02]  /*0650*/  STL [R1], R8 ;  /* 0x0000000801007387 */ /* 0x0183e40000100800 */
[----:B------:R-:W-:-:S07]  /*0660*/  LEPC R20, `(.L_x_130) ;  /* 0x000000001014794e */ /* 0x000fce0000000000 */
[----:B-1----:R-:W-:Y:S05]  /*0670*/  CALL.ABS.NOINC R10 ;  /* 0x000000000a007343 */ /* 0x002fea0003c00000 */
.L_x_130:
[----:B------:R-:W2:Y:S04]  /*0680*/  LDG.E.U8 R3, desc[UR36][R26.64+0x1] ;  /* 0x000001241a037981 */ /* 0x000ea8000c1e1100 */
[----:B------:R-:W3:Y:S01]  /*0690*/  LDG.E.U8 R8, desc[UR36][R26.64+0x2] ;  /* 0x000002241a087981 */ /* 0x000ee2000c1e1100 */
[----:B------:R-:W-:Y:S01]  /*06a0*/  IMAD.IADD R32, R1, 0x1, R32 ;  /* 0x0000000101207824 */ /* 0x000fe200078e0220 */
[----:B------:R-:W-:Y:S01]  /*06b0*/  MOV R10, 0x60 ;  /* 0x00000060000a7802 */ /* 0x000fe20000000f00 */
[----:B------:R-:W-:Y:S01]  /*06c0*/  IMAD.MOV.U32 R9, RZ, RZ, 0x2e ;  /* 0x0000002eff097424 */ /* 0x000fe200078e00ff */
[----:B------:R-:W0:Y:S01]  /*06d0*/  LDCU.64 UR4, c[0x4][0x18] ;  /* 0x01000300ff0477ac */ /* 0x000e220008000a00 */
[----:B------:R-:W-:Y:S01]  /*06e0*/  IMAD.MOV.U32 R6, RZ, RZ, R2 ;  /* 0x000000ffff067224 */ /* 0x000fe200078e0002 */
[----:B------:R1:W-:Y:S01]  /*06f0*/  STL.U8 [R32+0x11], RZ ;  /* 0x000011ff20007387 */ /* 0x0003e20000100000 */
[----:B------:R-:W-:Y:S01]  /*0700*/  IMAD.MOV.U32 R7, RZ, RZ, R19 ;  /* 0x000000ffff077224 */ /* 0x000fe200078e0013 */
[----:B------:R-:W4:Y:S01]  /*0710*/  LDC.64 R10, c[0x4][R10] ;  /* 0x010000000a0a7b82 */ /* 0x000f220000000a00 */
[----:B0-----:R-:W-:-:S02]  /*0720*/  IMAD.U32 R4, RZ, RZ, UR4 ;  /* 0x00000004ff047e24 */ /* 0x001fc4000f8e00ff */
        /* <DEDUP_REMOVED lines=11> */
.L_x_131:
        /* <DEDUP_REMOVED lines=20> */
.L_x_132:
[----:B------:R-:W2:Y:S01]  /*0920*/  LDG.E.U8 R27, desc[UR36][R26.64+0x3] ;  /* 0x000003241a1b7981 */ /* 0x000ea2000c1e1100 */
[----:B------:R-:W-:-:S03]  /*0930*/  VIADD R25, R25, 0x4 ;  /* 0x0000000419197836 */ /* 0x000fc60000000000 */
[----:B------:R0:W-:Y:S01]  /*0940*/  STL.U8 [R32+0x13], RZ ;  /* 0x000013ff20007387 */ /* 0x0001e20000100000 */
[----:B--2---:R-:W-:-:S05]  /*0950*/  VIADD R0, R27, 0xffffff81 ;  /* 0xffffff811b007836 */ /* 0x004fca0000000000 */
[----:B------:R-:W-:-:S04]  /*0960*/  LOP3.LUT R0, R0, 0xff, RZ, 0xc0, !PT ;  /* 0x000000ff00007812 */ /* 0x000fc800078ec0ff */
[----:B------:R-:W-:Y:S01]  /*0970*/  ISETP.GE.U32.AND P0, PT, R0, 0xa1, PT ;  /* 0x000000a10000780c */ /* 0x000fe20003f06070 */
[----:B------:R-:W-:-:S12]  /*0980*/  IMAD.MOV.U32 R0, RZ, RZ, 0x2e ;  /* 0x0000002eff007424 */ /* 0x000fd800078e00ff */
[----:B------:R0:W-:Y:S04]  /*0990*/  @P0 STL.U8 [R32+0x12], R27 ;  /* 0x0000121b20000387 */ /* 0x0001e80000100000 */
[----:B------:R0:W-:Y:S01]  /*09a0*/  @!P0 STL.U8 [R32+0x12], R0 ;  /* 0x0000120020008387 */ /* 0x0001e20000100000 */
[----:B------:R-:W-:-:S13]  /*09b0*/  ISETP.NE.AND P0, PT, R25, R28, PT ;  /* 0x0000001c1900720c */ /* 0x000fda0003f05270 */
[----:B0-----:R-:W-:Y:S05]  /*09c0*/  @P0 BRA `(.L_x_133) ;  /* 0xfffffff800300947 */ /* 0x001fea000383ffff */
[----:B------:R-:W-:Y:S05]  /*09d0*/  BSYNC.RECONVERGENT B8 ;  /* 0x0000000000087941 */ /* 0x000fea0003800200 */
.L_x_124:
[----:B------:R-:W-:Y:S01]  /*09e0*/  ISETP.NE.AND P0, PT, R29, RZ, PT ;  /* 0x000000ff1d00720c */ /* 0x000fe20003f05270 */
[----:B------:R-:W-:-:S12]  /*09f0*/  BSSY.RECONVERGENT B8, `(.L_x_123) ;  /* 0x000003b000087945 */ /* 0x000fd80003800200 */
[----:B------:R-:W-:Y:S05]  /*0a00*/  @!P0 BRA `(.L_x_134) ;  /* 0x0000000000e48947 */ /* 0x000fea0003800000 */
[----:B------:R-:W-:-:S07]  /*0a10*/  IMAD.MOV.U32 R32, RZ, RZ, RZ ;  /* 0x000000ffff207224 */ /* 0x000fce00078e00ff */
.L_x_140:
[----:B------:R-:W-:Y:S01]  /*0a20*/  LOP3.LUT P0, R30, R28, 0xf, RZ, 0xc0, !PT ;  /* 0x0000000f1c1e7812 */ /* 0x000fe2000780c0ff */
[----:B------:R-:W-:Y:S01]  /*0a30*/  VIADD R32, R32, 0x1 ;  /* 0x0000000120207836 */ /* 0x000fe20000000000 */
[----:B------:R-:W-:Y:S04]  /*0a40*/  BSSY.RECONVERGENT B7, `(.L_x_135) ;  /* 0x000001c000077945 */ /* 0x000fe80003800200 */
[----:B------:R-:W-:-:S04]  /*0a50*/  ISETP.NE.AND P1, PT, R32, R29, PT ;  /* 0x0000001d2000720c */ /* 0x000fc80003f25270 */
[----:B------:R-:W-:-:S03]  /*0a60*/  P2R R25, PR, RZ, 0x2 ;  /* 0x00000002ff197803 */ /* 0x000fc60000000000 */
[----:B0-----:R-:W-:Y:S06]  /*0a70*/  @P0 BRA `(.L_x_136) ;  /* 0x0000000000600947 */ /* 0x001fec0003800000 */
        /* <DEDUP_REMOVED lines=13> */
.L_x_138:
[----:B------:R-:W-:Y:S05]  /*0b50*/  BSYNC.RECONVERGENT B6 ;  /* 0x0000000000067941 */ /* 0x000fea0003800200 */
.L_x_137:
        /* <DEDUP_REMOVED lines=10> */
.L_x_136:
[----:B------:R-:W-:Y:S05]  /*0c00*/  BSYNC.RECONVERGENT B7 ;  /* 0x0000000000077941 */ /* 0x000fea0003800200 */
.L_x_135:
        /* <DEDUP_REMOVED lines=13> */
.L_x_139:
[----:B------:R-:W2:Y:S01]  /*0ce0*/  LDG.E.U8 R26, desc[UR36][R26.64] ;  /* 0x000000241a1a7981 */ /* 0x000ea2000c1e1100 */
[----:B------:R-:W-:Y:S01]  /*0cf0*/  IMAD.IADD R3, R1, 0x1, R30 ;  /* 0x0000000101037824 */ /* 0x000fe200078e021e */
[----:B------:R-:W-:-:S04]  /*0d00*/  ISETP.NE.AND P6, PT, R25, RZ, PT ;  /* 0x000000ff1900720c */ /* 0x000fc80003fc5270 */
[----:B------:R0:W-:Y:S01]  /*0d10*/  STL.U8 [R3+0x11], RZ ;  /* 0x000011ff03007387 */ /* 0x0001e20000100000 */
[----:B------:R-:W-:Y:S02]  /*0d20*/  VIADD R28, R28, 0x1 ;  /* 0x000000011c1c7836 */ /* 0x000fe40000000000 */
[----:B--2---:R-:W-:-:S05]  /*0d30*/  VIADD R0, R26, 0xffffff81 ;  /* 0xffffff811a007836 */ /* 0x004fca0000000000 */
[----:B------:R-:W-:-:S04]  /*0d40*/  LOP3.LUT R0, R0, 0xff, RZ, 0xc0, !PT ;  /* 0x000000ff00007812 */ /* 0x000fc800078ec0ff */
[----:B------:R-:W-:Y:S01]  /*0d50*/  ISETP.GE.U32.AND P0, PT, R0, 0xa1, PT ;  /* 0x000000a10000780c */ /* 0x000fe20003f06070 */
[----:B------:R-:W-:-:S12]  /*0d60*/  IMAD.MOV.U32 R0, RZ, RZ, 0x2e ;  /* 0x0000002eff007424 */ /* 0x000fd800078e00ff */
[----:B------:R0:W-:Y:S04]  /*0d70*/  @P0 STL.U8 [R3+0x10], R26 ;  /* 0x0000101a03000387 */ /* 0x0001e80000100000 */
[----:B------:R0:W-:Y:S01]  /*0d80*/  @!P0 STL.U8 [R3+0x10], R0 ;  /* 0x0000100003008387 */ /* 0x0001e20000100000 */
[----:B------:R-:W-:Y:S05]  /*0d90*/  @P6 BRA `(.L_x_140) ;  /* 0xfffffffc00206947 */ /* 0x000fea000383ffff */
.L_x_134:
[----:B------:R-:W-:Y:S05]  /*0da0*/  BSYNC.RECONVERGENT B8 ;  /* 0x0000000000087941 */ /* 0x000fea0003800200 */
.L_x_123:
[----:B------:R-:W-:Y:S01]  /*0db0*/  LOP3.LUT P0, RZ, R28, 0xf, RZ, 0xc0, !PT ;  /* 0x0000000f1cff7812 */ /* 0x000fe2000780c0ff */
[----:B------:R-:W-:-:S12]  /*0dc0*/  BSSY.RECONVERGENT B6, `(.L_x_141) ;  /* 0x000000d000067945 */ /* 0x000fd80003800200 */
[----:B------:R-:W-:Y:S05]  /*0dd0*/  @!P0 BRA `(.L_x_142) ;  /* 0x00000000002c8947 */ /* 0x000fea0003800000 */
.L_x_144:
        /* <DEDUP_REMOVED lines=8> */
.L_x_143:
[----:B------:R-:W-:-:S05]  /*0e60*/  VIADD R28, R28, 0x1 ;  /* 0x000000011c1c7836 */ /* 0x000fca0000000000 */
[----:B------:R-:W-:-:S13]  /*0e70*/  LOP3.LUT P0, RZ, R28, 0xf, RZ, 0xc0, !PT ;  /* 0x0000000f1cff7812 */ /* 0x000fda000780c0ff */
[----:B------:R-:W-:Y:S05]  /*0e80*/  @P0 BRA `(.L_x_144) ;  /* 0xfffffffc00d40947 */ /* 0x000fea000383ffff */
.L_x_142:
[----:B------:R-:W-:Y:S05]  /*0e90*/  BSYNC.RECONVERGENT B6 ;  /* 0x0000000000067941 */ /* 0x000fea0003800200 */
.L_x_141:
[----:B0-----:R-:W-:Y:S01]  /*0ea0*/  MOV R0, 0x60 ;  /* 0x0000006000007802 */ /* 0x001fe20000000f00 */
        /* <DEDUP_REMOVED lines=9> */
.L_x_145:
[----:B------:R-:W0:Y:S02]  /*0f40*/  LDCU.64 UR4, c[0x0][0x390] ;  /* 0x00007200ff0477ac */ /* 0x000e240008000a00 */
[----:B0-----:R-:W-:-:S04]  /*0f50*/  UISETP.NE.U32.AND UP0, UPT, UR4, URZ, UPT ;  /* 0x000000ff0400728c */ /* 0x001fc8000bf05070 */
[----:B------:R-:W-:-:S09]  /*0f60*/  UISETP.NE.AND.EX UP0, UPT, UR5, URZ, UPT, UP0 ;  /* 0x000000ff0500728c */ /* 0x000fd2000bf05300 */
[----:B------:R-:W-:Y:S05]  /*0f70*/  BRA.U !UP0, `(.L_x_146) ;  /* 0x0000004108e47547 */ /* 0x000fea000b800000 */
[----:B------:R-:W0:Y:S08]  /*0f80*/  LDC.64 R4, c[0x0][0x380] ;  /* 0x0000e000ff047b82 */ /* 0x000e300000000a00 */
[----:B------:R-:W1:Y:S08]  /*0f90*/  LDC R0, c[0x3][0x20] ;  /* 0x00c00800ff007b82 */ /* 0x000e700000000800 */
[----:B------:R-:W2:Y:S01]  /*0fa0*/  LDC R6, c[0x3][0x2c] ;  /* 0x00c00b00ff067b82 */ /* 0x000ea20000000800 */
[----:B0-----:R0:W5:Y:S01]  /*0fb0*/  LDG.E.64 R14, desc[UR36][R4.64+0x80] ;  /* 0x00008024040e7981 */ /* 0x001162000c1e1b00 */
[----:B------:R-:W-:Y:S01]  /*0fc0*/  VIADD R3, R1, 0x10 ;  /* 0x0000001001037836 */ /* 0x000fe20000000000 */
[----:B------:R-:W-:Y:S01]  /*0fd0*/  BSSY.RECONVERGENT B0, `(.L_x_146) ;  /* 0x0000433000007945 */ /* 0x000fe20003800200 */
[----:B-1----:R-:W-:-:S05]  /*0fe0*/  LOP3.LUT R0, R0, 0xff, RZ, 0xc0, !PT ;  /* 0x000000ff00007812 */ /* 0x002fca00078ec0ff */
[----:B------:R-:W-:Y:S01]  /*0ff0*/  IMAD R0, R0, 0x4, R3 ;  /* 0x0000000400007824 */ /* 0x000fe200078e0203 */
[----:B--2---:R-:W-:-:S05]  /*1000*/  LOP3.LUT R6, R6, 0xff, RZ, 0xc0, !PT ;  /* 0x000000ff06067812 */ /* 0x004fca00078ec0ff */
[----:B0-----:R-:W-:-:S07]  /*1010*/  IMAD R3, R6, 0x4, R1 ;  /* 0x0000000406037824 */ /* 0x001fce00078e0201 */
.L_x_153:
[----:B-----5:R-:W-:Y:S01]  /*1020*/  ISETP.NE.U32.AND P0, PT, R14, 0x40, PT ;  /* 0x000000400e00780c */ /* 0x020fe20003f05070 */
[----:B------:R-:W-:Y:S03]  /*1030*/  BSSY.RECONVERGENT B1, `(.L_x_147) ;  /* 0x00003fe000017945 */ /* 0x000fe60003800200 */
[----:B------:R-:W-:-:S13]  /*1040*/  ISETP.NE.AND.EX P0, PT, R15, RZ, PT, P0 ;  /* 0x000000ff0f00720c */ /* 0x000fda0003f05300 */
[----:B0-----:R-:W-:Y:S05]  /*1050*/  @P0 BRA `(.L_x_148) ;  /* 0x0000003c00ec0947 */ /* 0x001fea0003800000 */
[----:B------:R-:W0:Y:S01]  /*1060*/  LDC.64 R20, c[0x0][0x380] ;  /* 0x0000e000ff147b82 */ /* 0x000e220000000a00 */
[----:B------:R-:W1:Y:S01]  /*1070*/  LDCU.128 UR4, c[0x3][URZ] ;  /* 0x00c00000ff0477ac */ /* 0x000e620008000c00 */
[----:B0-----:R-:W2:Y:S04]  /*1080*/  LDG.E.U8 R4, desc[UR36][R20.64+0x20] ;  /* 0x0000202414047981 */ /* 0x001ea8000c1e1100 */
[----:B------:R-:W2:Y:S04]  /*1090*/  LDG.E.U8 R9, desc[UR36][R20.64+0x21] ;  /* 0x0000212414097981 */ /* 0x000ea8000c1e1100 */
[----:B------:R-:W3:Y:S04]  /*10a0*/  LDG.E.U8 R55, desc[UR36][R20.64+0x22] ;  /* 0x0000222414377981 */ /* 0x000ee8000c1e1100 */
[----:B------:R-:W3:Y:S04]  /*10b0*/  LDG.E.U8 R8, desc[UR36][R20.64+0x23] ;  /* 0x0000232414087981 */ /* 0x000ee8000c1e1100 */
[----:B------:R-:W4:Y:S04]  /*10c0*/  LDG.E.U8 R26, desc[UR36][R20.64+0x24] ;  /* 0x00002424141a7981 */ /* 0x000f28000c1e1100 */
[----:B------:R-:W4:Y:S04]  /*10d0*/  LDG.E.U8 R11, desc[UR36][R20.64+0x25] ;  /* 0x00002524140b7981 */ /* 0x000f28000c1e1100 */
[----:B------:R-:W5:Y:S04]  /*10e0*/  LDG.E.U8 R5, desc[UR36][R20.64+0x26] ;  /* 0x0000262414057981 */ /* 0x000f68000c1e1100 */
        /* <DEDUP_REMOVED lines=39> */
[----:B------:R-:W5:Y:S01]  /*1360*/  LDG.E.U8 R25, desc[UR36][R20.64+0x4f] ;  /* 0x00004f2414197981 */ /* 0x000f62000c1e1100 */
[----:B------:R-:W0:Y:S03]  /*1370*/  LDC.64 R60, c[0x0][0x380] ;  /* 0x0000e000ff3c7b82 */ /* 0x000e260000000a00 */
[----:B------:R-:W5:Y:S04]  /*1380*/  LDG.E.U8 R59, desc[UR36][R20.64+0x57] ;  /* 0x00005724143b7981 */ /* 0x000f68000c1e1100 */
[----:B------:R-:W5:Y:S01]  /*1390*/  LDG.E.U8 R57, desc[UR36][R20.64+0x59] ;  /* 0x0000592414397981 */ /* 0x000f62000c1e1100 */
[----:B--2---:R-:W-:-:S03]  /*13a0*/  IMAD R4, R9, 0x100, R4 ;  /* 0x0000010009047824 */ /* 0x004fc600078e0204 */
[----:B------:R-:W2:Y:S01]  /*13b0*/  LDG.E.U8 R9, desc[UR36][R20.64+0x51] ;  /* 0x0000512414097981 */ /* 0x000ea2000c1e1100 */
[----:B---3--:R-:W-:-:S03]  /*13c0*/  IMAD R55, R8, 0x100, R55 ;  /* 0x0000010008377824 */ /* 0x008fc600078e0237 */
[----:B------:R-:W3:Y:S01]  /*13d0*/  LDG.E.U8 R8, desc[UR36][R20.64+0x4d] ;  /* 0x00004d2414087981 */ /* 0x000ee2000c1e1100 */
[----:B----4-:R-:W-:-:S03]  /*13e0*/  IMAD R26, R11, 0x100, R26 ;  /* 0x000001000b1a7824 */ /* 0x010fc600078e021a */
[----:B------:R-:W3:Y:S01]  /*13f0*/  LDG.E.U8 R11, desc[UR36][R20.64+0x4c] ;  /* 0x00004c24140b7981 */ /* 0x000ee2000c1e1100 */
[----:B-----5:R-:W-:-:S03]  /*1400*/  IMAD R5, R46, 0x100, R5 ;  /* 0x000001002e057824 */ /* 0x020fc600078e0205 */
[----:B------:R-:W4:Y:S01]  /*1410*/  LDG.E.U8 R46, desc[UR36][R20.64+0x52] ;  /* 0x00005224142e7981 */ /* 0x000f22000c1e1100 */
[----:B------:R-:W-:-:S03]  /*1420*/  IMAD R6, R33, 0x100, R6 ;  /* 0x0000010021067824 */ /* 0x000fc600078e0206 */
[----:B------:R-:W4:Y:S01]  /*1430*/  LDG.E.U8 R33, desc[UR36][R20.64+0x53] ;  /* 0x0000532414217981 */ /* 0x000f22000c1e1100 */
[----:B------:R-:W-:Y:S02]  /*1440*/  IMAD R22, R29, 0x100, R22 ;  /* 0x000001001d167824 */ /* 0x000fe400078e0216 */
[----:B------:R-:W-:Y:S02]  /*1450*/  IMAD R23, R28, 0x100, R23 ;  /* 0x000001001c177824 */ /* 0x000fe400078e0217 */
[----:B------:R-:W5:Y:S01]  /*1460*/  LDC.64 R28, c[0x0][0x380] ;  /* 0x0000e000ff1c7b82 */ /* 0x000f620000000a00 */
[----:B------:R-:W-:Y:S02]  /*1470*/  IMAD R48, R37, 0x100, R48 ;  /* 0x0000010025307824 */ /* 0x000fe400078e0230 */
[----:B------:R-:W-:Y:S02]  /*1480*/  IMAD R45, R36, 0x100, R45 ;  /* 0x00000100242d7824 */ /* 0x000fe400078e022d */
[----:B------:R-:W4:Y:S01]  /*1490*/  LDG.E.64 R36, desc[UR36][R20.64+0x60] ;  /* 0x0000602414247981 */ /* 0x000f22000c1e1b00 */
[----:B------:R-:W-:-:S03]  /*14a0*/  IMAD R50, R43, 0x100, R50 ;  /* 0x000001002b327824 */ /* 0x000fc600078e0232 */
[----:B-----5:R-:W5:Y:S04]  /*14b0*/  LDG.E.64 R28, desc[UR36][R28.64+0x70] ;  /* 0x000070241c1c7981 */ /* 0x020f68000c1e1b00 */
[----:B------:R-:W5:Y:S01]  /*14c0*/  LDG.E.U8 R43, desc[UR36][R20.64+0x5f] ;  /* 0x00005f24142b7981 */ /* 0x000f62000c1e1100 */
[----:B------:R-:W-:-:S03]  /*14d0*/  IMAD R49, R42, 0x100, R49 ;  /* 0x000001002a317824 */ /* 0x000fc600078e0231 */
[----:B------:R-:W5:Y:S01]  /*14e0*/  LDG.E.U8 R42, desc[UR36][R20.64+0x5e] ;  /* 0x00005e24142a7981 */ /* 0x000f62000c1e1100 */
[----:B------:R-:W-:Y:S02]  /*14f0*/  IMAD R44, R31, 0x100, R44 ;  /* 0x000001001f2c7824 */ /* 0x000fe400078e022c */
[----:B------:R-:W-:Y:S02]  /*1500*/  IMAD R35, R30, 0x100, R35 ;  /* 0x000001001e237824 */ /* 0x000fe400078e0223 */
[----:B0-----:R-:W5:Y:S01]  /*1510*/  LDG.E.64 R30, desc[UR36][R60.64+0x78] ;  /* 0x000078243c1e7981 */ /* 0x001f62000c1e1b00 */
[----:B------:R-:W-:Y:S02]  /*1520*/  IMAD R52, R47, 0x100, R52 ;  /* 0x000001002f347824 */ /* 0x000fe400078e0234 */
[----:B------:R-:W-:Y:S02]  /*1530*/  IMAD R53, R58, 0x100, R53 ;  /* 0x000001003a357824 */ /* 0x000fe400078e0235 */
[----:B------:R-:W5:Y:S01]  /*1540*/  LDG.E.U8 R58, desc[UR36][R20.64+0x55] ;  /* 0x00005524143a7981 */ /* 0x000f62000c1e1100 */
[----:B------:R-:W-:-:S03]  /*1550*/  IMAD R41, R32, 0x100, R41 ;  /* 0x0000010020297824 */ /* 0x000fc600078e0229 */
        /* <DEDUP_REMOVED lines=14> */
[----:B------:R-:W5:Y:S01]  /*1640*/  LDG.E R25, desc[UR36][R20.64+0x90] ;  /* 0x0000902414197981 */ /* 0x000f62000c1e1900 */
[----:B--2---:R-:W-:Y:S02]  /*1650*/  IMAD R12, R9, 0x100, R12 ;  /* 0x00000100090c7824 */ /* 0x004fe400078e020c */
[----:B---3--:R-:W-:Y:S02]  /*1660*/  IMAD R11, R8, 0x100, R11 ;  /* 0x00000100080b7824 */ /* 0x008fe400078e020b */
[----:B------:R-:W2:Y:S01]  /*1670*/  LDG.E.64 R8, desc[UR36][R60.64+0x68] ;  /* 0x000068243c087981 */ /* 0x000ea2000c1e1b00 */
[----:B----4-:R-:W-:-:S03]  /*1680*/  IMAD R33, R33, 0x100, R46 ;  /* 0x0000010021217824 */ /* 0x010fc600078e022e */
[----:B------:R0:W3:Y:S01]  /*1690*/  LDG.E.64 R46, desc[UR36][R20.64+0x88] ;  /* 0x00008824142e7981 */ /* 0x0000e2000c1e1b00 */
[----:B------:R-:W-:Y:S02]  /*16a0*/  IMAD.U32 R5, R5, 0x10000, R26 ;  /* 0x0001000005057824 */ /* 0x000fe400078e001a */
[----:B------:R-:W4:Y:S01]  /*16b0*/  LDC R26, c[0x3][0x20] ;  /* 0x00c00800ff1a7b82 */ /* 0x000f220000000800 */
[----:B0-----:R-:W-:-:S07]  /*16c0*/  IMAD.U32 R20, R51, 0x10000, R50 ;  /* 0x0001000033147824 */ /* 0x001fce00078e0032 */
[----:B------:R-:W0:Y:S01]  /*16d0*/  LDC.U8 R50, c[0x3][0x22] ;  /* 0x00c00880ff327b82 */ /* 0x000e220000000000 */
[----:B------:R-:W-:Y:S02]  /*16e0*/  IMAD.U32 R6, R53, 0x10000, R6 ;  /* 0x0001000035067824 */ /* 0x000fe400078e0006 */
[----:B------:R-:W-:Y:S02]  /*16f0*/  IMAD.U32 R4, R55, 0x10000, R4 ;  /* 0x0001000037047824 */ /* 0x000fe400078e0004 */
[----:B------:R-:W-:Y:S02]  /*1700*/  IMAD.U32 R21, R49, 0x10000, R48 ;  /* 0x0001000031157824 */ /* 0x000fe400078e0030 */
[----:B------:R-:W-:Y:S01]  /*1710*/  IMAD.U32 R22, R45, 0x10000, R22 ;  /* 0x000100002d167824 */ /* 0x000fe200078e0016 */
[----:B------:R-:W1:Y:S01]  /*1720*/  LDC R53, c[0x3][0x24] ;  /* 0x00c00900ff357b82 */ /* 0x000e620000000800 */
[----:B------:R-:W-:Y:S02]  /*1730*/  IMAD.U32 R23, R44, 0x10000, R23 ;  /* 0x000100002c177824 */ /* 0x000fe400078e0017 */
[----:B------:R-:W-:-:S03]  /*1740*/  IMAD.U32 R7, R7, 0x10000, R52 ;  /* 0x0001000007077824 */ /* 0x000fc600078e0034 */
[----:B------:R-:W-:Y:S01]  /*1750*/  STL.128 [R1+0x20], R20 ;  /* 0x0000201401007387 */ /* 0x000fe20000100c00 */
[----:B------:R-:W-:-:S03]  /*1760*/  IMAD.U32 R12, R33, 0x10000, R12 ;  /* 0x00010000210c7824 */ /* 0x000fc600078e000c */
[----:B------:R4:W-:Y:S01]  /*1770*/  STL.128 [R1+0x10], R4 ;  /* 0x0000100401007387 */ /* 0x0009e20000100c00 */
[----:B-----5:R-:W-:Y:S01]  /*1780*/  IADD3 R37, PT, PT, R29, R37, R6 ;  /* 0x000000251d257210 */ /* 0x020fe20007ffe006 */
[----:B------:R-:W-:Y:S01]  /*1790*/  IMAD R48, R43, 0x100, R42 ;  /* 0x000001002b307824 */ /* 0x000fe200078e022a */
[----:B------:R-:W-:Y:S02]  /*17a0*/  IADD3 R42, PT, PT, R28, R36, R4 ;  /* 0x000000241c2a7210 */ /* 0x000fe40007ffe004 */
[----:B----4-:R-:W-:Y:S01]  /*17b0*/  LOP3.LUT R4, R26, 0xff, RZ, 0xc0, !PT ;  /* 0x000000ff1a047812 */ /* 0x010fe200078ec0ff */
[----:B------:R-:W-:Y:S02]  /*17c0*/  IMAD.U32 R10, R35, 0x10000, R10 ;  /* 0x00010000230a7824 */ /* 0x000fe400078e000a */
[----:B------:R-:W-:Y:S02]  /*17d0*/  IMAD.U32 R11, R34, 0x10000, R11 ;  /* 0x00010000220b7824 */ /* 0x000fe400078e000b */
[----:B0-----:R-:W-:Y:S01]  /*17e0*/  IMAD R26, R50, 0x4, R1 ;  /* 0x00000004321a7824 */ /* 0x001fe200078e0201 */
[----:B------:R-:W0:Y:S01]  /*17f0*/  LDC.U8 R34, c[0x3][0x26] ;  /* 0x00c00980ff227b82 */ /* 0x000e220000000000 */
[----:B------:R-:W-:-:S02]  /*1800*/  IMAD R32, R59, 0x100, R32 ;  /* 0x000001003b207824 */ /* 0x000fc400078e0220 */
[----:B------:R-:W-:-:S04]  /*1810*/  IMAD R13, R58, 0x100, R13 ;  /* 0x000001003a0d7824 */ /* 0x000fc800078e020d */
[----:B------:R-:W-:Y:S01]  /*1820*/  IMAD.U32 R13, R32, 0x10000, R13 ;  /* 0x00010000200d7824 */ /* 0x000fe200078e000d */
[----:B------:R-:W4:Y:S01]  /*1830*/  LDC.U8 R58, c[0x3][0x21] ;  /* 0x00c00840ff3a7b82 */ /* 0x000f220000000000 */
[----:B------:R-:W-:Y:S02]  /*1840*/  IMAD R27, R56, 0x100, R27 ;  /* 0x00000100381b7824 */ /* 0x000fe400078e021b */
[----:B------:R-:W-:-:S04]  /*1850*/  IMAD R15, R54, 0x100, R15 ;  /* 0x00000100360f7824 */ /* 0x000fc800078e020f */
[----:B------:R-:W-:Y:S02]  /*1860*/  IMAD.U32 R15, R48, 0x10000, R15 ;  /* 0x00010000300f7824 */ /* 0x000fe400078e000f */
[----:B------:R-:W-:-:S04]  /*1870*/  IMAD R14, R57, 0x100, R14 ;  /* 0x00000100390e7824 */ /* 0x000fc800078e020e */
[----:B------:R-:W-:Y:S02]  /*1880*/  IMAD.U32 R14, R27, 0x10000, R14 ;  /* 0x000100001b0e7824 */ /* 0x000fe400078e000e */
[----:B------:R-:W-:-:S03]  /*1890*/  IMAD R27, R4, 0x4, R1 ;  /* 0x00000004041b7824 */ /* 0x000fc600078e0201 */
[----:B------:R-:W-:Y:S01]  /*18a0*/  STL.128 [R1+0x40], R12 ;  /* 0x0000400c01007387 */ /* 0x000fe20000100c00 */
[----:B------:R-:W5:Y:S01]  /*18b0*/  LDC.U8 R56, c[0x3][0x23] ;  /* 0x00c008c0ff387b82 */ /* 0x000f620000000000 */
[----:B0-----:R-:W-:-:S07]  /*18c0*/  IMAD R34, R34, 0x4, R1 ;  /* 0x0000000422227824 */ /* 0x001fce00078e0201 */
[----:B------:R-:W0:Y:S01]  /*18d0*/  LDC.U8 R54, c[0x3][0x25] ;  /* 0x00c00940ff367b82 */ /* 0x000e220000000000 */
[----:B-----5:R-:W-:Y:S01]  /*18e0*/  IMAD R35, R56, 0x4, R1 ;  /* 0x0000000438237824 */ /* 0x020fe200078e0201 */
[----:B--2---:R-:W-:Y:S02]  /*18f0*/  IADD3 R44, PT, PT, R30, R8, R20 ;  /* 0x000000081e2c7210 */ /* 0x004fe40007ffe014 */
[----:B------:R-:W-:Y:S02]  /*1900*/  IADD3 R36, PT, PT, R31, R9, R22 ;  /* 0x000000091f247210 */ /* 0x000fe40007ffe016 */
[C---:B------:R-:W-:Y:S01]  /*1910*/  LOP3.LUT R33, R44.reuse, 0x40, RZ, 0x3c, !PT ;  /* 0x000000402c217812 */ /* 0x040fe200078e3cff */
[----:B------:R-:W-:Y:S02]  /*1920*/  IMAD.U32 R8, R41, 0x10000, R40 ;  /* 0x0001000029087824 */ /* 0x000fe400078e0028 */
[----:B------:R-:W-:Y:S01]  /*1930*/  IMAD.U32 R9, R39, 0x10000, R38 ;  /* 0x0001000027097824 */ /* 0x000fe200078e0026 */
[----:B------:R-:W-:-:S02]  /*1940*/  SHF.L.W.U32.HI R32, R44, 0x10, R33 ;  /* 0x000000102c207819 */ /* 0x000fc40000010e21 */
[----:B---3--:R-:W-:-:S04]  /*1950*/  LOP3.LUT R22, R37, R47, RZ, 0x3c, !PT ;  /* 0x0000002f25167212 */ /* 0x008fc800078e3cff */
[----:B------:R-:W-:Y:S02]  /*1960*/  SHF.L.W.U32.HI R22, R22, 0x10, R22 ;  /* 0x0000001016167819 */ /* 0x000fe40000010e16 */
[----:B------:R-:W-:Y:S01]  /*1970*/  LOP3.LUT R38, R42, R46, RZ, 0x3c, !PT ;  /* 0x0000002e2a267212 */ /* 0x000fe200078e3cff */
[----:B------:R2:W-:Y:S02]  /*1980*/  STL.128 [R1+0x30], R8 ;  /* 0x0000300801007387 */ /* 0x0005e40000100c00 */
[----:B-1----:R-:W-:Y:S02]  /*1990*/  VIADD R20, R22, UR5 ;  /* 0x0000000516147c36 */ /* 0x002fe40008000000 */
[----:B------:R-:W-:Y:S01]  /*19a0*/  VIADD R43, R32, UR6 ;  /* 0x00000006202b7c36 */ /* 0x000fe20008000000 */
[----:B------:R-:W3:Y:S01]  /*19b0*/  LDL R4, [R27+0x10] ;  /* 0x000010001b047983 */ /* 0x000ee20000100800 */
[----:B------:R-:W-:Y:S02]  /*19c0*/  SHF.L.W.U32.HI R38, R38, 0x10, R38 ;  /* 0x0000001026267819 */ /* 0x000fe40000010e26 */
[----:B------:R-:W-:Y:S01]  /*19d0*/  LOP3.LUT R29, R29, R20, RZ, 0x3c, !PT ;  /* 0x000000141d1d7212 */ /* 0x000fe200078e3cff */
[----:B------:R-:W5:Y:S01]  /*19e0*/  LDL R6, [R26+0x10] ;  /* 0x000010001a067983 */ /* 0x000f620000100800 */
[----:B------:R-:W-:-:S02]  /*19f0*/  LOP3.LUT R45, R25, R36, RZ, 0x3c, !PT ;  /* 0x00000024192d7212 */ /* 0x000fc400078e3cff */
[----:B------:R-:W-:Y:S01]  /*1a00*/  LOP3.LUT R30, R30, R43, RZ, 0x3c, !PT ;  /* 0x0000002b1e1e7212 */ /* 0x000fe200078e3cff */
[----:B------:R-:W-:Y:S01]  /*1a10*/  VIADD R39, R38, UR4 ;  /* 0x0000000426277c36 */ /* 0x000fe20008000000 */
[----:B------:R-:W-:Y:S02]  /*1a20*/  SHF.L.W.U32.HI R52, R29, 0x14, R29 ;  /* 0x000000141d347819 */ /* 0x000fe40000010e1d */
[----:B------:R-:W-:Y:S02]  /*1a30*/  SHF.L.W.U32.HI R45, R45, 0x10, R45 ;  /* 0x000000102d2d7819 */ /* 0x000fe40000010e2d */
[----:B------:R-:W-:Y:S02]  /*1a40*/  SHF.L.W.U32.HI R51, R30, 0x14, R30 ;  /* 0x000000141e337819 */ /* 0x000fe40000010e1e */
[----:B------:R-:W-:Y:S02]  /*1a50*/  IADD3 R37, PT, PT, R37, R52, R7 ;  /* 0x0000003425257210 */ /* 0x000fe40007ffe007 */
[----:B------:R-:W-:Y:S01]  /*1a60*/  LOP3.LUT R28, R28, R39, RZ, 0x3c, !PT ;  /* 0x000000271c1c7212 */ /* 0x000fe200078e3cff */
[----:B------:R-:W-:Y:S01]  /*1a70*/  VIADD R48, R45, UR7 ;  /* 0x000000072d307c36 */ /* 0x000fe20008000000 */
[----:B------:R-:W-:Y:S01]  /*1a80*/  IADD3 R41, PT, PT, R44, R51, R21 ;  /* 0x000000332c297210 */ /* 0x000fe20007ffe015 */
[----:B----4-:R-:W-:Y:S01]  /*1a90*/  IMAD R33, R58, 0x4, R1 ;  /* 0x000000043a217824 */ /* 0x010fe200078e0201 */
[----:B------:R-:W-:Y:S01]  /*1aa0*/  LOP3.LUT R22, R22, R37, RZ, 0x3c, !PT ;  /* 0x0000002516167212 */ /* 0x000fe200078e3cff */
[----:B------:R-:W4:Y:S01]  /*1ab0*/  LDL R7, [R35+0x10] ;  /* 0x0000100023077983 */ /* 0x000f220000100800 */
[----:B------:R-:W-:-:S02]  /*1ac0*/  SHF.L.W.U32.HI R40, R28, 0x14, R28 ;  /* 0x000000141c287819 */ /* 0x000fc40000010e1c */
[----:B------:R-:W-:Y:S02]  /*1ad0*/  LOP3.LUT R28, R32, R41, RZ, 0x3c, !PT ;  /* 0x00000029201c7212 */ /* 0x000fe400078e3cff */
[----:B------:R-:W-:Y:S02]  /*1ae0*/  LOP3.LUT R31, R31, R48, RZ, 0x3c, !PT ;  /* 0x000000301f1f7212 */ /* 0x000fe400078e3cff */
[----:B------:R-:W-:Y:S02]  /*1af0*/  SHF.L.W.U32.HI R30, R22, 0x18, R22 ;  /* 0x00000018161e7819 */ /* 0x000fe40000010e16 */
[----:B------:R-:W-:Y:S01]  /*1b00*/  IADD3 R49, PT, PT, R42, R40, R5 ;  /* 0x000000282a317210 */ /* 0x000fe20007ffe005 */
[----:B------:R-:W1:Y:S01]  /*1b10*/  LDC.U8 R44, c[0x3][0x27] ;  /* 0x00c009c0ff2c7b82 */ /* 0x000e620000000000 */
[----:B------:R-:W-:Y:S02]  /*1b20*/  LOP3.LUT R42, R53, 0xff, RZ, 0xc0, !PT ;  /* 0x000000ff352a7812 */ /* 0x000fe400078ec0ff */
[----:B------:R-:W-:Y:S01]  /*1b30*/  SHF.L.W.U32.HI R28, R28, 0x18, R28 ;  /* 0x000000181c1c7819 */ /* 0x000fe20000010e1c */
[----:B------:R-:W-:Y:S01]  /*1b40*/  IMAD.IADD R29, R20, 0x1, R30 ;  /* 0x00000001141d7824 */ /* 0x000fe200078e021e */
[----:B------:R-:W-:Y:S01]  /*1b50*/  SHF.L.W.U32.HI R31, R31, 0x14, R31 ;  /* 0x000000141f1f7819 */ /* 0x000fe20000010e1f */
[----:B------:R-:W-:Y:S01]  /*1b60*/  IMAD R32, R42, 0x4, R1 ;  /* 0x000000042a207824 */ /* 0x000fe200078e0201 */
[----:B------:R-:W4:Y:S01]  /*1b70*/  LDL R5, [R33+0x10] ;  /* 0x0000100021057983 */ /* 0x000f220000100800 */
[----:B------:R-:W-:Y:S01]  /*1b80*/  IMAD.IADD R50, R43, 0x1, R28 ;  /* 0x000000012b327824 */ /* 0x000fe200078e021c */
[----:B------:R-:W-:-:S02]  /*1b90*/  IADD3 R42, PT, PT, R36, R31, R23 ;  /* 0x0000001f242a7210 */ /* 0x000fc40007ffe017 */
[----:B------:R-:W-:Y:S01]  /*1ba0*/  LOP3.LUT R43, R52, R29, RZ, 0x3c, !PT ;  /* 0x0000001d342b7212 */ /* 0x000fe200078e3cff */
[----:B------:R-:W4:Y:S01]  /*1bb0*/  LDL R22, [R34+0x10] ;  /* 0x0000100022167983 */ /* 0x000f220000100800 */
[----:B------:R-:W-:Y:S02]  /*1bc0*/  LOP3.LUT R51, R51, R50, RZ, 0x3c, !PT ;  /* 0x0000003233337212 */ /* 0x000fe400078e3cff */
[----:B------:R-:W-:Y:S01]  /*1bd0*/  LOP3.LUT R45, R45, R42, RZ, 0x3c, !PT ;  /* 0x0000002a2d2d7212 */ /* 0x000fe200078e3cff */
[----:B------:R-:W4:Y:S01]  /*1be0*/  LDL R20, [R32+0x10] ;  /* 0x0000100020147983 */ /* 0x000f220000100800 */
[----:B------:R-:W-:Y:S02]  /*1bf0*/  SHF.L.W.U32.HI R43, R43, 0x19, R43 ;  /* 0x000000192b2b7819 */ /* 0x000fe40000010e2b */
[----:B------:R-:W-:Y:S02]  /*1c00*/  SHF.L.W.U32.HI R57, R51, 0x19, R51 ;  /* 0x0000001933397819 */ /* 0x000fe40000010e33 */
[----:B------:R-:W-:-:S02]  /*1c10*/  LOP3.LUT R21, R38, R49, RZ, 0x3c, !PT ;  /* 0x0000003126157212 */ /* 0x000fc400078e3cff */
[----:B------:R-:W-:Y:S02]  /*1c20*/  SHF.L.W.U32.HI R45, R45, 0x18, R45 ;  /* 0x000000182d2d7819 */ /* 0x000fe40000010e2d */
[----:B------:R-:W-:Y:S02]  /*1c30*/  IADD3 R38, PT, PT, R43, R49, R8 ;  /* 0x000000312b267210 */ /* 0x000fe40007ffe008 */
[----:B------:R-:W-:Y:S01]  /*1c40*/  IADD3 R53, PT, PT, R57, R37, R10 ;  /* 0x0000002539357210 */ /* 0x000fe20007ffe00a */
[----:B------:R-:W-:Y:S01]  /*1c50*/  IMAD.IADD R48, R48, 0x1, R45 ;  /* 0x0000000130307824 */ /* 0x000fe200078e022d */
[----:B--2---:R-:W-:Y:S01]  /*1c60*/  SHF.L.W.U32.HI R8, R21, 0x18, R21 ;  /* 0x0000001815087819 */ /* 0x004fe20000010e15 */
[----:B------:R-:W2:Y:S01]  /*1c70*/  LDC R10, c[0x3][0x28] ;  /* 0x00c00a00ff0a7b82 */ /* 0x000ea20000000800 */
[----:B------:R-:W-:Y:S02]  /*1c80*/  LOP3.LUT R45, R45, R38, RZ, 0x3c, !PT ;  /* 0x000000262d2d7212 */ /* 0x000fe400078e3cff */
[----:B------:R-:W-:-:S02]  /*1c90*/  LOP3.LUT R49, R8, R53, RZ, 0x3c, !PT ;  /* 0x0000003508317212 */ /* 0x000fc400078e3cff */
[----:B------:R-:W-:Y:S02]  /*1ca0*/  SHF.L.W.U32.HI R51, R45, 0x10, R45 ;  /* 0x000000102d337819 */ /* 0x000fe40000010e2d */
[----:B------:R-:W-:Y:S01]  /*1cb0*/  SHF.L.W.U32.HI R49, R49, 0x10, R49 ;  /* 0x0000001031317819 */ /* 0x000fe20000010e31 */
[----:B------:R-:W-:Y:S02]  /*1cc0*/  IMAD.IADD R55, R39, 0x1, R8 ;  /* 0x0000000127377824 */ /* 0x000fe400078e0208 */
[----:B------:R-:W-:Y:S01]  /*1cd0*/  IMAD.IADD R45, R50, 0x1, R51 ;  /* 0x00000001322d7824 */ /* 0x000fe200078e0233 */
[----:B------:R-:W-:Y:S01]  /*1ce0*/  LOP3.LUT R31, R31, R48, RZ, 0x3c, !PT ;  /* 0x000000301f1f7212 */ /* 0x000fe200078e3cff */
[----:B------:R-:W-:Y:S01]  /*1cf0*/  IMAD.IADD R50, R48, 0x1, R49 ;  /* 0x0000000130327824 */ /* 0x000fe200078e0231 */
[----:B------:R-:W-:Y:S01]  /*1d00*/  LOP3.LUT R40, R40, R55, RZ, 0x3c, !PT ;  /* 0x0000003728287212 */ /* 0x000fe200078e3cff */
[----:B-1----:R-:W-:Y:S01]  /*1d10*/  IMAD R36, R44, 0x4, R1 ;  /* 0x000000042c247824 */ /* 0x002fe200078e0201 */
[----:B------:R-:W-:-:S02]  /*1d20*/  LOP3.LUT R43, R43, R45, RZ, 0x3c, !PT ;  /* 0x0000002d2b2b7212 */ /* 0x000fc400078e3cff */
[----:B------:R-:W-:Y:S02]  /*1d30*/  LOP3.LUT R52, R57, R50, RZ, 0x3c, !PT ;  /* 0x0000003239347212 */ /* 0x000fe400078e3cff */
[----:B------:R-:W-:Y:S01]  /*1d40*/  SHF.L.W.U32.HI R44, R31, 0x19, R31 ;  /* 0x000000191f2c7819 */ /* 0x000fe20000010e1f */
[----:B------:R-:W4:Y:S01]  /*1d50*/  LDL R23, [R36+0x10] ;  /* 0x0000100024177983 */ /* 0x000f220000100800 */
[----:B------:R-:W-:Y:S01]  /*1d60*/  SHF.L.W.U32.HI R57, R40, 0x19, R40 ;  /* 0x0000001928397819 */ /* 0x000fe20000010e28 */
[----:B------:R-:W1:Y:S01]  /*1d70*/  LDC.U8 R8, c[0x3][0x2a] ;  /* 0x00c00a80ff087b82 */ /* 0x000e620000000000 */
[----:B------:R-:W-:Y:S01]  /*1d80*/  SHF.L.W.U32.HI R48, R43, 0x14, R43 ;  /* 0x000000142b307819 */ /* 0x000fe20000010e2b */
[----:B0-----:R-:W-:Y:S01]  /*1d90*/  IMAD R37, R54, 0x4, R1 ;  /* 0x0000000436257824 */ /* 0x001fe200078e0201 */
[----:B------:R-:W-:Y:S02]  /*1da0*/  IADD3 R31, PT, PT, R44, R41, R12 ;  /* 0x000000292c1f7210 */ /* 0x000fe40007ffe00c */
[----:B------:R-:W-:-:S02]  /*1db0*/  IADD3 R41, PT, PT, R57, R42, R14 ;  /* 0x0000002a39297210 */ /* 0x000fc40007ffe00e */
[----:B------:R-:W-:Y:S01]  /*1dc0*/  IADD3 R12, PT, PT, R38, R48, R9 ;  /* 0x00000030260c7210 */ /* 0x000fe20007ffe009 */
[----:B------:R-:W0:Y:S01]  /*1dd0*/  LDC.U8 R43, c[0x3][0x2b] ;  /* 0x00c00ac0ff2b7b82 */ /* 0x000e220000000000 */
[----:B--2---:R-:W-:Y:S01]  /*1de0*/  LOP3.LUT R38, R10, 0xff, RZ, 0xc0, !PT ;  /* 0x000000ff0a267812 */ /* 0x004fe200078ec0ff */
[----:B------:R-:W2:Y:S01]  /*1df0*/  LDL R21, [R37+0x10] ;  /* 0x0000100025157983 */ /* 0x000ea20000100800 */
[----:B------:R-:W-:-:S05]  /*1e00*/  LOP3.LUT R58, R28, R41, RZ, 0x3c, !PT ;  /* 0x000000291c3a7212 */ /* 0x000fca00078e3cff */
[----:B------:R-:W0:Y:S01]  /*1e10*/  LDC.U8 R9, c[0x3][0x29] ;  /* 0x00c00a40ff097b82 */ /* 0x000e220000000000 */
[----:B------:R-:W-:Y:S02]  /*1e20*/  LOP3.LUT R30, R30, R31, RZ, 0x3c, !PT ;  /* 0x0000001f1e1e7212 */ /* 0x000fe400078e3cff */
[----:B------:R-:W-:-:S05]  /*1e30*/  SHF.L.W.U32.HI R58, R58, 0x10, R58 ;  /* 0x000000103a3a7819 */ /* 0x000fca0000010e3a */
[----:B------:R-:W0:Y:S08]  /*1e40*/  LDC.U8 R42, c[0x3][0x2d] ;  /* 0x00c00b40ff2a7b82 */ /* 0x000e300000000000 */
[----:B------:R-:W0:Y:S08]  /*1e50*/  LDC.U8 R10, c[0x3][0x2e] ;  /* 0x00c00b80ff0a7b82 */ /* 0x000e300000000000 */
[----:B------:R-:W0:Y:S01]  /*1e60*/  LDC.U8 R40, c[0x3][0x2f] ;  /* 0x00c00bc0ff287b82 */ /* 0x000e220000000000 */
[----:B------:R-:W-:Y:S01]  /*1e70*/  SHF.L.W.U32.HI R54, R30, 0x10, R30 ;  /* 0x000000101e367819 */ /* 0x000fe20000010e1e */
[----:B------:R-:W-:-:S02]  /*1e80*/  IMAD.IADD R60, R29, 0x1, R58 ;  /* 0x000000011d3c7824 */ /* 0x000fc400078e023a */
[--C-:B------:R-:W-:Y:S02]  /*1e90*/  IMAD R38, R38, 0x4, R1.reuse ;  /* 0x0000000426267824 */ /* 0x100fe400078e0201 */
[----:B------:R-:W-:Y:S01]  /*1ea0*/  IMAD.IADD R55, R55, 0x1, R54 ;  /* 0x0000000137377824 */ /* 0x000fe200078e0236 */
[----:B------:R-:W-:Y:S01]  /*1eb0*/  LOP3.LUT R14, R57, R60, RZ, 0x3c, !PT ;  /* 0x0000003c390e7212 */ /* 0x000fe200078e3cff */
[--C-:B-1----:R-:W-:Y:S01]  /*1ec0*/  IMAD R39, R8, 0x4, R1.reuse ;  /* 0x0000000408277824 */ /* 0x102fe200078e0201 */
[----:B------:R-:W2:Y:S02]  /*1ed0*/  LDL R28, [R38+0x10] ;  /* 0x00001000261c7983 */ /* 0x000ea40000100800 */
[----:B------:R-:W-:Y:S02]  /*1ee0*/  LOP3.LUT R44, R44, R55, RZ, 0x3c, !PT ;  /* 0x000000372c2c7212 */ /* 0x000fe400078e3cff */
[----:B------:R-:W-:Y:S01]  /*1ef0*/  SHF.L.W.U32.HI R14, R14, 0x14, R14 ;  /* 0x000000140e0e7819 */ /* 0x000fe20000010e0e */
[----:B------:R-:W2:Y:S01]  /*1f00*/  LDL R8, [R3+0x10] ;  /* 0x0000100003087983 */ /* 0x000ea20000100800 */
[----:B------:R-:W-:Y:S01]  /*1f10*/  SHF.L.W.U32.HI R56, R44, 0x14, R44 ;  /* 0x000000142c387819 */ /* 0x000fe20000010e2c */
[----:B0-----:R-:W-:Y:S01]  /*1f20*/  IMAD R44, R9, 0x4, R1 ;  /* 0x00000004092c7824 */ /* 0x001fe200078e0201 */
[----:B------:R-:W-:Y:S01]  /*1f30*/  IADD3 R15, PT, PT, R41, R14, R15 ;  /* 0x0000000e290f7210 */ /* 0x000fe20007ffe00f */
[--C-:B------:R-:W-:Y:S01]  /*1f40*/  IMAD R43, R43, 0x4, R1.reuse ;  /* 0x000000042b2b7824 */ /* 0x100fe200078e0201 */
[----:B------:R-:W-:Y:S01]  /*1f50*/  SHF.L.W.U32.HI R52, R52, 0x14, R52 ;  /* 0x0000001434347819 */ /* 0x000fe20000010e34 */
[----:B------:R-:W-:-:S02]  /*1f60*/  IMAD R42, R42, 0x4, R1 ;  /* 0x000000042a2a7824 */ /* 0x000fc400078e0201 */
[----:B------:R-:W-:Y:S01]  /*1f70*/  IMAD R40, R40, 0x4, R1 ;  /* 0x0000000428287824 */ /* 0x000fe200078e0201 */
[----:B------:R-:W-:Y:S01]  /*1f80*/  IADD3 R13, PT, PT, R31, R56, R13 ;  /* 0x000000381f0d7210 */ /* 0x000fe20007ffe00d */
[----:B------:R-:W-:Y:S01]  /*1f90*/  IMAD R41, R10, 0x4, R1 ;  /* 0x000000040a297824 */ /* 0x000fe200078e0201 */
[----:B------:R-:W-:Y:S01]  /*1fa0*/  IADD3 R53, PT, PT, R53, R52, R11 ;  /* 0x0000003435357210 */ /* 0x000fe20007ffe00b */
[----:B------:R-:W2:Y:S04]  /*1fb0*/  LDL R30, [R39+0x10] ;  /* 0x00001000271e7983 */ /* 0x000ea80000100800 */
[----:B------:R-:W2:Y:S04]  /*1fc0*/  LDL R29, [R44+0x10] ;  /* 0x000010002c1d7983 */ /* 0x000ea80000100800 */
[----:B------:R-:W2:Y:S04]  /*1fd0*/  LDL R31, [R43+0x10] ;  /* 0x000010002b1f7983 */ /* 0x000ea80000100800 */
[----:B------:R-:W2:Y:S04]  /*1fe0*/  LDL R10, [R41+0x10] ;  /* 0x00001000290a7983 */ /* 0x000ea80000100800 */
[----:B------:R-:W2:Y:S04]  /*1ff0*/  LDL R9, [R42+0x10] ;  /* 0x000010002a097983 */ /* 0x000ea80000100800 */
[----:B------:R-:W2:Y:S01]  /*2000*/  LDL R11, [R40+0x10] ;  /* 0x00001000280b7983 */ /* 0x000ea20000100800 */
        /* <DEDUP_REMOVED lines=10> */
[----:B------:R-:W-:-:S02]  /*20b0*/  LOP3.LUT R54, R54, R13, RZ, 0x3c, !PT ;  /* 0x0000000d36367212 */ /* 0x000fc400078e3cff */
[----:B------:R-:W-:Y:S02]  /*20c0*/  SHF.L.W.U32.HI R14, R48, 0x19, R48 ;  /* 0x00000019300e7819 */ /* 0x000fe40000010e30 */
[----:B------:R-:W-:Y:S02]  /*20d0*/  SHF.L.W.U32.HI R59, R59, 0x18, R59 ;  /* 0x000000183b3b7819 */ /* 0x000fe40000010e3b */
[----:B------:R-:W-:-:S05]  /*20e0*/  SHF.L.W.U32.HI R54, R54, 0x18, R54 ;  /* 0x0000001836367819 */ /* 0x000fca0000010e36 */
[----:B------:R-:W-:-:S05]  /*20f0*/  IMAD.IADD R55, R55, 0x1, R54 ;  /* 0x0000000137377824 */ /* 0x000fca00078e0236 */
[----:B------:R-:W-:-:S04]  /*2100*/  LOP3.LUT R56, R56, R55, RZ, 0x3c, !PT ;  /* 0x0000003738387212 */ /* 0x000fc800078e3cff */
[----:B------:R-:W-:Y:S02]  /*2110*/  SHF.L.W.U32.HI R56, R56, 0x19, R56 ;  /* 0x0000001938387819 */ /* 0x000fe40000010e38 */
[----:B---3--:R-:W-:Y:S02]  /*2120*/  IADD3 R12, PT, PT, R49, R12, R4 ;  /* 0x0000000c310c7210 */ /* 0x008fe40007ffe004 */
[----:B-----5:R-:W-:Y:S01]  /*2130*/  IADD3 R48, PT, PT, R14, R53, R6 ;  /* 0x000000350e307210 */ /* 0x020fe20007ffe006 */
[----:B------:R-:W-:Y:S01]  /*2140*/  IMAD.IADD R53, R50, 0x1, R59 ;  /* 0x0000000132357824 */ /* 0x000fe200078e023b */
[----:B------:R-:W-:Y:S02]  /*2150*/  LOP3.LUT R50, R59, R12, RZ, 0x3c, !PT ;  /* 0x0000000c3b327212 */ /* 0x000fe400078e3cff */
[----:B------:R-:W-:Y:S02]  /*2160*/  LOP3.LUT R54, R54, R48, RZ, 0x3c, !PT ;  /* 0x0000003036367212 */ /* 0x000fe400078e3cff */
[----:B------:R-:W-:-:S02]  /*2170*/  SHF.L.W.U32.HI R50, R50, 0x10, R50 ;  /* 0x0000001032327819 */ /* 0x000fc40000010e32 */
[----:B------:R-:W-:-:S03]  /*2180*/  SHF.L.W.U32.HI R60, R54, 0x10, R54 ;  /* 0x00000010363c7819 */ /* 0x000fc60000010e36 */
[----:B------:R-:W-:Y:S02]  /*2190*/  IMAD.IADD R54, R55, 0x1, R50 ;  /* 0x0000000137367824 */ /* 0x000fe400078e0232 */
[----:B------:R-:W-:-:S03]  /*21a0*/  IMAD.IADD R51, R51, 0x1, R60 ;  /* 0x0000000133337824 */ /* 0x000fc600078e023c */
[----:B------:R-:W-:Y:S02]  /*21b0*/  LOP3.LUT R49, R49, R54, RZ, 0x3c, !PT ;  /* 0x0000003631317212 */ /* 0x000fe400078e3cff */
[----:B------:R-:W-:Y:S02]  /*21c0*/  LOP3.LUT R55, R14, R51, RZ, 0x3c, !PT ;  /* 0x000000330e377212 */ /* 0x000fe400078e3cff */
[----:B------:R-:W-:Y:S02]  /*21d0*/  SHF.L.W.U32.HI R14, R49, 0x14, R49 ;  /* 0x00000014310e7819 */ /* 0x000fe40000010e31 */
[----:B------:R-:W-:-:S04]  /*21e0*/  SHF.L.W.U32.HI R49, R55, 0x14, R55 ;  /* 0x0000001437317819 */ /* 0x000fc80000010e37 */
[----:B----4-:R-:W-:Y:S02]  /*21f0*/  IADD3 R59, PT, PT, R48, R49, R7 ;  /* 0x00000031303b7210 */ /* 0x010fe40007ffe007 */
[----:B------:R-:W-:Y:S02]  /*2200*/  IADD3 R55, PT, PT, R12, R14, R5 ;  /* 0x0000000e0c377210 */ /* 0x000fe40007ffe005 */
[----:B------:R-:W-:Y:S02]  /*2210*/  LOP3.LUT R12, R52, R53, RZ, 0x3c, !PT ;  /* 0x00000035340c7212 */ /* 0x000fe400078e3cff */
[----:B------:R-:W-:Y:S02]  /*2220*/  IADD3 R15, PT, PT, R56, R15, R22 ;  /* 0x0000000f380f7210 */ /* 0x000fe40007ffe016 */
        /* <DEDUP_REMOVED lines=10> */
[----:B------:R-:W-:Y:S01]  /*22d0*/  SHF.L.W.U32.HI R56, R56, 0x14, R56 ;  /* 0x0000001438387819 */ /* 0x000fe20000010e38 */
[----:B------:R0:W-:Y:S01]  /*22e0*/  STL.128 [R1+0x10], R4 ;  /* 0x0000100401007387 */ /* 0x0001e20000100c00 */
[----:B------:R-:W-:Y:S02]  /*22f0*/  SHF.L.W.U32.HI R58, R12, 0x14, R12 ;  /* 0x000000140c3a7819 */ /* 0x000fe40000010e0c */
[----:B------:R-:W-:-:S04]  /*2300*/  LOP3.LUT R12, R60, R59, RZ, 0x3c, !PT ;  /* 0x0000003b3c0c7212 */ /* 0x000fc800078e3cff */
[----:B------:R-:W-:Y:S02]  /*2310*/  SHF.L.W.U32.HI R12, R12, 0x18, R12 ;  /* 0x000000180c0c7819 */ /* 0x000fe40000010e0c */
[----:B0-----:R-:W-:-:S04]  /*2320*/  IADD3 R6, PT, PT, R15, R56, R23 ;  /* 0x000000380f067210 */ /* 0x001fc80007ffe017 */
[----:B------:R-:W-:Y:S02]  /*2330*/  LOP3.LUT R13, R13, R6, RZ, 0x3c, !PT ;  /* 0x000000060d0d7212 */ /* 0x000fe400078e3cff */
[----:B--2---:R-:W-:Y:S02]  /*2340*/  IADD3 R57, PT, PT, R48, R58, R21 ;  /* 0x0000003a30397210 */ /* 0x004fe40007ffe015 */
[----:B------:R-:W-:Y:S01]  /*2350*/  SHF.L.W.U32.HI R48, R13, 0x18, R13 ;  /* 0x000000180d307819 */ /* 0x000fe20000010e0d */
[----:B------:R-:W-:Y:S01]  /*2360*/  IMAD.IADD R7, R51, 0x1, R12 ;  /* 0x0000000133077824 */ /* 0x000fe200078e020c */
[----:B------:R-:W-:-:S03]  /*2370*/  LOP3.LUT R4, R52, R57, RZ, 0x3c, !PT ;  /* 0x0000003934047212 */ /* 0x000fc600078e3cff */
[----:B------:R-:W-:Y:S01]  /*2380*/  IMAD.IADD R52, R53, 0x1, R48 ;  /* 0x0000000135347824 */ /* 0x000fe200078e0230 */
[----:B------:R-:W-:Y:S01]  /*2390*/  LOP3.LUT R49, R49, R7, RZ, 0x3c, !PT ;  /* 0x0000000731317212 */ /* 0x000fe200078e3cff */
[----:B------:R0:W-:Y:S01]  /*23a0*/  STL.128 [R1+0x20], R20 ;  /* 0x0000201401007387 */ /* 0x0001e20000100c00 */
[----:B------:R-:W-:Y:S02]  /*23b0*/  SHF.L.W.U32.HI R4, R4, 0x18, R4 ;  /* 0x0000001804047819 */ /* 0x000fe40000010e04 */
[----:B------:R-:W-:-:S03]  /*23c0*/  LOP3.LUT R50, R50, R55, RZ, 0x3c, !PT ;  /* 0x0000003732327212 */ /* 0x000fc600078e3cff */
[----:B------:R-:W-:Y:S01]  /*23d0*/  IMAD.IADD R5, R45, 0x1, R4 ;  /* 0x000000012d057824 */ /* 0x000fe200078e0204 */
[----:B0-----:R-:W-:Y:S02]  /*23e0*/  LOP3.LUT R22, R56, R52, RZ, 0x3c, !PT ;  /* 0x0000003438167212 */ /* 0x001fe400078e3cff */
[----:B------:R-:W-:Y:S02]  /*23f0*/  SHF.L.W.U32.HI R20, R49, 0x19, R49 ;  /* 0x0000001931147819 */ /* 0x000fe40000010e31 */
[----:B------:R-:W-:Y:S02]  /*2400*/  SHF.L.W.U32.HI R22, R22, 0x19, R22 ;  /* 0x0000001916167819 */ /* 0x000fe40000010e16 */
[----:B------:R-:W-:Y:S02]  /*2410*/  SHF.L.W.U32.HI R50, R50, 0x18, R50 ;  /* 0x0000001832327819 */ /* 0x000fe40000010e32 */
[----:B------:R-:W-:Y:S02]  /*2420*/  LOP3.LUT R13, R58, R5, RZ, 0x3c, !PT ;  /* 0x000000053a0d7212 */ /* 0x000fe400078e3cff */
[----:B------:R-:W-:-:S02]  /*2430*/  IADD3 R53, PT, PT, R20, R55, R28 ;  /* 0x0000003714357210 */ /* 0x000fc40007ffe01c */
[----:B------:R-:W-:Y:S02]  /*2440*/  IADD3 R57, PT, PT, R22, R57, R8 ;  /* 0x0000003916397210 */ /* 0x000fe40007ffe008 */
[----:B------:R-:W-:Y:S02]  /*2450*/  LOP3.LUT R48, R48, R53, RZ, 0x3c, !PT ;  /* 0x0000003530307212 */ /* 0x000fe400078e3cff */
[----:B------:R-:W-:Y:S01]  /*2460*/  LOP3.LUT R12, R12, R57, RZ, 0x3c, !PT ;  /* 0x000000390c0c7212 */ /* 0x000fe200078e3cff */
[----:B------:R-:W-:Y:S01]  /*2470*/  IMAD.IADD R51, R54, 0x1, R50 ;  /* 0x0000000136337824 */ /* 0x000fe200078e0232 */
[----:B------:R-:W-:Y:S02]  /*2480*/  SHF.L.W.U32.HI R58, R48, 0x10, R48 ;  /* 0x00000010303a7819 */ /* 0x000fe40000010e30 */
[----:B------:R-:W-:Y:S02]  /*2490*/  SHF.L.W.U32.HI R13, R13, 0x19, R13 ;  /* 0x000000190d0d7819 */ /* 0x000fe40000010e0d */
[----:B------:R-:W-:Y:S01]  /*24a0*/  SHF.L.W.U32.HI R48, R12, 0x10, R12 ;  /* 0x000000100c307819 */ /* 0x000fe20000010e0c */
[----:B------:R-:W-:Y:S01]  /*24b0*/  IMAD.IADD R49, R5, 0x1, R58 ;  /* 0x0000000105317824 */ /* 0x000fe200078e023a */
[----:B------:R-:W-:-:S02]  /*24c0*/  LOP3.LUT R5, R14, R51, RZ, 0x3c, !PT ;  /* 0x000000330e057212 */ /* 0x000fc400078e3cff */
[----:B------:R-:W-:Y:S01]  /*24d0*/  IADD3 R55, PT, PT, R13, R59, R30 ;  /* 0x0000003b0d377210 */ /* 0x000fe20007ffe01e */
[----:B------:R0:W-:Y:S03]  /*24e0*/  STL.128 [R1+0x30], R28 ;  /* 0x0000301c01007387 */ /* 0x0001e60000100c00 */
[----:B------:R-:W-:Y:S01]  /*24f0*/  LOP3.LUT R45, R50, R55, RZ, 0x3c, !PT ;  /* 0x00000037322d7212 */ /* 0x000fe200078e3cff */
[----:B------:R1:W-:Y:S04]  /*2500*/  STL.128 [R1+0x40], R8 ;  /* 0x0000400801007387 */ /* 0x0003e80000100c00 */
[----:B------:R-:W2:Y:S04]  /*2510*/  LDL R12, [R27+0x10] ;  /* 0x000010001b0c7983 */ /* 0x000ea80000100800 */
[----:B------:R-:W3:Y:S01]  /*2520*/  LDL R14, [R26+0x10] ;  /* 0x000010001a0e7983 */ /* 0x000ee20000100800 */
[----:B------:R-:W-:Y:S01]  /*2530*/  SHF.L.W.U32.HI R45, R45, 0x10, R45 ;  /* 0x000000102d2d7819 */ /* 0x000fe20000010e2d */
[----:B------:R-:W-:Y:S01]  /*2540*/  IMAD.IADD R51, R51, 0x1, R48 ;  /* 0x0000000133337824 */ /* 0x000fe200078e0230 */
[----:B------:R-:W-:Y:S01]  /*2550*/  LOP3.LUT R20, R20, R49, RZ, 0x3c, !PT ;  /* 0x0000003114147212 */ /* 0x000fe200078e3cff */
[----:B------:R-:W4:Y:S02]  /*2560*/  LDL R15, [R35+0x10] ;  /* 0x00001000230f7983 */ /* 0x000f240000100800 */
[----:B------:R-:W-:Y:S01]  /*2570*/  IMAD.IADD R50, R52, 0x1, R45 ;  /* 0x0000000134327824 */ /* 0x000fe200078e022d */
[----:B------:R-:W-:Y:S01]  /*2580*/  SHF.L.W.U32.HI R5, R5, 0x19, R5 ;  /* 0x0000001905057819 */ /* 0x000fe20000010e05 */
[----:B------:R-:W5:Y:S03]  /*2590*/  LDL R21, [R37+0x10] ;  /* 0x0000100025157983 */ /* 0x000f660000100800 */
[----:B------:R-:W-:Y:S01]  /*25a0*/  LOP3.LUT R13, R13, R50, RZ, 0x3c, !PT ;  /* 0x000000320d0d7212 */ /* 0x000fe200078e3cff */
[----:B------:R-:W5:Y:S03]  /*25b0*/  LDL R23, [R36+0x10] ;  /* 0x0000100024177983 */ /* 0x000f660000100800 */
[----:B------:R-:W-:Y:S01]  /*25c0*/  SHF.L.W.U32.HI R54, R13, 0x14, R13 ;  /* 0x000000140d367819 */ /* 0x000fe20000010e0d */
[----:B0-----:R-:W5:Y:S04]  /*25d0*/  LDL R28, [R38+0x10] ;  /* 0x00001000261c7983 */ /* 0x001f680000100800 */
[----:B------:R-:W4:Y:S01]  /*25e0*/  LDL R13, [R33+0x10] ;  /* 0x00001000210d7983 */ /* 0x000f220000100800 */
[----:B------:R-:W-:-:S02]  /*25f0*/  LOP3.LUT R22, R22, R51, RZ, 0x3c, !PT ;  /* 0x0000003316167212 */ /* 0x000fc400078e3cff */
[----:B------:R-:W-:Y:S01]  /*2600*/  SHF.L.W.U32.HI R52, R20, 0x14, R20 ;  /* 0x0000001414347819 */ /* 0x000fe20000010e14 */
[----:B------:R-:W5:Y:S01]  /*2610*/  LDL R30, [R39+0x10] ;  /* 0x00001000271e7983 */ /* 0x000f620000100800 */
[----:B------:R-:W-:-:S03]  /*2620*/  SHF.L.W.U32.HI R56, R22, 0x14, R22 ;  /* 0x0000001416387819 */ /* 0x000fc60000010e16 */
[----:B------:R-:W5:Y:S04]  /*2630*/  LDL R20, [R32+0x10] ;  /* 0x0000100020147983 */ /* 0x000f680000100800 */
[----:B------:R-:W5:Y:S01]  /*2640*/  LDL R22, [R34+0x10] ;  /* 0x0000100022167983 */ /* 0x000f620000100800 */
[----:B------:R-:W-:Y:S02]  /*2650*/  IADD3 R59, PT, PT, R5, R6, R10 ;  /* 0x00000006053b7210 */ /* 0x000fe40007ffe00a */
[----:B------:R-:W-:Y:S01]  /*2660*/  IADD3 R57, PT, PT, R57, R56, R9 ;  /* 0x0000003839397210 */ /* 0x000fe20007ffe009 */
[----:B------:R-:W5:Y:S01]  /*2670*/  LDL R6, [R41+0x10] ;  /* 0x0000100029067983 */ /* 0x000f620000100800 */
[----:B-1----:R-:W-:Y:S02]  /*2680*/  LOP3.LUT R8, R4, R59, RZ, 0x3c, !PT ;  /* 0x0000003b04087212 */ /* 0x002fe400078e3cff */
[----:B------:R-:W-:Y:S01]  /*2690*/  IADD3 R53, PT, PT, R53, R52, R29 ;  /* 0x0000003435357210 */ /* 0x000fe20007ffe01d */
[----:B------:R-:W5:Y:S01]  /*26a0*/  LDL R4, [R3+0x10] ;  /* 0x0000100003047983 */ /* 0x000f620000100800 */
[----:B------:R-:W-:-:S02]  /*26b0*/  SHF.L.W.U32.HI R8, R8, 0x10, R8 ;  /* 0x0000001008087819 */ /* 0x000fc40000010e08 */
[----:B------:R-:W-:Y:S01]  /*26c0*/  IADD3 R55, PT, PT, R55, R54, R31 ;  /* 0x0000003637377210 */ /* 0x000fe20007ffe01f */
[----:B------:R-:W5:Y:S02]  /*26d0*/  LDL R29, [R44+0x10] ;  /* 0x000010002c1d7983 */ /* 0x000f640000100800 */
[----:B------:R-:W-:Y:S02]  /*26e0*/  IMAD.IADD R9, R7, 0x1, R8 ;  /* 0x0000000107097824 */ /* 0x000fe400078e0208 */
[----:B------:R-:W5:Y:S03]  /*26f0*/  LDL R31, [R43+0x10] ;  /* 0x000010002b1f7983 */ /* 0x000f660000100800 */
[----:B------:R-:W-:Y:S01]  /*2700*/  LOP3.LUT R5, R5, R9, RZ, 0x3c, !PT ;  /* 0x0000000905057212 */ /* 0x000fe200078e3cff */
[----:B------:R-:W5:Y:S03]  /*2710*/  LDL R7, [R40+0x10] ;  /* 0x0000100028077983 */ /* 0x000f660000100800 */
[----:B------:R-:W-:-:S02]  /*2720*/  SHF.L.W.U32.HI R60, R5, 0x14, R5 ;  /* 0x00000014053c7819 */ /* 0x000fc40000010e05 */
[----:B------:R-:W5:Y:S02]  /*2730*/  LDL R5, [R42+0x10] ;  /* 0x000010002a057983 */ /* 0x000f640000100800 */
[----:B------:R-:W-:-:S04]  /*2740*/  IADD3 R11, PT, PT, R59, R60, R11 ;  /* 0x0000003c3b0b7210 */ /* 0x000fc80007ffe00b */
[----:B------:R-:W-:Y:S02]  /*2750*/  LOP3.LUT R8, R8, R11, RZ, 0x3c, !PT ;  /* 0x0000000b08087212 */ /* 0x000fe400078e3cff */
        /* <DEDUP_REMOVED lines=9> */
[----:B------:R-:W-:-:S02]  /*27f0*/  SHF.L.W.U32.HI R48, R60, 0x19, R60 ;  /* 0x000000193c307819 */ /* 0x000fc40000010e3c */
[----:B------:R-:W-:Y:S02]  /*2800*/  SHF.L.W.U32.HI R61, R61, 0x18, R61 ;  /* 0x000000183d3d7819 */ /* 0x000fe40000010e3d */
[----:B------:R-:W-:Y:S02]  /*2810*/  SHF.L.W.U32.HI R45, R52, 0x19, R52 ;  /* 0x00000019342d7819 */ /* 0x000fe40000010e34 */
[----:B------:R-:W-:-:S05]  /*2820*/  SHF.L.W.U32.HI R59, R59, 0x18, R59 ;  /* 0x000000183b3b7819 */ /* 0x000fca0000010e3b */
[----:B------:R-:W-:-:S05]  /*2830*/  IMAD.IADD R51, R51, 0x1, R59 ;  /* 0x0000000133337824 */ /* 0x000fca00078e023b */
[----:B------:R-:W-:-:S04]  /*2840*/  LOP3.LUT R56, R56, R51, RZ, 0x3c, !PT ;  /* 0x0000003338387212 */ /* 0x000fc800078e3cff */
[----:B------:R-:W-:Y:S02]  /*2850*/  SHF.L.W.U32.HI R56, R56, 0x19, R56 ;  /* 0x0000001938387819 */ /* 0x000fe40000010e38 */
[----:B--2---:R-:W-:Y:S01]  /*2860*/  IADD3 R52, PT, PT, R48, R53, R12 ;  /* 0x0000003530347210 */ /* 0x004fe20007ffe00c */
[----:B------:R-:W-:Y:S01]  /*2870*/  IMAD.IADD R53, R50, 0x1, R61 ;  /* 0x0000000132357824 */ /* 0x000fe200078e023d */
[----:B---3--:R-:W-:Y:S02]  /*2880*/  IADD3 R58, PT, PT, R45, R55, R14 ;  /* 0x000000372d3a7210 */ /* 0x008fe40007ffe00e */
        /* <DEDUP_REMOVED lines=9> */
[----:B------:R-:W-:Y:S02]  /*2920*/  SHF.L.W.U32.HI R48, R45, 0x14, R45 ;  /* 0x000000142d307819 */ /* 0x000fe40000010e2d */
[----:B----4-:R-:W-:Y:S02]  /*2930*/  IADD3 R45, PT, PT, R52, R9, R13 ;  /* 0x00000009342d7210 */ /* 0x010fe40007ffe00d */
[----:B------:R-:W-:-:S04]  /*2940*/  LOP3.LUT R52, R54, R53, RZ, 0x3c, !PT ;  /* 0x0000003536347212 */ /* 0x000fc800078e3cff */
[----:B------:R-:W-:Y:S02]  /*2950*/  SHF.L.W.U32.HI R52, R52, 0x19, R52 ;  /* 0x0000001934347819 */ /* 0x000fe40000010e34 */
[----:B-----5:R-:W-:Y:S02]  /*2960*/  IADD3 R11, PT, PT, R56, R11, R22 ;  /* 0x0000000b380b7210 */ /* 0x020fe40007ffe016 */
[----:B------:R-:W-:Y:S02]  /*2970*/  IADD3 R57, PT, PT, R52, R57, R20 ;  /* 0x0000003934397210 */ /* 0x000fe40007ffe014 */
[----:B------:R-:W-:Y:S02]  /*2980*/  LOP3.LUT R10, R10, R11, RZ, 0x3c, !PT ;  /* 0x0000000b0a0a7212 */ /* 0x000fe400078e3cff */
[----:B------:R-:W-:Y:S02]  /*2990*/  LOP3.LUT R8, R8, R57, RZ, 0x3c, !PT ;  /* 0x0000003908087212 */ /* 0x000fe400078e3cff */
[----:B------:R-:W-:-:S02]  /*29a0*/  SHF.L.W.U32.HI R10, R10, 0x10, R10 ;  /* 0x000000100a0a7819 */ /* 0x000fc40000010e0a */
[----:B------:R-:W-:-:S03]  /*29b0*/  SHF.L.W.U32.HI R54, R8, 0x10, R8 ;  /* 0x0000001008367819 */ /* 0x000fc60000010e08 */
[----:B------:R-:W-:Y:S02]  /*29c0*/  IMAD.IADD R53, R53, 0x1, R10 ;  /* 0x0000000135357824 */ /* 0x000fe400078e020a */
[----:B------:R-:W-:Y:S01]  /*29d0*/  IMAD.IADD R49, R49, 0x1, R54 ;  /* 0x0000000131317824 */ /* 0x000fe200078e0236 */
[----:B------:R0:W-:Y:S04]  /*29e0*/  STL.128 [R1+0x10], R12 ;  /* 0x0000100c01007387 */ /* 0x0001e80000100c00 */
[----:B------:R-:W-:-:S04]  /*29f0*/  LOP3.LUT R52, R52, R49, RZ, 0x3c, !PT ;  /* 0x0000003134347212 */ /* 0x000fc800078e3cff */
[----:B------:R-:W-:Y:S02]  /*2a00*/  SHF.L.W.U32.HI R52, R52, 0x14, R52 ;  /* 0x0000001434347819 */ /* 0x000fe40000010e34 */
[----:B------:R-:W-:Y:S02]  /*2a10*/  IADD3 R55, PT, PT, R58, R48, R15 ;  /* 0x000000303a377210 */ /* 0x000fe40007ffe00f */
[----:B0-----:R-:W-:-:S04]  /*2a20*/  LOP3.LUT R14, R56, R53, RZ, 0x3c, !PT ;  /* 0x00000035380e7212 */ /* 0x001fc800078e3cff */
[----:B------:R-:W-:Y:S02]  /*2a30*/  SHF.L.W.U32.HI R14, R14, 0x14, R14 ;  /* 0x000000140e0e7819 */ /* 0x000fe40000010e0e */
        /* <DEDUP_REMOVED lines=8> */
[----:B------:R-:W-:Y:S02]  /*2ac0*/  SHF.L.W.U32.HI R54, R11, 0x18, R11 ;  /* 0x000000180b367819 */ /* 0x000fe40000010e0b */
[----:B------:R-:W-:-:S03]  /*2ad0*/  SHF.L.W.U32.HI R50, R50, 0x18, R50 ;  /* 0x0000001832327819 */ /* 0x000fc60000010e32 */
[----:B------:R-:W-:Y:S02]  /*2ae0*/  IMAD.IADD R12, R53, 0x1, R54 ;  /* 0x00000001350c7824 */ /* 0x000fe400078e0236 */
[----:B------:R-:W-:Y:S01]  /*2af0*/  IMAD.IADD R51, R51, 0x1, R50 ;  /* 0x0000000133337824 */ /* 0x000fe200078e0232 */
[----:B------:R0:W-:Y:S04]  /*2b00*/  STL.128 [R1+0x20], R20 ;  /* 0x0000201401007387 */ /* 0x0001e80000100c00 */
[----:B------:R-:W-:Y:S01]  /*2b10*/  LOP3.LUT R9, R9, R51, RZ, 0x3c, !PT ;  /* 0x0000003309097212 */ /* 0x000fe200078e3cff */
[----:B------:R-:W-:Y:S01]  /*2b20*/  IMAD.IADD R59, R59, 0x1, R10 ;  /* 0x000000013b3b7824 */ /* 0x000fe200078e020a */
[----:B------:R-:W-:Y:S01]  /*2b30*/  STL.128 [R1+0x30], R28 ;  /* 0x0000301c01007387 */ /* 0x000fe20000100c00 */
[----:B0-----:R-:W-:-:S02]  /*2b40*/  LOP3.LUT R20, R14, R12, RZ, 0x3c, !PT ;  /* 0x0000000c0e147212 */ /* 0x001fc400078e3cff */
[----:B------:R-:W-:Y:S02]  /*2b50*/  SHF.L.W.U32.HI R21, R9, 0x19, R9 ;  /* 0x0000001909157819 */ /* 0x000fe40000010e09 */
[----:B------:R-:W-:Y:S01]  /*2b60*/  SHF.L.W.U32.HI R20, R20, 0x19, R20 ;  /* 0x0000001914147819 */ /* 0x000fe20000010e14 */
[----:B------:R0:W-:Y:S01]  /*2b70*/  STL.128 [R1+0x40], R4 ;  /* 0x0000400401007387 */ /* 0x0001e20000100c00 */
[----:B------:R-:W-:Y:S02]  /*2b80*/  IADD3 R23, PT, PT, R21, R8, R6 ;  /* 0x0000000815177210 */ /* 0x000fe40007ffe006 */
[----:B------:R-:W-:Y:S01]  /*2b90*/  IADD3 R57, PT, PT, R20, R57, R4 ;  /* 0x0000003914397210 */ /* 0x000fe20007ffe004 */
[----:B------:R-:W2:Y:S01]  /*2ba0*/  LDL R8, [R27+0x10] ;  /* 0x000010001b087983 */ /* 0x000ea20000100800 */
[----:B------:R-:W-:Y:S02]  /*2bb0*/  LOP3.LUT R48, R48, R59, RZ, 0x3c, !PT ;  /* 0x0000003b30307212 */ /* 0x000fe400078e3cff */
[----:B------:R-:W-:Y:S01]  /*2bc0*/  LOP3.LUT R10, R10, R57, RZ, 0x3c, !PT ;  /* 0x000000390a0a7212 */ /* 0x000fe200078e3cff */
[----:B------:R-:W-:Y:S01]  /*2bd0*/  IMAD.IADD R49, R49, 0x1, R60 ;  /* 0x0000000131317824 */ /* 0x000fe200078e023c */
[----:B------:R-:W-:Y:S01]  /*2be0*/  SHF.L.W.U32.HI R14, R48, 0x19, R48 ;  /* 0x00000019300e7819 */ /* 0x000fe20000010e30 */
[----:B------:R-:W3:Y:S01]  /*2bf0*/  LDL R9, [R33+0x10] ;  /* 0x0000100021097983 */ /* 0x000ee20000100800 */
[----:B------:R-:W-:-:S03]  /*2c00*/  SHF.L.W.U32.HI R48, R10, 0x10, R10 ;  /* 0x000000100a307819 */ /* 0x000fc60000010e0a */
[----:B------:R-:W4:Y:S01]  /*2c10*/  LDL R10, [R26+0x10] ;  /* 0x000010001a0a7983 */ /* 0x000f220000100800 */
[----:B------:R-:W-:Y:S02]  /*2c20*/  IADD3 R53, PT, PT, R14, R45, R28 ;  /* 0x0000002d0e357210 */ /* 0x000fe40007ffe01c */
[----:B------:R-:W-:Y:S01]  /*2c30*/  LOP3.LUT R11, R52, R49, RZ, 0x3c, !PT ;  /* 0x00000031340b7212 */ /* 0x000fe200078e3cff */
[----:B------:R-:W5:Y:S01]  /*2c40*/  LDL R15, [R36+0x10] ;  /* 0x00001000240f7983 */ /* 0x000f620000100800 */
[----:B------:R-:W-:Y:S02]  /*2c50*/  LOP3.LUT R54, R54, R53, RZ, 0x3c, !PT ;  /* 0x0000003536367212 */ /* 0x000fe400078e3cff */
[----:B------:R-:W-:Y:S01]  /*2c60*/  SHF.L.W.U32.HI R11, R11, 0x19, R11 ;  /* 0x000000190b0b7819 */ /* 0x000fe20000010e0b */
[----:B------:R-:W5:Y:S01]  /*2c70*/  LDL R13, [R37+0x10] ;  /* 0x00001000250d7983 */ /* 0x000f620000100800 */
[----:B------:R-:W-:Y:S02]  /*2c80*/  SHF.L.W.U32.HI R58, R54, 0x10, R54 ;  /* 0x00000010363a7819 */ /* 0x000fe40000010e36 */
[----:B------:R-:W-:Y:S01]  /*2c90*/  IADD3 R55, PT, PT, R11, R55, R30 ;  /* 0x000000370b377210 */ /* 0x000fe20007ffe01e */
[----:B0-----:R-:W5:Y:S02]  /*2ca0*/  LDL R4, [R3+0x10] ;  /* 0x0000100003047983 */ /* 0x001f640000100800 */
[----:B------:R-:W-:Y:S01]  /*2cb0*/  IMAD.IADD R49, R49, 0x1, R58 ;  /* 0x0000000131317824 */ /* 0x000fe200078e023a */
[----:B------:R-:W-:Y:S01]  /*2cc0*/  LOP3.LUT R45, R50, R55, RZ, 0x3c, !PT ;  /* 0x00000037322d7212 */ /* 0x000fe200078e3cff */
[----:B------:R-:W5:Y:S03]  /*2cd0*/  LDL R22, [R39+0x10] ;  /* 0x0000100027167983 */ /* 0x000f660000100800 */
[----:B------:R-:W-:Y:S01]  /*2ce0*/  SHF.L.W.U32.HI R45, R45, 0x10, R45 ;  /* 0x000000102d2d7819 */ /* 0x000fe20000010e2d */
[----:B------:R-:W5:Y:S01]  /*2cf0*/  LDL R6, [R41+0x10] ;  /* 0x0000100029067983 */ /* 0x000f620000100800 */
[----:B------:R-:W-:-:S03]  /*2d00*/  LOP3.LUT R14, R14, R49, RZ, 0x3c, !PT ;  /* 0x000000310e0e7212 */ /* 0x000fc600078e3cff */
[----:B------:R-:W-:Y:S01]  /*2d10*/  IMAD.IADD R50, R12, 0x1, R45 ;  /* 0x000000010c327824 */ /* 0x000fe200078e022d */
[----:B------:R-:W-:Y:S01]  /*2d20*/  SHF.L.W.U32.HI R52, R14, 0x14, R14 ;  /* 0x000000140e347819 */ /* 0x000fe20000010e0e */
[----:B------:R-:W5:Y:S04]  /*2d30*/  LDL R12, [R32+0x10] ;  /* 0x00001000200c7983 */ /* 0x000f680000100800 */
[----:B------:R-:W5:Y:S01]  /*2d40*/  LDL R14, [R34+0x10] ;  /* 0x00001000220e7983 */ /* 0x000f620000100800 */
[----:B------:R-:W-:-:S04]  /*2d50*/  LOP3.LUT R11, R11, R50, RZ, 0x3c, !PT ;  /* 0x000000320b0b7212 */ /* 0x000fc800078e3cff */
[----:B------:R-:W-:Y:S02]  /*2d60*/  SHF.L.W.U32.HI R54, R11, 0x14, R11 ;  /* 0x000000140b367819 */ /* 0x000fe40000010e0b */
[----:B------:R-:W5:Y:S01]  /*2d70*/  LDL R11, [R35+0x10] ;  /* 0x00001000230b7983 */ /* 0x000f620000100800 */
[----:B------:R-:W-:Y:S01]  /*2d80*/  LOP3.LUT R28, R60, R23, RZ, 0x3c, !PT ;  /* 0x000000173c1c7212 */ /* 0x000fe200078e3cff */
[----:B------:R-:W-:-:S03]  /*2d90*/  IMAD.IADD R51, R51, 0x1, R48 ;  /* 0x0000000133337824 */ /* 0x000fc600078e0230 */
[----:B------:R-:W-:Y:S02]  /*2da0*/  SHF.L.W.U32.HI R28, R28, 0x10, R28 ;  /* 0x000000101c1c7819 */ /* 0x000fe40000010e1c */
[----:B------:R-:W-:Y:S02]  /*2db0*/  LOP3.LUT R20, R20, R51, RZ, 0x3c, !PT ;  /* 0x0000003314147212 */ /* 0x000fe400078e3cff */
[----:B------:R-:W-:Y:S01]  /*2dc0*/  IADD3 R55, PT, PT, R55, R54, R31 ;  /* 0x0000003637377210 */ /* 0x000fe20007ffe01f */
[----:B------:R-:W-:Y:S01]  /*2dd0*/  IMAD.IADD R31, R59, 0x1, R28 ;  /* 0x000000013b1f7824 */ /* 0x000fe200078e021c */
[----:B------:R-:W-:Y:S02]  /*2de0*/  SHF.L.W.U32.HI R56, R20, 0x14, R20 ;  /* 0x0000001414387819 */ /* 0x000fe40000010e14 */
[----:B------:R-:W5:Y:S02]  /*2df0*/  LDL R20, [R38+0x10] ;  /* 0x0000100026147983 */ /* 0x000f640000100800 */
[----:B------:R-:W-:-:S04]  /*2e00*/  LOP3.LUT R21, R21, R31, RZ, 0x3c, !PT ;  /* 0x0000001f15157212 */ /* 0x000fc800078e3cff */
[----:B------:R-:W-:Y:S02]  /*2e10*/  SHF.L.W.U32.HI R60, R21, 0x14, R21 ;  /* 0x00000014153c7819 */ /* 0x000fe40000010e15 */
[----:B------:R-:W-:Y:S01]  /*2e20*/  IADD3 R53, PT, PT, R53, R52, R29 ;  /* 0x0000003435357210 */ /* 0x000fe20007ffe01d */
[----:B------:R-:W5:Y:S01]  /*2e30*/  LDL R21, [R44+0x10] ;  /* 0x000010002c157983 */ /* 0x000f620000100800 */
[----:B------:R-:W-:Y:S02]  /*2e40*/  IADD3 R57, PT, PT, R57, R56, R5 ;  /* 0x0000003839397210 */ /* 0x000fe40007ffe005 */
[----:B------:R-:W-:Y:S01]  /*2e50*/  IADD3 R29, PT, PT, R23, R60, R7 ;  /* 0x0000003c171d7210 */ /* 0x000fe20007ffe007 */
[----:B------:R-:W5:Y:S04]  /*2e60*/  LDL R5, [R42+0x10] ;  /* 0x000010002a057983 */ /* 0x000f680000100800 */
[----:B------:R-:W5:Y:S04]  /*2e70*/  LDL R23, [R43+0x10] ;  /* 0x000010002b177983 */ /* 0x000f680000100800 */
[----:B------:R-:W5:Y:S01]  /*2e80*/  LDL R7, [R40+0x10] ;  /* 0x0000100028077983 */ /* 0x000f620000100800 */
        /* <DEDUP_REMOVED lines=13> */
[----:B------:R-:W-:Y:S02]  /*2f60*/  SHF.L.W.U32.HI R59, R59, 0x18, R59 ;  /* 0x000000183b3b7819 */ /* 0x000fe40000010e3b */
[----:B--2---:R-:W-:Y:S01]  /*2f70*/  IADD3 R52, PT, PT, R45, R53, R8 ;  /* 0x000000352d347210 */ /* 0x004fe20007ffe008 */
[----:B------:R-:W-:-:S03]  /*2f80*/  IMAD.IADD R53, R50, 0x1, R61 ;  /* 0x0000000132357824 */ /* 0x000fc600078e023d */
[----:B------:R-:W-:-:S04]  /*2f90*/  LOP3.LUT R50, R61, R52, RZ, 0x3c, !PT ;  /* 0x000000343d327212 */ /* 0x000fc800078e3cff */
[----:B------:R-:W-:Y:S02]  /*2fa0*/  SHF.L.W.U32.HI R50, R50, 0x10, R50 ;  /* 0x0000001032327819 */ /* 0x000fe40000010e32 */
[----:B----4-:R-:W-:Y:S01]  /*2fb0*/  IADD3 R58, PT, PT, R48, R55, R10 ;  /* 0x00000037303a7210 */ /* 0x010fe20007ffe00a */
[----:B------:R-:W-:-:S04]  /*2fc0*/  IMAD.IADD R55, R51, 0x1, R59 ;  /* 0x0000000133377824 */ /* 0x000fc800078e023b */
[----:B------:R-:W-:-:S05]  /*2fd0*/  IMAD.IADD R60, R55, 0x1, R50 ;  /* 0x00000001373c7824 */ /* 0x000fca00078e0232 */
[----:B------:R-:W-:-:S04]  /*2fe0*/  LOP3.LUT R45, R45, R60, RZ, 0x3c, !PT ;  /* 0x0000003c2d2d7212 */ /* 0x000fc800078e3cff */
[----:B------:R-:W-:Y:S02]  /*2ff0*/  SHF.L.W.U32.HI R45, R45, 0x14, R45 ;  /* 0x000000142d2d7819 */ /* 0x000fe40000010e2d */
[----:B------:R-:W-:Y:S02]  /*3000*/  LOP3.LUT R56, R56, R55, RZ, 0x3c, !PT ;  /* 0x0000003738387212 */ /* 0x000fe400078e3cff */
[----:B---3--:R-:W-:Y:S02]  /*3010*/  IADD3 R55, PT, PT, R52, R45, R9 ;  /* 0x0000002d34377210 */ /* 0x008fe40007ffe009 */
[----:B------:R-:W-:Y:S02]  /*3020*/  LOP3.LUT R52, R54, R53, RZ, 0x3c, !PT ;  /* 0x0000003536347212 */ /* 0x000fe400078e3cff */
[----:B------:R-:W-:Y:S02]  /*3030*/  SHF.L.W.U32.HI R56, R56, 0x19, R56 ;  /* 0x0000001938387819 */ /* 0x000fe40000010e38 */
[----:B------:R-:W-:-:S02]  /*3040*/  SHF.L.W.U32.HI R52, R52, 0x19, R52 ;  /* 0x0000001934347819 */ /* 0x000fc40000010e34 */
[----:B------:R-:W-:Y:S02]  /*3050*/  LOP3.LUT R51, R59, R58, RZ, 0x3c, !PT ;  /* 0x0000003a3b337212 */ /* 0x000fe400078e3cff */
[----:B-----5:R-:W-:Y:S02]  /*3060*/  IADD3 R57, PT, PT, R52, R57, R12 ;  /* 0x0000003934397210 */ /* 0x020fe40007ffe00c */
[----:B------:R-:W-:Y:S02]  /*3070*/  IADD3 R29, PT, PT, R56, R29, R14 ;  /* 0x0000001d381d7210 */ /* 0x000fe40007ffe00e */
[----:B------:R-:W-:Y:S02]  /*3080*/  SHF.L.W.U32.HI R51, R51, 0x10, R51 ;  /* 0x0000001033337819 */ /* 0x000fe40000010e33 */
        /* <DEDUP_REMOVED lines=8> */
[----:B------:R-:W-:Y:S02]  /*3110*/  SHF.L.W.U32.HI R48, R48, 0x14, R48 ;  /* 0x0000001430307819 */ /* 0x000fe40000010e30 */
[----:B------:R-:W-:Y:S02]  /*3120*/  LOP3.LUT R52, R52, R49, RZ, 0x3c, !PT ;  /* 0x0000003134347212 */ /* 0x000fe400078e3cff */
[----:B------:R-:W-:-:S02]  /*3130*/  LOP3.LUT R56, R56, R53, RZ, 0x3c, !PT ;  /* 0x0000003538387212 */ /* 0x000fc400078e3cff */
[----:B------:R-:W-:Y:S01]  /*3140*/  IADD3 R58, PT, PT, R58, R48, R11 ;  /* 0x000000303a3a7210 */ /* 0x000fe20007ffe00b */
[----:B------:R0:W-:Y:S01]  /*3150*/  STL.128 [R1+0x10], R8 ;  /* 0x0000100801007387 */ /* 0x0001e20000100c00 */
[----:B------:R-:W-:Y:S02]  /*3160*/  SHF.L.W.U32.HI R54, R52, 0x14, R52 ;  /* 0x0000001434367819 */ /* 0x000fe40000010e34 */
[----:B------:R-:W-:Y:S02]  /*3170*/  SHF.L.W.U32.HI R52, R56, 0x14, R56 ;  /* 0x0000001438347819 */ /* 0x000fe40000010e38 */
[----:B------:R-:W-:Y:S02]  /*3180*/  LOP3.LUT R50, R50, R55, RZ, 0x3c, !PT ;  /* 0x0000003732327212 */ /* 0x000fe400078e3cff */
[----:B0-----:R-:W-:Y:S02]  /*3190*/  LOP3.LUT R10, R51, R58, RZ, 0x3c, !PT ;  /* 0x0000003a330a7212 */ /* 0x001fe400078e3cff */
[----:B------:R-:W-:-:S02]  /*31a0*/  IADD3 R8, PT, PT, R29, R52, R15 ;  /* 0x000000341d087210 */ /* 0x000fc40007ffe00f */
[----:B------:R-:W-:Y:S02]  /*31b0*/  SHF.L.W.U32.HI R10, R10, 0x18, R10 ;  /* 0x000000180a0a7819 */ /* 0x000fe40000010e0a */
[----:B------:R-:W-:-:S03]  /*31c0*/  LOP3.LUT R28, R28, R8, RZ, 0x3c, !PT ;  /* 0x000000081c1c7212 */ /* 0x000fc600078e3cff */
[----:B------:R-:W-:Y:S01]  /*31d0*/  IMAD.IADD R59, R31, 0x1, R10 ;  /* 0x000000011f3b7824 */ /* 0x000fe200078e020a */
[----:B------:R-:W-:Y:S02]  /*31e0*/  SHF.L.W.U32.HI R28, R28, 0x18, R28 ;  /* 0x000000181c1c7819 */ /* 0x000fe40000010e1c */
[----:B------:R-:W-:Y:S02]  /*31f0*/  SHF.L.W.U32.HI R50, R50, 0x18, R50 ;  /* 0x0000001832327819 */ /* 0x000fe40000010e32 */
[----:B------:R-:W-:Y:S01]  /*3200*/  LOP3.LUT R48, R48, R59, RZ, 0x3c, !PT ;  /* 0x0000003b30307212 */ /* 0x000fe200078e3cff */
[----:B------:R-:W-:Y:S02]  /*3210*/  IMAD.IADD R31, R53, 0x1, R28 ;  /* 0x00000001351f7824 */ /* 0x000fe400078e021c */
[----:B------:R-:W-:Y:S01]  /*3220*/  IMAD.IADD R60, R60, 0x1, R50 ;  /* 0x000000013c3c7824 */ /* 0x000fe200078e0232 */
[----:B------:R-:W-:Y:S01]  /*3230*/  SHF.L.W.U32.HI R11, R48, 0x19, R48 ;  /* 0x00000019300b7819 */ /* 0x000fe20000010e30 */
[----:B------:R0:W-:Y:S03]  /*3240*/  STL.128 [R1+0x20], R12 ;  /* 0x0000200c01007387 */ /* 0x0001e60000100c00 */
[----:B------:R-:W-:-:S02]  /*3250*/  IADD3 R9, PT, PT, R11, R55, R20 ;  /* 0x000000370b097210 */ /* 0x000fc40007ffe014 */
[----:B------:R-:W-:Y:S02]  /*3260*/  LOP3.LUT R55, R45, R60, RZ, 0x3c, !PT ;  /* 0x0000003c2d377212 */ /* 0x000fe400078e3cff */
[----:B------:R-:W-:Y:S02]  /*3270*/  IADD3 R57, PT, PT, R57, R54, R13 ;  /* 0x0000003639397210 */ /* 0x000fe40007ffe00d */
[----:B------:R-:W-:Y:S02]  /*3280*/  SHF.L.W.U32.HI R55, R55, 0x19, R55 ;  /* 0x0000001937377819 */ /* 0x000fe40000010e37 */
[----:B0-----:R-:W-:-:S04]  /*3290*/  LOP3.LUT R12, R52, R31, RZ, 0x3c, !PT ;  /* 0x0000001f340c7212 */ /* 0x001fc800078e3cff */
[----:B------:R-:W-:Y:S01]  /*32a0*/  SHF.L.W.U32.HI R12, R12, 0x19, R12 ;  /* 0x000000190c0c7819 */ /* 0x000fe20000010e0c */
[----:B------:R-:W-:Y:S01]  /*32b0*/  STL.128 [R1+0x30], R20 ;  /* 0x0000301401007387 */ /* 0x000fe20000100c00 */
[-C--:B------:R-:W-:Y:S02]  /*32c0*/  LOP3.LUT R30, R30, R57.reuse, RZ, 0x3c, !PT ;  /* 0x000000391e1e7212 */ /* 0x080fe400078e3cff */
[----:B------:R-:W-:Y:S01]  /*32d0*/  IADD3 R53, PT, PT, R12, R57, R4 ;  /* 0x000000390c357210 */ /* 0x000fe20007ffe004 */
[----:B------:R0:W-:Y:S01]  /*32e0*/  STL.128 [R1+0x40], R4 ;  /* 0x0000400401007387 */ /* 0x0001e20000100c00 */
[----:B------:R-:W-:Y:S02]  /*32f0*/  IADD3 R57, PT, PT, R55, R8, R6 ;  /* 0x0000000837397210 */ /* 0x000fe40007ffe006 */
[----:B------:R-:W-:Y:S01]  /*3300*/  LOP3.LUT R10, R10, R53, RZ, 0x3c, !PT ;  /* 0x000000350a0a7212 */ /* 0x000fe200078e3cff */
[----:B------:R-:W2:Y:S03]  /*3310*/  LDL R8, [R27+0x10] ;  /* 0x000010001b087983 */ /* 0x000ea60000100800 */
[----:B------:R-:W-:Y:S01]  /*3320*/  SHF.L.W.U32.HI R29, R10, 0x10, R10 ;  /* 0x000000100a1d7819 */ /* 0x000fe20000010e0a */
[----:B------:R-:W3:Y:S04]  /*3330*/  LDL R14, [R34+0x10] ;  /* 0x00001000220e7983 */ /* 0x000ee80000100800 */
[----:B------:R-:W4:Y:S01]  /*3340*/  LDL R10, [R26+0x10] ;  /* 0x000010001a0a7983 */ /* 0x000f220000100800 */
[----:B------:R-:W-:Y:S01]  /*3350*/  SHF.L.W.U32.HI R56, R30, 0x18, R30 ;  /* 0x000000181e387819 */ /* 0x000fe20000010e1e */
[----:B------:R-:W-:Y:S01]  /*3360*/  IMAD.IADD R45, R60, 0x1, R29 ;  /* 0x000000013c2d7824 */ /* 0x000fe200078e021d */
[----:B------:R-:W-:Y:S01]  /*3370*/  LOP3.LUT R28, R28, R9, RZ, 0x3c, !PT ;  /* 0x000000091c1c7212 */ /* 0x000fe200078e3cff */
[----:B------:R-:W5:Y:S02]  /*3380*/  LDL R15, [R36+0x10] ;  /* 0x00001000240f7983 */ /* 0x000f640000100800 */
[----:B------:R-:W-:Y:S01]  /*3390*/  IMAD.IADD R49, R49, 0x1, R56 ;  /* 0x0000000131317824 */ /* 0x000fe200078e0238 */
[----:B------:R-:W-:Y:S01]  /*33a0*/  LOP3.LUT R12, R12, R45, RZ, 0x3c, !PT ;  /* 0x0000002d0c0c7212 */ /* 0x000fe200078e3cff */
[----:B0-----:R-:W5:Y:S03]  /*33b0*/  LDL R4, [R3+0x10] ;  /* 0x0000100003047983 */ /* 0x001f660000100800 */
[----:B------:R-:W-:Y:S01]  /*33c0*/  LOP3.LUT R13, R54, R49, RZ, 0x3c, !PT ;  /* 0x00000031360d7212 */ /* 0x000fe200078e3cff */
[----:B------:R-:W5:Y:S01]  /*33d0*/  LDL R20, [R38+0x10] ;  /* 0x0000100026147983 */ /* 0x000f620000100800 */
[----:B------:R-:W-:-:S02]  /*33e0*/  SHF.L.W.U32.HI R54, R28, 0x10, R28 ;  /* 0x000000101c367819 */ /* 0x000fc40000010e1c */
[----:B------:R-:W-:Y:S01]  /*33f0*/  SHF.L.W.U32.HI R13, R13, 0x19, R13 ;  /* 0x000000190d0d7819 */ /* 0x000fe20000010e0d */
[----:B------:R-:W5:Y:S01]  /*3400*/  LDL R6, [R41+0x10] ;  /* 0x0000100029067983 */ /* 0x000f620000100800 */
[----:B------:R-:W-:-:S03]  /*3410*/  SHF.L.W.U32.HI R52, R12, 0x14, R12 ;  /* 0x000000140c347819 */ /* 0x000fc60000010e0c */
[----:B------:R-:W3:Y:S01]  /*3420*/  LDL R12, [R32+0x10] ;  /* 0x00001000200c7983 */ /* 0x000ee20000100800 */
[----:B------:R-:W-:Y:S01]  /*3430*/  IADD3 R51, PT, PT, R13, R58, R22 ;  /* 0x0000003a0d337210 */ /* 0x000fe20007ffe016 */
[----:B------:R-:W-:Y:S01]  /*3440*/  IMAD.IADD R30, R49, 0x1, R54 ;  /* 0x00000001311e7824 */ /* 0x000fe200078e0236 */
[----:B------:R-:W-:Y:S01]  /*3450*/  LOP3.LUT R56, R56, R57, RZ, 0x3c, !PT ;  /* 0x0000003938387212 */ /* 0x000fe200078e3cff */
[----:B------:R-:W5:Y:S01]  /*3460*/  LDL R22, [R39+0x10] ;  /* 0x0000100027167983 */ /* 0x000f620000100800 */
[----:B------:R-:W-:Y:S02]  /*3470*/  LOP3.LUT R50, R50, R51, RZ, 0x3c, !PT ;  /* 0x0000003332327212 */ /* 0x000fe400078e3cff */
[----:B------:R-:W-:Y:S02]  /*3480*/  LOP3.LUT R11, R11, R30, RZ, 0x3c, !PT ;  /* 0x0000001e0b0b7212 */ /* 0x000fe400078e3cff */
[----:B------:R-:W-:Y:S02]  /*3490*/  SHF.L.W.U32.HI R28, R50, 0x10, R50 ;  /* 0x00000010321c7819 */ /* 0x000fe40000010e32 */
[----:B------:R-:W-:-:S02]  /*34a0*/  SHF.L.W.U32.HI R48, R11, 0x14, R11 ;  /* 0x000000140b307819 */ /* 0x000fc40000010e0b */
[----:B------:R-:W5:Y:S01]  /*34b0*/  LDL R11, [R35+0x10] ;  /* 0x00001000230b7983 */ /* 0x000f620000100800 */
[----:B------:R-:W-:Y:S01]  /*34c0*/  IMAD.IADD R31, R31, 0x1, R28 ;  /* 0x000000011f1f7824 */ /* 0x000fe200078e021c */
[----:B------:R-:W-:Y:S02]  /*34d0*/  IADD3 R49, PT, PT, R9, R48, R21 ;  /* 0x0000003009317210 */ /* 0x000fe40007ffe015 */
[----:B------:R-:W5:Y:S02]  /*34e0*/  LDL R9, [R33+0x10] ;  /* 0x0000100021097983 */ /* 0x000f640000100800 */
[----:B------:R-:W-:Y:S02]  /*34f0*/  LOP3.LUT R13, R13, R31, RZ, 0x3c, !PT ;  /* 0x0000001f0d0d7212 */ /* 0x000fe400078e3cff */
[----:B------:R-:W-:Y:S01]  /*3500*/  SHF.L.W.U32.HI R56, R56, 0x10, R56 ;  /* 0x0000001038387819 */ /* 0x000fe20000010e38 */
[----:B------:R-:W5:Y:S01]  /*3510*/  LDL R21, [R44+0x10] ;  /* 0x000010002c157983 */ /* 0x000f620000100800 */
[----:B------:R-:W-:-:S03]  /*3520*/  SHF.L.W.U32.HI R50, R13, 0x14, R13 ;  /* 0x000000140d327819 */ /* 0x000fc60000010e0d */
[----:B------:R-:W5:Y:S01]  /*3530*/  LDL R13, [R37+0x10] ;  /* 0x00001000250d7983 */ /* 0x000f620000100800 */
[----:B------:R-:W-:-:S05]  /*3540*/  IMAD.IADD R59, R59, 0x1, R56 ;  /* 0x000000013b3b7824 */ /* 0x000fca00078e0238 */
[----:B------:R-:W-:-:S04]  /*3550*/  LOP3.LUT R55, R55, R59, RZ, 0x3c, !PT ;  /* 0x0000003b37377212 */ /* 0x000fc800078e3cff */
[----:B------:R-:W-:Y:S02]  /*3560*/  SHF.L.W.U32.HI R58, R55, 0x14, R55 ;  /* 0x00000014373a7819 */ /* 0x000fe40000010e37 */
[----:B------:R-:W-:Y:S02]  /*3570*/  IADD3 R51, PT, PT, R51, R50, R23 ;  /* 0x0000003233337210 */ /* 0x000fe40007ffe017 */
[----:B------:R-:W-:Y:S01]  /*3580*/  IADD3 R53, PT, PT, R53, R52, R5 ;  /* 0x0000003435357210 */ /* 0x000fe20007ffe005 */
[----:B------:R-:W5:Y:S01]  /*3590*/  LDL R23, [R43+0x10] ;  /* 0x000010002b177983 */ /* 0x000f620000100800 */
[----:B------:R-:W-:-:S03]  /*35a0*/  IADD3 R55, PT, PT, R57, R58, R7 ;  /* 0x0000003a39377210 */ /* 0x000fc60007ffe007 */
[----:B------:R-:W5:Y:S04]  /*35b0*/  LDL R5, [R42+0x10] ;  /* 0x000010002a057983 */ /* 0x000f680000100800 */
[----:B------:R-:W5:Y:S01]  /*35c0*/  LDL R7, [R40+0x10] ;  /* 0x0000100028077983 */ /* 0x000f620000100800 */
[----:B------:R-:W-:Y:S02]  /*35d0*/  LOP3.LUT R56, R56, R55, RZ, 0x3c, !PT ;  /* 0x0000003738387212 */ /* 0x000fe400078e3cff */
[----:B------:R-:W-:Y:S02]  /*35e0*/  LOP3.LUT R54, R54, R49, RZ, 0x3c, !PT ;  /* 0x0000003136367212 */ /* 0x000fe400078e3cff */
[----:B------:R-:W-:Y:S02]  /*35f0*/  SHF.L.W.U32.HI R56, R56, 0x18, R56 ;  /* 0x0000001838387819 */ /* 0x000fe40000010e38 */
        /* <DEDUP_REMOVED lines=8> */
[----:B------:R-:W-:Y:S02]  /*3680*/  LOP3.LUT R48, R48, R59, RZ, 0x3c, !PT ;  /* 0x0000003b30307212 */ /* 0x000fe400078e3cff */
[----:B------:R-:W-:-:S02]  /*3690*/  SHF.L.W.U32.HI R58, R30, 0x18, R30 ;  /* 0x000000181e3a7819 */ /* 0x000fc40000010e1e */
[----:B------:R-:W-:-:S03]  /*36a0*/  SHF.L.W.U32.HI R28, R48, 0x19, R48 ;  /* 0x00000019301c7819 */ /* 0x000fc60000010e30 */
[----:B------:R-:W-:Y:S01]  /*36b0*/  IMAD.IADD R45, R45, 0x1, R58 ;  /* 0x000000012d2d7824 */ /* 0x000fe200078e023a */
[----:B--2---:R-:W-:Y:S01]  /*36c0*/  IADD3 R30, PT, PT, R29, R49, R8 ;  /* 0x000000311d1e7210 */ /* 0x004fe20007ffe008 */
[----:B------:R-:W-:-:S03]  /*36d0*/  IMAD.IADD R49, R31, 0x1, R60 ;  /* 0x000000011f317824 */ /* 0x000fc600078e023c */
[----:B------:R-:W-:Y:S02]  /*36e0*/  LOP3.LUT R31, R60, R30, RZ, 0x3c, !PT ;  /* 0x0000001e3c1f7212 */ /* 0x000fe400078e3cff */
[----:B----4-:R-:W-:Y:S02]  /*36f0*/  IADD3 R48, PT, PT, R28, R51, R10 ;  /* 0x000000331c307210 */ /* 0x010fe40007ffe00a */
[----:B------:R-:W-:Y:S02]  /*3700*/  SHF.L.W.U32.HI R31, R31, 0x10, R31 ;  /* 0x000000101f1f7819 */ /* 0x000fe40000010e1f */
[----:B------:R-:W-:Y:S02]  /*3710*/  LOP3.LUT R51, R58, R48, RZ, 0x3c, !PT ;  /* 0x000000303a337212 */ /* 0x000fe400078e3cff */
[----:B------:R-:W-:Y:S01]  /*3720*/  LOP3.LUT R58, R52, R45, RZ, 0x3c, !PT ;  /* 0x0000002d343a7212 */ /* 0x000fe200078e3cff */
[----:B------:R-:W-:-:S05]  /*3730*/  IMAD.IADD R52, R45, 0x1, R31 ;  /* 0x000000012d347824 */ /* 0x000fca00078e021f */
[----:B------:R-:W-:-:S04]  /*3740*/  LOP3.LUT R29, R29, R52, RZ, 0x3c, !PT ;  /* 0x000000341d1d7212 */ /* 0x000fc800078e3cff */
[----:B------:R-:W-:Y:S02]  /*3750*/  SHF.L.W.U32.HI R45, R29, 0x14, R29 ;  /* 0x000000141d2d7819 */ /* 0x000fe40000010e1d */
[----:B------:R-:W-:Y:S02]  /*3760*/  LOP3.LUT R29, R50, R49, RZ, 0x3c, !PT ;  /* 0x00000031321d7212 */ /* 0x000fe400078e3cff */
[----:B------:R-:W-:Y:S02]  /*3770*/  SHF.L.W.U32.HI R51, R51, 0x10, R51 ;  /* 0x0000001033337819 */ /* 0x000fe40000010e33 */
[----:B------:R-:W-:Y:S02]  /*3780*/  SHF.L.W.U32.HI R29, R29, 0x19, R29 ;  /* 0x000000191d1d7819 */ /* 0x000fe40000010e1d */
[----:B------:R-:W-:Y:S01]  /*3790*/  SHF.L.W.U32.HI R60, R58, 0x19, R58 ;  /* 0x000000193a3c7819 */ /* 0x000fe20000010e3a */
[----:B------:R-:W-:Y:S01]  /*37a0*/  IMAD.IADD R61, R54, 0x1, R51 ;  /* 0x00000001363d7824 */ /* 0x000fe200078e0233 */
[----:B---3--:R-:W-:-:S02]  /*37b0*/  IADD3 R53, PT, PT, R29, R53, R12 ;  /* 0x000000351d357210 */ /* 0x008fc40007ffe00c */
[----:B------:R-:W-:Y:S02]  /*37c0*/  IADD3 R54, PT, PT, R60, R55, R14 ;  /* 0x000000373c367210 */ /* 0x000fe40007ffe00e */
[----:B------:R-:W-:Y:S02]  /*37d0*/  LOP3.LUT R56, R56, R53, RZ, 0x3c, !PT ;  /* 0x0000003538387212 */ /* 0x000fe400078e3cff */
[----:B------:R-:W-:Y:S02]  /*37e0*/  LOP3.LUT R57, R57, R54, RZ, 0x3c, !PT ;  /* 0x0000003639397212 */ /* 0x000fe400078e3cff */
[----:B------:R-:W-:Y:S02]  /*37f0*/  SHF.L.W.U32.HI R58, R56, 0x10, R56 ;  /* 0x00000010383a7819 */ /* 0x000fe40000010e38 */
[----:B------:R-:W-:-:S03]  /*3800*/  SHF.L.W.U32.HI R56, R57, 0x10, R57 ;  /* 0x0000001039387819 */ /* 0x000fc60000010e39 */
[----:B------:R-:W-:Y:S02]  /*3810*/  IMAD.IADD R50, R59, 0x1, R58 ;  /* 0x000000013b327824 */ /* 0x000fe400078e023a */
[----:B------:R-:W-:Y:S01]  /*3820*/  IMAD.IADD R49, R49, 0x1, R56 ;  /* 0x0000000131317824 */ /* 0x000fe200078e0238 */
[----:B-----5:R0:W-:Y:S04]  /*3830*/  STL.128 [R1+0x10], R8 ;  /* 0x0000100801007387 */ /* 0x0201e80000100c00 */
[----:B------:R-:W-:-:S04]  /*3840*/  LOP3.LUT R60, R60, R49, RZ, 0x3c, !PT ;  /* 0x000000313c3c7212 */ /* 0x000fc800078e3cff */
[----:B------:R-:W-:Y:S02]  /*3850*/  SHF.L.W.U32.HI R60, R60, 0x14, R60 ;  /* 0x000000143c3c7819 */ /* 0x000fe40000010e3c */
[----:B0-----:R-:W-:-:S04]  /*3860*/  LOP3.LUT R10, R29, R50, RZ, 0x3c, !PT ;  /* 0x000000321d0a7212 */ /* 0x001fc800078e3cff */
[----:B------:R-:W-:Y:S02]  /*3870*/  SHF.L.W.U32.HI R10, R10, 0x14, R10 ;  /* 0x000000140a0a7819 */ /* 0x000fe40000010e0a */
[----:B------:R-:W-:Y:S02]  /*3880*/  IADD3 R30, PT, PT, R30, R45, R9 ;  /* 0x0000002d1e1e7210 */ /* 0x000fe40007ffe009 */
[----:B------:R-:W-:Y:S02]  /*3890*/  IADD3 R29, PT, PT, R53, R10, R13 ;  /* 0x0000000a351d7210 */ /* 0x000fe40007ffe00d */
[----:B------:R-:W-:Y:S02]  /*38a0*/  LOP3.LUT R28, R28, R61, RZ, 0x3c, !PT ;  /* 0x0000003d1c1c7212 */ /* 0x000fe400078e3cff */
[----:B------:R-:W-:Y:S02]  /*38b0*/  IADD3 R9, PT, PT, R54, R60, R15 ;  /* 0x0000003c36097210 */ /* 0x000fe40007ffe00f */
[----:B------:R-:W-:-:S02]  /*38c0*/  LOP3.LUT R55, R58, R29, RZ, 0x3c, !PT ;  /* 0x0000001d3a377212 */ /* 0x000fc400078e3cff */
[----:B------:R-:W-:Y:S02]  /*38d0*/  SHF.L.W.U32.HI R28, R28, 0x14, R28 ;  /* 0x000000141c1c7819 */ /* 0x000fe40000010e1c */
[----:B------:R-:W-:Y:S02]  /*38e0*/  LOP3.LUT R54, R56, R9, RZ, 0x3c, !PT ;  /* 0x0000000938367212 */ /* 0x000fe400078e3cff */
[----:B------:R-:W-:Y:S02]  /*38f0*/  SHF.L.W.U32.HI R55, R55, 0x18, R55 ;  /* 0x0000001837377819 */ /* 0x000fe40000010e37 */
[----:B------:R-:W-:Y:S02]  /*3900*/  IADD3 R48, PT, PT, R48, R28, R11 ;  /* 0x0000001c30307210 */ /* 0x000fe40007ffe00b */
[----:B------:R-:W-:Y:S01]  /*3910*/  SHF.L.W.U32.HI R54, R54, 0x18, R54 ;  /* 0x0000001836367819 */ /* 0x000fe20000010e36 */
[----:B------:R-:W-:Y:S01]  /*3920*/  IMAD.IADD R11, R50, 0x1, R55 ;  /* 0x00000001320b7824 */ /* 0x000fe200078e0237 */
[----:B------:R-:W-:-:S03]  /*3930*/  LOP3.LUT R8, R51, R48, RZ, 0x3c, !PT ;  /* 0x0000003033087212 */ /* 0x000fc600078e3cff */
[----:B------:R-:W-:Y:S01]  /*3940*/  IMAD.IADD R49, R49, 0x1, R54 ;  /* 0x0000000131317824 */ /* 0x000fe200078e0236 */
[----:B------:R-:W-:Y:S02]  /*3950*/  SHF.L.W.U32.HI R8, R8, 0x18, R8 ;  /* 0x0000001808087819 */ /* 0x000fe40000010e08 */
[----:B------:R-:W-:Y:S02]  /*3960*/  LOP3.LUT R10, R10, R11, RZ, 0x3c, !PT ;  /* 0x0000000b0a0a7212 */ /* 0x000fe400078e3cff */
[----:B------:R-:W-:Y:S01]  /*3970*/  LOP3.LUT R60, R60, R49, RZ, 0x3c, !PT ;  /* 0x000000313c3c7212 */ /* 0x000fe200078e3cff */
[----:B------:R-:W-:Y:S01]  /*3980*/  IMAD.IADD R53, R61, 0x1, R8 ;  /* 0x000000013d357824 */ /* 0x000fe200078e0208 */
[----:B------:R-:W-:Y:S02]  /*3990*/  SHF.L.W.U32.HI R57, R10, 0x19, R10 ;  /* 0x000000190a397819 */ /* 0x000fe40000010e0a */
[----:B------:R-:W-:Y:S02]  /*39a0*/  SHF.L.W.U32.HI R10, R60, 0x19, R60 ;  /* 0x000000193c0a7819 */ /* 0x000fe40000010e3c */
[----:B------:R-:W-:Y:S01]  /*39b0*/  LOP3.LUT R31, R31, R30, RZ, 0x3c, !PT ;  /* 0x0000001e1f1f7212 */ /* 0x000fe200078e3cff */
[----:B------:R0:W-:Y:S01]  /*39c0*/  STL.128 [R1+0x20], R12 ;  /* 0x0000200c01007387 */ /* 0x0001e20000100c00 */
[----:B------:R-:W-:-:S02]  /*39d0*/  LOP3.LUT R28, R28, R53, RZ, 0x3c, !PT ;  /* 0x000000351c1c7212 */ /* 0x000fc400078e3cff */
[----:B------:R-:W-:Y:S02]  /*39e0*/  SHF.L.W.U32.HI R31, R31, 0x18, R31 ;  /* 0x000000181f1f7819 */ /* 0x000fe40000010e1f */
[----:B------:R-:W-:Y:S02]  /*39f0*/  IADD3 R51, PT, PT, R57, R48, R22 ;  /* 0x0000003039337210 */ /* 0x000fe40007ffe016 */
[----:B------:R-:W-:Y:S02]  /*3a00*/  SHF.L.W.U32.HI R59, R28, 0x19, R28 ;  /* 0x000000191c3b7819 */ /* 0x000fe40000010e1c */
[----:B------:R-:W-:Y:S02]  /*3a10*/  LOP3.LUT R28, R31, R51, RZ, 0x3c, !PT ;  /* 0x000000331f1c7212 */ /* 0x000fe400078e3cff */
[----:B0-----:R-:W-:Y:S01]  /*3a20*/  IADD3 R15, PT, PT, R10, R29, R4 ;  /* 0x0000001d0a0f7210 */ /* 0x001fe20007ffe004 */
[----:B------:R-:W-:-:S03]  /*3a30*/  IMAD.IADD R52, R52, 0x1, R31 ;  /* 0x0000000134347824 */ /* 0x000fc600078e021f */
[----:B------:R-:W-:Y:S02]  /*3a40*/  LOP3.LUT R8, R8, R15, RZ, 0x3c, !PT ;  /* 0x0000000f08087212 */ /* 0x000fe400078e3cff */
[----:B------:R-:W-:Y:S02]  /*3a50*/  SHF.L.W.U32.HI R28, R28, 0x10, R28 ;  /* 0x000000101c1c7819 */ /* 0x000fe40000010e1c */
[----:B------:R-:W-:Y:S02]  /*3a60*/  SHF.L.W.U32.HI R29, R8, 0x10, R8 ;  /* 0x00000010081d7819 */ /* 0x000fe40000010e08 */
[----:B------:R-:W-:Y:S01]  /*3a70*/  LOP3.LUT R8, R45, R52, RZ, 0x3c, !PT ;  /* 0x000000342d087212 */ /* 0x000fe200078e3cff */
[----:B------:R-:W-:Y:S02]  /*3a80*/  IMAD.IADD R31, R49, 0x1, R28 ;  /* 0x00000001311f7824 */ /* 0x000fe400078e021c */
[----:B------:R-:W-:Y:S01]  /*3a90*/  IMAD.IADD R45, R52, 0x1, R29 ;  /* 0x00000001342d7824 */ /* 0x000fe200078e021d */
[----:B------:R0:W-:Y:S02]  /*3aa0*/  STL.128 [R1+0x30], R20 ;  /* 0x0000301401007387 */ /* 0x0001e40000100c00 */
[----:B------:R-:W-:-:S02]  /*3ab0*/  LOP3.LUT R50, R57, R31, RZ, 0x3c, !PT ;  /* 0x0000001f39327212 */ /* 0x000fc400078e3cff */
[----:B------:R-:W-:Y:S01]  /*3ac0*/  LOP3.LUT R10, R10, R45, RZ, 0x3c, !PT ;  /* 0x0000002d0a0a7212 */ /* 0x000fe200078e3cff */
[----:B------:R1:W-:Y:S01]  /*3ad0*/  STL.128 [R1+0x40], R4 ;  /* 0x0000400401007387 */ /* 0x0003e20000100c00 */
[----:B------:R-:W-:-:S03]  /*3ae0*/  SHF.L.W.U32.HI R57, R8, 0x19, R8 ;  /* 0x0000001908397819 */ /* 0x000fc60000010e08 */
[----:B------:R-:W2:Y:S01]  /*3af0*/  LDL R8, [R0] ;  /* 0x0000000000087983 */ /* 0x000ea20000100800 */
[----:B------:R-:W-:-:S03]  /*3b00*/  SHF.L.W.U32.HI R52, R10, 0x14, R10 ;  /* 0x000000140a347819 */ /* 0x000fc60000010e0a */
[----:B------:R-:W3:Y:S01]  /*3b10*/  LDL R10, [R26+0x10] ;  /* 0x000010001a0a7983 */ /* 0x000ee20000100800 */
[----:B------:R-:W-:-:S03]  /*3b20*/  IADD3 R13, PT, PT, R59, R30, R20 ;  /* 0x0000001e3b0d7210 */ /* 0x000fc60007ffe014 */
[----:B------:R-:W4:Y:S01]  /*3b30*/  LDL R12, [R32+0x10] ;  /* 0x00001000200c7983 */ /* 0x000f220000100800 */
[----:B------:R-:W-:-:S03]  /*3b40*/  LOP3.LUT R54, R54, R13, RZ, 0x3c, !PT ;  /* 0x0000000d36367212 */ /* 0x000fc600078e3cff */
[----:B------:R-:W5:Y:S01]  /*3b50*/  LDL R14, [R34+0x10] ;  /* 0x00001000220e7983 */ /* 0x000f620000100800 */
[----:B------:R-:W-:Y:S02]  /*3b60*/  SHF.L.W.U32.HI R54, R54, 0x10, R54 ;  /* 0x0000001036367819 */ /* 0x000fe40000010e36 */
[----:B------:R-:W-:Y:S01]  /*3b70*/  IADD3 R56, PT, PT, R15, R52, R5 ;  /* 0x000000340f387210 */ /* 0x000fe20007ffe005 */
[----:B0-----:R-:W5:Y:S02]  /*3b80*/  LDL R22, [R39+0x10] ;  /* 0x0000100027167983 */ /* 0x001f640000100800 */
[----:B------:R-:W-:Y:S02]  /*3b90*/  IMAD.IADD R30, R11, 0x1, R54 ;  /* 0x000000010b1e7824 */ /* 0x000fe400078e0236 */
[----:B------:R-:W5:Y:S03]  /*3ba0*/  LDL R11, [R35+0x10] ;  /* 0x00001000230b7983 */ /* 0x000f660000100800 */
[----:B------:R-:W-:Y:S01]  /*3bb0*/  LOP3.LUT R48, R59, R30, RZ, 0x3c, !PT ;  /* 0x0000001e3b307212 */ /* 0x000fe200078e3cff */
[----:B------:R-:W5:Y:S01]  /*3bc0*/  LDL R15, [R36+0x10] ;  /* 0x00001000240f7983 */ /* 0x000f620000100800 */
[----:B------:R-:W-:-:S03]  /*3bd0*/  IADD3 R59, PT, PT, R57, R9, R6 ;  /* 0x00000009393b7210 */ /* 0x000fc60007ffe006 */
[----:B------:R-:W5:Y:S01]  /*3be0*/  LDL R9, [R33+0x10] ;  /* 0x0000100021097983 */ /* 0x000f620000100800 */
[----:B------:R-:W-:Y:S02]  /*3bf0*/  SHF.L.W.U32.HI R48, R48, 0x14, R48 ;  /* 0x0000001430307819 */ /* 0x000fe40000010e30 */
[----:B------:R-:W-:Y:S01]  /*3c00*/  SHF.L.W.U32.HI R50, R50, 0x14, R50 ;  /* 0x0000001432327819 */ /* 0x000fe20000010e32 */
[----:B------:R-:W5:Y:S01]  /*3c10*/  LDL R20, [R38+0x10] ;  /* 0x0000100026147983 */ /* 0x000f620000100800 */
[----:B------:R-:W-:-:S03]  /*3c20*/  IADD3 R49, PT, PT, R13, R48, R21 ;  /* 0x000000300d317210 */ /* 0x000fc60007ffe015 */
[----:B------:R-:W5:Y:S01]  /*3c30*/  LDL R13, [R37+0x10] ;  /* 0x00001000250d7983 */ /* 0x000f620000100800 */
[----:B------:R-:W-:Y:S02]  /*3c40*/  LOP3.LUT R55, R55, R59, RZ, 0x3c, !PT ;  /* 0x0000003b37377212 */ /* 0x000fe400078e3cff */
[----:B------:R-:W-:Y:S01]  /*3c50*/  IADD3 R51, PT, PT, R51, R50, R23 ;  /* 0x0000003233337210 */ /* 0x000fe20007ffe017 */
[----:B-1----:R-:W5:Y:S01]  /*3c60*/  LDL R4, [R3+0x10] ;  /* 0x0000100003047983 */ /* 0x002f620000100800 */
[----:B------:R-:W-:-:S03]  /*3c70*/  SHF.L.W.U32.HI R58, R55, 0x10, R55 ;  /* 0x00000010373a7819 */ /* 0x000fc60000010e37 */
[----:B------:R-:W5:Y:S02]  /*3c80*/  LDL R21, [R44+0x10] ;  /* 0x000010002c157983 */ /* 0x000f640000100800 */
[----:B------:R-:W-:Y:S02]  /*3c90*/  IMAD.IADD R60, R53, 0x1, R58 ;  /* 0x00000001353c7824 */ /* 0x000fe400078e023a */
[----:B------:R-:W5:Y:S03]  /*3ca0*/  LDL R23, [R43+0x10] ;  /* 0x000010002b177983 */ /* 0x000f660000100800 */
[----:B------:R-:W-:Y:S01]  /*3cb0*/  LOP3.LUT R53, R57, R60, RZ, 0x3c, !PT ;  /* 0x0000003c39357212 */ /* 0x000fe200078e3cff */
[----:B------:R-:W5:Y:S03]  /*3cc0*/  LDL R6, [R41+0x10] ;  /* 0x0000100029067983 */ /* 0x000f660000100800 */
[----:B------:R-:W-:Y:S01]  /*3cd0*/  SHF.L.W.U32.HI R53, R53, 0x14, R53 ;  /* 0x0000001435357819 */ /* 0x000fe20000010e35 */
[----:B------:R-:W5:Y:S03]  /*3ce0*/  LDL R5, [R42+0x10] ;  /* 0x000010002a057983 */ /* 0x000f660000100800 */
[----:B------:R-:W-:-:S02]  /*3cf0*/  IADD3 R55, PT, PT, R59, R53, R7 ;  /* 0x000000353b377210 */ /* 0x000fc40007ffe007 */
[----:B------:R-:W5:Y:S02]  /*3d00*/  LDL R7, [R40+0x10] ;  /* 0x0000100028077983 */ /* 0x000f640000100800 */
        /* <DEDUP_REMOVED lines=11> */
[----:B------:R-:W-:Y:S02]  /*3dc0*/  LOP3.LUT R29, R29, R56, RZ, 0x3c, !PT ;  /* 0x000000381d1d7212 */ /* 0x000fe400078e3cff */
[----:B------:R-:W-:Y:S01]  /*3dd0*/  SHF.L.W.U32.HI R48, R48, 0x19, R48 ;  /* 0x0000001930307819 */ /* 0x000fe20000010e30 */
[----:B------:R-:W-:Y:S01]  /*3de0*/  IMAD.IADD R31, R31, 0x1, R28 ;  /* 0x000000011f1f7824 */ /* 0x000fe200078e021c */
[----:B------:R-:W-:-:S05]  /*3df0*/  SHF.L.W.U32.HI R30, R29, 0x18, R29 ;  /* 0x000000181d1e7819 */ /* 0x000fca0000010e1d */
[----:B------:R-:W-:Y:S01]  /*3e00*/  IMAD.IADD R45, R45, 0x1, R30 ;  /* 0x000000012d2d7824 */ /* 0x000fe200078e021e */
[----:B------:R-:W-:-:S04]  /*3e10*/  LOP3.LUT R50, R50, R31, RZ, 0x3c, !PT ;  /* 0x0000001f32327212 */ /* 0x000fc800078e3cff */
[----:B------:R-:W-:Y:S02]  /*3e20*/  LOP3.LUT R52, R52, R45, RZ, 0x3c, !PT ;  /* 0x0000002d34347212 */ /* 0x000fe400078e3cff */
[----:B--2---:R-:W-:Y:S02]  /*3e30*/  IADD3 R49, PT, PT, R53, R49, R8 ;  /* 0x0000003135317210 */ /* 0x004fe40007ffe008 */
        /* <DEDUP_REMOVED lines=11> */
[----:B------:R-:W-:Y:S02]  /*3ef0*/  SHF.L.W.U32.HI R60, R52, 0x19, R52 ;  /* 0x00000019343c7819 */ /* 0x000fe40000010e34 */
[----:B----4-:R-:W-:-:S02]  /*3f00*/  IADD3 R56, PT, PT, R53, R56, R12 ;  /* 0x0000003835387210 */ /* 0x010fc40007ffe00c */
[----:B-----5:R-:W-:Y:S02]  /*3f10*/  IADD3 R50, PT, PT, R60, R55, R14 ;  /* 0x000000373c327210 */ /* 0x020fe40007ffe00e */
[----:B------:R-:W-:Y:S02]  /*3f20*/  LOP3.LUT R58, R59, R56, RZ, 0x3c, !PT ;  /* 0x000000383b3a7212 */ /* 0x000fe400078e3cff */
[----:B------:R-:W-:Y:S02]  /*3f30*/  LOP3.LUT R52, R57, R50, RZ, 0x3c, !PT ;  /* 0x0000003239347212 */ /* 0x000fe400078e3cff */
[----:B------:R-:W-:Y:S02]  /*3f40*/  SHF.L.W.U32.HI R58, R58, 0x10, R58 ;  /* 0x000000103a3a7819 */ /* 0x000fe40000010e3a */
[----:B------:R-:W-:Y:S02]  /*3f50*/  SHF.L.W.U32.HI R54, R54, 0x14, R54 ;  /* 0x0000001436367819 */ /* 0x000fe40000010e36 */
[----:B------:R-:W-:Y:S01]  /*3f60*/  SHF.L.W.U32.HI R52, R52, 0x10, R52 ;  /* 0x0000001034347819 */ /* 0x000fe20000010e34 */
[----:B------:R-:W-:Y:S01]  /*3f70*/  IMAD.IADD R61, R61, 0x1, R58 ;  /* 0x000000013d3d7824 */ /* 0x000fe200078e023a */
[----:B------:R-:W-:Y:S01]  /*3f80*/  IADD3 R51, PT, PT, R51, R54, R11 ;  /* 0x0000003633337210 */ /* 0x000fe20007ffe00b */
[----:B------:R0:W-:Y:S03]  /*3f90*/  STL.128 [R1+0x10], R8 ;  /* 0x0000100801007387 */ /* 0x0001e60000100c00 */
[----:B------:R-:W-:Y:S01]  /*3fa0*/  LOP3.LUT R53, R53, R61, RZ, 0x3c, !PT ;  /* 0x0000003d35357212 */ /* 0x000fe200078e3cff */
[----:B0-----:R-:W-:-:S05]  /*3fb0*/  IMAD.IADD R11, R31, 0x1, R52 ;  /* 0x000000011f0b7824 */ /* 0x001fca00078e0234 */
[----:B------:R-:W-:Y:S02]  /*3fc0*/  LOP3.LUT R8, R60, R11, RZ, 0x3c, !PT ;  /* 0x0000000b3c087212 */ /* 0x000fe400078e3cff */
[----:B------:R-:W-:-:S04]  /*3fd0*/  SHF.L.W.U32.HI R60, R53, 0x14, R53 ;  /* 0x00000014353c7819 */ /* 0x000fc80000010e35 */
[----:B------:R-:W-:Y:S02]  /*3fe0*/  IADD3 R55, PT, PT, R56, R60, R13 ;  /* 0x0000003c38377210 */ /* 0x000fe40007ffe00d */
[----:B------:R-:W-:Y:S02]  /*3ff0*/  SHF.L.W.U32.HI R53, R8, 0x14, R8 ;  /* 0x0000001408357819 */ /* 0x000fe40000010e08 */
[----:B------:R-:W-:-:S04]  /*4000*/  LOP3.LUT R8, R58, R55, RZ, 0x3c, !PT ;  /* 0x000000373a087212 */ /* 0x000fc800078e3cff */
[----:B------:R-:W-:Y:S01]  /*4010*/  SHF.L.W.U32.HI R8, R8, 0x18, R8 ;  /* 0x0000001808087819 */ /* 0x000fe20000010e08 */
[----:B------:R0:W-:Y:S01]  /*4020*/  STL.128 [R1+0x20], R12 ;  /* 0x0000200c01007387 */ /* 0x0001e20000100c00 */
[----:B------:R-:W-:-:S03]  /*4030*/  LOP3.LUT R10, R29, R51, RZ, 0x3c, !PT ;  /* 0x000000331d0a7212 */ /* 0x000fc600078e3cff */
[----:B------:R-:W-:Y:S01]  /*4040*/  IMAD.IADD R61, R61, 0x1, R8 ;  /* 0x000000013d3d7824 */ /* 0x000fe200078e0208 */
[----:B------:R-:W-:Y:S02]  /*4050*/  IADD3 R49, PT, PT, R49, R48, R9 ;  /* 0x0000003031317210 */ /* 0x000fe40007ffe009 */
[----:B------:R-:W-:Y:S02]  /*4060*/  SHF.L.W.U32.HI R10, R10, 0x18, R10 ;  /* 0x000000180a0a7819 */ /* 0x000fe40000010e0a */
[----:B------:R-:W-:Y:S02]  /*4070*/  IADD3 R31, PT, PT, R50, R53, R15 ;  /* 0x00000035321f7210 */ /* 0x000fe40007ffe00f */
[----:B------:R-:W-:Y:S02]  /*4080*/  LOP3.LUT R28, R28, R49, RZ, 0x3c, !PT ;  /* 0x000000311c1c7212 */ /* 0x000fe400078e3cff */
[----:B0-----:R-:W-:Y:S01]  /*4090*/  LOP3.LUT R13, R60, R61, RZ, 0x3c, !PT ;  /* 0x0000003d3c0d7212 */ /* 0x001fe200078e3cff */
[----:B------:R-:W-:-:S03]  /*40a0*/  IMAD.IADD R9, R45, 0x1, R10 ;  /* 0x000000012d097824 */ /* 0x000fc600078e020a */
[----:B------:R-:W-:Y:S02]  /*40b0*/  SHF.L.W.U32.HI R13, R13, 0x19, R13 ;  /* 0x000000190d0d7819 */ /* 0x000fe40000010e0d */
[----:B------:R-:W-:Y:S02]  /*40c0*/  LOP3.LUT R50, R52, R31, RZ, 0x3c, !PT ;  /* 0x0000001f34327212 */ /* 0x000fe400078e3cff */
[----:B------:R-:W-:Y:S02]  /*40d0*/  SHF.L.W.U32.HI R28, R28, 0x18, R28 ;  /* 0x000000181c1c7819 */ /* 0x000fe40000010e1c */
[----:B------:R-:W-:Y:S02]  /*40e0*/  IADD3 R45, PT, PT, R13, R51, R22 ;  /* 0x000000330d2d7210 */ /* 0x000fe40007ffe016 */
[----:B------:R-:W-:Y:S02]  /*40f0*/  SHF.L.W.U32.HI R50, R50, 0x18, R50 ;  /* 0x0000001832327819 */ /* 0x000fe40000010e32 */
[----:B------:R-:W-:-:S03]  /*4100*/  LOP3.LUT R14, R28, R45, RZ, 0x3c, !PT ;  /* 0x0000002d1c0e7212 */ /* 0x000fc600078e3cff */
[----:B------:R-:W-:Y:S01]  /*4110*/  IMAD.IADD R11, R11, 0x1, R50 ;  /* 0x000000010b0b7824 */ /* 0x000fe200078e0232 */
[----:B------:R-:W-:Y:S01]  /*4120*/  SHF.L.W.U32.HI R14, R14, 0x10, R14 ;  /* 0x000000100e0e7819 */ /* 0x000fe20000010e0e */
[----:B------:R-:W-:-:S04]  /*4130*/  IMAD.IADD R29, R30, 0x1, R28 ;  /* 0x000000011e1d7824 */ /* 0x000fc800078e021c */
[----:B------:R-:W-:Y:S01]  /*4140*/  IMAD.IADD R28, R11, 0x1, R14 ;  /* 0x000000010b1c7824 */ /* 0x000fe200078e020e */
[----:B------:R-:W-:Y:S04]  /*4150*/  STL.128 [R1+0x30], R20 ;  /* 0x0000301401007387 */ /* 0x000fe80000100c00 */
[----:B------:R-:W-:Y:S01]  /*4160*/  LOP3.LUT R13, R13, R28, RZ, 0x3c, !PT ;  /* 0x0000001c0d0d7212 */ /* 0x000fe200078e3cff */
[----:B------:R0:W-:Y:S04]  /*4170*/  STL.128 [R1+0x40], R4 ;  /* 0x0000400401007387 */ /* 0x0001e80000100c00 */
[----:B------:R-:W2:Y:S01]  /*4180*/  LDL R27, [R27+0x10] ;  /* 0x000010001b1b7983 */ /* 0x000ea20000100800 */
[----:B------:R-:W-:-:S03]  /*4190*/  SHF.L.W.U32.HI R30, R13, 0x14, R13 ;  /* 0x000000140d1e7819 */ /* 0x000fc60000010e0d */
[----:B------:R-:W3:Y:S04]  /*41a0*/  LDL R13, [R32+0x10] ;  /* 0x00001000200d7983 */ /* 0x000ee80000100800 */
[----:B------:R-:W4:Y:S04]  /*41b0*/  LDL R26, [R26+0x10] ;  /* 0x000010001a1a7983 */ /* 0x000f280000100800 */
[----:B------:R-:W5:Y:S04]  /*41c0*/  LDL R34, [R34+0x10] ;  /* 0x0000100022227983 */ /* 0x000f680000100800 */
[----:B------:R-:W5:Y:S04]  /*41d0*/  LDL R33, [R33+0x10] ;  /* 0x0000100021217983 */ /* 0x000f680000100800 */
[----:B------:R-:W5:Y:S04]  /*41e0*/  LDL R37, [R37+0x10] ;  /* 0x0000100025257983 */ /* 0x000f680000100800 */
[----:B------:R-:W5:Y:S04]  /*41f0*/  LDL R36, [R36+0x10] ;  /* 0x0000100024247983 */ /* 0x000f680000100800 */
[----:B------:R-:W5:Y:S01]  /*4200*/  LDL R35, [R35+0x10] ;  /* 0x0000100023237983 */ /* 0x000f620000100800 */
[----:B------:R-:W-:-:S03]  /*4210*/  LOP3.LUT R48, R48, R29, RZ, 0x3c, !PT ;  /* 0x0000001d30307212 */ /* 0x000fc600078e3cff */
[----:B------:R-:W5:Y:S01]  /*4220*/  LDL R41, [R41+0x10] ;  /* 0x0000100029297983 */ /* 0x000f620000100800 */
[----:B------:R-:W-:Y:S02]  /*4230*/  SHF.L.W.U32.HI R51, R48, 0x19, R48 ;  /* 0x0000001930337819 */ /* 0x000fe40000010e30 */
[----:B------:R-:W-:Y:S01]  /*4240*/  LOP3.LUT R52, R53, R11, RZ, 0x3c, !PT ;  /* 0x0000000b35347212 */ /* 0x000fe200078e3cff */
[----:B------:R-:W5:Y:S01]  /*4250*/  LDL R39, [R39+0x10] ;  /* 0x0000100027277983 */ /* 0x000f620000100800 */
[----:B------:R-:W-:-:S03]  /*4260*/  IADD3 R11, PT, PT, R51, R31, R6 ;  /* 0x0000001f330b7210 */ /* 0x000fc60007ffe006 */
[----:B0-----:R-:W5:Y:S04]  /*4270*/  LDL R6, [R3+0x10] ;  /* 0x0000100003067983 */ /* 0x001f680000100800 */
[----:B------:R-:W5:Y:S04]  /*4280*/  LDL R38, [R38+0x10] ;  /* 0x0000100026267983 */ /* 0x000f680000100800 */
[----:B------:R-:W5:Y:S04]  /*4290*/  LDL R40, [R40+0x10] ;  /* 0x0000100028287983 */ /* 0x000f680000100800 */
[----:B------:R-:W5:Y:S04]  /*42a0*/  LDL R42, [R42+0x10] ;  /* 0x000010002a2a7983 */ /* 0x000f680000100800 */
[----:B------:R-:W5:Y:S04]  /*42b0*/  LDL R44, [R44+0x10] ;  /* 0x000010002c2c7983 */ /* 0x000f680000100800 */
[----:B------:R-:W5:Y:S01]  /*42c0*/  LDL R43, [R43+0x10] ;  /* 0x000010002b2b7983 */ /* 0x000f620000100800 */
[----:B------:R-:W-:-:S02]  /*42d0*/  LOP3.LUT R54, R54, R9, RZ, 0x3c, !PT ;  /* 0x0000000936367212 */ /* 0x000fc400078e3cff */
[----:B------:R-:W-:Y:S02]  /*42e0*/  LOP3.LUT R8, R8, R11, RZ, 0x3c, !PT ;  /* 0x0000000b08087212 */ /* 0x000fe400078e3cff */
[----:B------:R-:W-:Y:S02]  /*42f0*/  SHF.L.W.U32.HI R54, R54, 0x19, R54 ;  /* 0x0000001936367819 */ /* 0x000fe40000010e36 */
[----:B------:R-:W-:Y:S02]  /*4300*/  SHF.L.W.U32.HI R52, R52, 0x19, R52 ;  /* 0x0000001934347819 */ /* 0x000fe40000010e34 */
[----:B------:R-:W-:Y:S02]  /*4310*/  SHF.L.W.U32.HI R8, R8, 0x10, R8 ;  /* 0x0000001008087819 */ /* 0x000fe40000010e08 */
[----:B------:R-:W-:Y:S02]  /*4320*/  IADD3 R49, PT, PT, R54, R49, R20 ;  /* 0x0000003136317210 */ /* 0x000fe40007ffe014 */
[----:B------:R-:W-:Y:S01]  /*4330*/  IADD3 R55, PT, PT, R52, R55, R4 ;  /* 0x0000003734377210 */ /* 0x000fe20007ffe004 */
[----:B------:R-:W-:Y:S01]  /*4340*/  IMAD.IADD R20, R9, 0x1, R8 ;  /* 0x0000000109147824 */ /* 0x000fe200078e0208 */
[----:B------:R-:W-:-:S02]  /*4350*/  LOP3.LUT R12, R50, R49, RZ, 0x3c, !PT ;  /* 0x00000031320c7212 */ /* 0x000fc400078e3cff */
[----:B------:R-:W-:Y:S02]  /*4360*/  LOP3.LUT R10, R10, R55, RZ, 0x3c, !PT ;  /* 0x000000370a0a7212 */ /* 0x000fe400078e3cff */
[----:B------:R-:W-:Y:S02]  /*4370*/  SHF.L.W.U32.HI R12, R12, 0x10, R12 ;  /* 0x000000100c0c7819 */ /* 0x000fe40000010e0c */
        /* <DEDUP_REMOVED lines=8> */
[----:B------:R-:W-:Y:S02]  /*4400*/  IADD3 R45, PT, PT, R45, R30, R23 ;  /* 0x0000001e2d2d7210 */ /* 0x000fe40007ffe017 */
[----:B------:R-:W-:Y:S02]  /*4410*/  LOP3.LUT R8, R8, R7, RZ, 0x3c, !PT ;  /* 0x0000000708087212 */ /* 0x000fe400078e3cff */
[----:B------:R-:W-:-:S02]  /*4420*/  SHF.L.W.U32.HI R50, R50, 0x14, R50 ;  /* 0x0000001432327819 */ /* 0x000fc40000010e32 */
[----:B------:R-:W-:Y:S02]  /*4430*/  SHF.L.W.U32.HI R48, R52, 0x14, R52 ;  /* 0x0000001434307819 */ /* 0x000fe40000010e34 */
[----:B------:R-:W-:Y:S02]  /*4440*/  LOP3.LUT R14, R14, R45, RZ, 0x3c, !PT ;  /* 0x0000002d0e0e7212 */ /* 0x000fe400078e3cff */
[----:B------:R-:W-:Y:S02]  /*4450*/  SHF.L.W.U32.HI R9, R8, 0x18, R8 ;  /* 0x0000001808097819 */ /* 0x000fe40000010e08 */
[----:B------:R-:W-:Y:S02]  /*4460*/  IADD3 R49, PT, PT, R49, R50, R21 ;  /* 0x0000003231317210 */ /* 0x000fe40007ffe015 */
[----:B------:R-:W-:Y:S01]  /*4470*/  IADD3 R10, PT, PT, R55, R48, R5 ;  /* 0x00000030370a7210 */ /* 0x000fe20007ffe005 */
[----:B------:R-:W-:Y:S01]  /*4480*/  IMAD.IADD R8, R20, 0x1, R9 ;  /* 0x0000000114087824 */ /* 0x000fe200078e0209 */
[----:B------:R-:W-:-:S02]  /*4490*/  SHF.L.W.U32.HI R21, R14, 0x18, R14 ;  /* 0x000000180e157819 */ /* 0x000fc40000010e0e */
[----:B------:R-:W-:Y:S02]  /*44a0*/  LOP3.LUT R12, R12, R49, RZ, 0x3c, !PT ;  /* 0x000000310c0c7212 */ /* 0x000fe400078e3cff */
[----:B------:R-:W-:Y:S01]  /*44b0*/  LOP3.LUT R15, R15, R10, RZ, 0x3c, !PT ;  /* 0x0000000a0f0f7212 */ /* 0x000fe200078e3cff */
[----:B------:R-:W-:Y:S01]  /*44c0*/  IMAD.IADD R11, R28, 0x1, R21 ;  /* 0x000000011c0b7824 */ /* 0x000fe200078e0215 */
[----:B------:R-:W-:Y:S02]  /*44d0*/  LOP3.LUT R14, R22, R8, RZ, 0x3c, !PT ;  /* 0x00000008160e7212 */ /* 0x000fe400078e3cff */
[----:B------:R-:W-:Y:S02]  /*44e0*/  SHF.L.W.U32.HI R12, R12, 0x18, R12 ;  /* 0x000000180c0c7819 */ /* 0x000fe40000010e0c */
[----:B------:R-:W-:Y:S02]  /*44f0*/  SHF.L.W.U32.HI R20, R15, 0x18, R15 ;  /* 0x000000180f147819 */ /* 0x000fe40000010e0f */
[----:B------:R-:W-:Y:S01]  /*4500*/  LOP3.LUT R15, R30, R11, RZ, 0x3c, !PT ;  /* 0x0000000b1e0f7212 */ /* 0x000fe200078e3cff */
[----:B------:R-:W-:Y:S01]  /*4510*/  IMAD.IADD R61, R61, 0x1, R12 ;  /* 0x000000013d3d7824 */ /* 0x000fe200078e020c */
[----:B------:R-:W-:Y:S01]  /*4520*/  SHF.L.W.U32.HI R14, R14, 0x19, R14 ;  /* 0x000000190e0e7819 */ /* 0x000fe20000010e0e */
[----:B------:R-:W-:Y:S01]  /*4530*/  IMAD.IADD R29, R29, 0x1, R20 ;  /* 0x000000011d1d7824 */ /* 0x000fe200078e0214 */
[----:B------:R-:W-:-:S02]  /*4540*/  SHF.L.W.U32.HI R15, R15, 0x19, R15 ;  /* 0x000000190f0f7819 */ /* 0x000fc40000010e0f */
[----:B------:R-:W-:Y:S02]  /*4550*/  LOP3.LUT R50, R50, R61, RZ, 0x3c, !PT ;  /* 0x0000003d32327212 */ /* 0x000fe400078e3cff */
[----:B------:R-:W-:-:S04]  /*4560*/  LOP3.LUT R48, R48, R29, RZ, 0x3c, !PT ;  /* 0x0000001d30307212 */ /* 0x000fc800078e3cff */
[----:B------:R-:W-:Y:S02]  /*4570*/  SHF.L.W.U32.HI R48, R48, 0x19, R48 ;  /* 0x0000001930307819 */ /* 0x000fe40000010e30 */
[----:B------:R-:W-:-:S05]  /*4580*/  IADD3 R4, P0, PT, R46, 0x1, RZ ;  /* 0x000000012e047810 */ /* 0x000fca0007f1e0ff */
[----:B------:R-:W-:Y:S01]  /*4590*/  IMAD.X R5, RZ, RZ, R47, P0 ;  /* 0x000000ffff057224 */ /* 0x000fe200000e062f */
[----:B--2---:R-:W-:Y:S02]  /*45a0*/  IADD3 R22, PT, PT, R14, R49, R27 ;  /* 0x000000310e167210 */ /* 0x004fe40007ffe01b */
[----:B---3--:R-:W-:Y:S02]  /*45b0*/  IADD3 R10, PT, PT, R15, R10, R13 ;  /* 0x0000000a0f0a7210 */ /* 0x008fe40007ffe00d */
[----:B------:R-:W-:Y:S02]  /*45c0*/  LOP3.LUT R21, R21, R22, RZ, 0x3c, !PT ;  /* 0x0000001615157212 */ /* 0x000fe400078e3cff */
[----:B------:R-:W-:Y:S02]  /*45d0*/  SHF.L.W.U32.HI R13, R50, 0x19, R50 ;  /* 0x00000019320d7819 */ /* 0x000fe40000010e32 */
[----:B------:R-:W-:Y:S02]  /*45e0*/  LOP3.LUT R9, R9, R10, RZ, 0x3c, !PT ;  /* 0x0000000a09097212 */ /* 0x000fe400078e3cff */
[----:B------:R-:W-:-:S02]  /*45f0*/  SHF.L.W.U32.HI R28, R21, 0x10, R21 ;  /* 0x00000010151c7819 */ /* 0x000fc40000010e15 */
[----:B----4-:R-:W-:Y:S02]  /*4600*/  IADD3 R26, PT, PT, R13, R45, R26 ;  /* 0x0000002d0d1a7210 */ /* 0x010fe40007ffe01a */
[----:B-----5:R-:W-:Y:S02]  /*4610*/  IADD3 R7, PT, PT, R48, R7, R34 ;  /* 0x0000000730077210 */ /* 0x020fe40007ffe022 */
[----:B------:R-:W-:Y:S01]  /*4620*/  SHF.L.W.U32.HI R30, R9, 0x10, R9 ;  /* 0x00000010091e7819 */ /* 0x000fe20000010e09 */
[----:B------:R-:W-:Y:S01]  /*4630*/  IMAD.IADD R9, R29, 0x1, R28 ;  /* 0x000000011d097824 */ /* 0x000fe200078e021c */
[----:B------:R-:W-:Y:S02]  /*4640*/  LOP3.LUT R20, R20, R26, RZ, 0x3c, !PT ;  /* 0x0000001a14147212 */ /* 0x000fe400078e3cff */
[----:B------:R-:W-:Y:S02]  /*4650*/  LOP3.LUT R23, R12, R7, RZ, 0x3c, !PT ;  /* 0x000000070c177212 */ /* 0x000fe400078e3cff */
[----:B------:R-:W-:-:S02]  /*4660*/  LOP3.LUT R14, R14, R9, RZ, 0x3c, !PT ;  /* 0x000000090e0e7212 */ /* 0x000fc400078e3cff */
[----:B------:R-:W-:Y:S02]  /*4670*/  SHF.L.W.U32.HI R21, R20, 0x10, R20 ;  /* 0x0000001014157819 */ /* 0x000fe40000010e14 */
[----:B------:R-:W-:Y:S01]  /*4680*/  SHF.L.W.U32.HI R20, R23, 0x10, R23 ;  /* 0x0000001017147819 */ /* 0x000fe20000010e17 */
[----:B------:R-:W-:Y:S01]  /*4690*/  IMAD.IADD R12, R61, 0x1, R30 ;  /* 0x000000013d0c7824 */ /* 0x000fe200078e021e */
[----:B------:R-:W-:-:S03]  /*46a0*/  SHF.L.W.U32.HI R14, R14, 0x14, R14 ;  /* 0x000000140e0e7819 */ /* 0x000fc60000010e0e */
[----:B------:R-:W-:Y:S01]  /*46b0*/  IMAD.IADD R11, R11, 0x1, R20 ;  /* 0x000000010b0b7824 */ /* 0x000fe200078e0214 */
[----:B------:R-:W-:Y:S01]  /*46c0*/  IADD3 R33, PT, PT, R22, R14, R33 ;  /* 0x0000000e16217210 */ /* 0x000fe20007ffe021 */
        /* <DEDUP_REMOVED lines=8> */
[----:B------:R-:W-:Y:S02]  /*4750*/  IADD3 R37, PT, PT, R10, R15, R37 ;  /* 0x0000000f0a257210 */ /* 0x000fe40007ffe025 */
[----:B------:R-:W-:Y:S02]  /*4760*/  SHF.L.W.U32.HI R13, R13, 0x14, R13 ;  /* 0x000000140d0d7819 */ /* 0x000fe40000010e0d */
[----:B------:R-:W-:Y:S01]  /*4770*/  IADD3 R23, PT, PT, R7, R48, R36 ;  /* 0x0000003007177210 */ /* 0x000fe20007ffe024 */
[----:B------:R-:W-:Y:S01]  /*4780*/  IMAD.IADD R9, R9, 0x1, R28 ;  /* 0x0000000109097824 */ /* 0x000fe200078e021c */
[----:B------:R-:W-:-:S02]  /*4790*/  LOP3.LUT R30, R30, R37, RZ, 0x3c, !PT ;  /* 0x000000251e1e7212 */ /* 0x000fc400078e3cff */
[----:B------:R-:W-:Y:S02]  /*47a0*/  IADD3 R26, PT, PT, R26, R13, R35 ;  /* 0x0000000d1a1a7210 */ /* 0x000fe40007ffe023 */
[----:B------:R-:W-:Y:S02]  /*47b0*/  LOP3.LUT R20, R20, R23, RZ, 0x3c, !PT ;  /* 0x0000001714147212 */ /* 0x000fe400078e3cff */
[----:B------:R-:W-:Y:S02]  /*47c0*/  SHF.L.W.U32.HI R7, R30, 0x18, R30 ;  /* 0x000000181e077819 */ /* 0x000fe40000010e1e */
[----:B------:R-:W-:Y:S02]  /*47d0*/  LOP3.LUT R14, R14, R9, RZ, 0x3c, !PT ;  /* 0x000000090e0e7212 */ /* 0x000fe400078e3cff */
[----:B------:R-:W-:Y:S02]  /*47e0*/  LOP3.LUT R21, R21, R26, RZ, 0x3c, !PT ;  /* 0x0000001a15157212 */ /* 0x000fe400078e3cff */
[----:B------:R-:W-:Y:S01]  /*47f0*/  SHF.L.W.U32.HI R20, R20, 0x18, R20 ;  /* 0x0000001814147819 */ /* 0x000fe20000010e14 */
[----:B------:R-:W-:Y:S01]  /*4800*/  IMAD.IADD R12, R12, 0x1, R7 ;  /* 0x000000010c0c7824 */ /* 0x000fe200078e0207 */
[----:B------:R-:W-:-:S02]  /*4810*/  SHF.L.W.U32.HI R14, R14, 0x19, R14 ;  /* 0x000000190e0e7819 */ /* 0x000fc40000010e0e */
[----:B------:R-:W-:Y:S01]  /*4820*/  SHF.L.W.U32.HI R21, R21, 0x18, R21 ;  /* 0x0000001815157819 */ /* 0x000fe20000010e15 */
[----:B------:R-:W-:Y:S01]  /*4830*/  IMAD.IADD R11, R11, 0x1, R20 ;  /* 0x000000010b0b7824 */ /* 0x000fe200078e0214 */
[----:B------:R-:W-:Y:S02]  /*4840*/  IADD3 R41, PT, PT, R14, R23, R41 ;  /* 0x000000170e297210 */ /* 0x000fe40007ffe029 */
[----:B------:R-:W-:Y:S01]  /*4850*/  LOP3.LUT R15, R15, R12, RZ, 0x3c, !PT ;  /* 0x0000000c0f0f7212 */ /* 0x000fe200078e3cff */
[----:B------:R-:W-:Y:S01]  /*4860*/  IMAD.IADD R8, R8, 0x1, R21 ;  /* 0x0000000108087824 */ /* 0x000fe200078e0215 */
[----:B------:R-:W-:Y:S02]  /*4870*/  LOP3.LUT R48, R48, R11, RZ, 0x3c, !PT ;  /* 0x0000000b30307212 */ /* 0x000fe400078e3cff */
[----:B------:R-:W-:Y:S02]  /*4880*/  LOP3.LUT R7, R7, R41, RZ, 0x3c, !PT ;  /* 0x0000002907077212 */ /* 0x000fe400078e3cff */
[----:B------:R-:W-:-:S02]  /*4890*/  SHF.L.W.U32.HI R15, R15, 0x19, R15 ;  /* 0x000000190f0f7819 */ /* 0x000fc40000010e0f */
[----:B------:R-:W-:Y:S02]  /*48a0*/  LOP3.LUT R13, R13, R8, RZ, 0x3c, !PT ;  /* 0x000000080d0d7212 */ /* 0x000fe400078e3cff */
        /* <DEDUP_REMOVED lines=28> */
[----:B------:R-:W-:Y:S01]  /*4a70*/  IADD3 R44, PT, PT, R33, R13, R44 ;  /* 0x0000000d212c7210 */ /* 0x000fe20007ffe02c */
[----:B------:R-:W0:Y:S01]  /*4a80*/  LDC.64 R6, c[0x0][0x380] ;  /* 0x0000e000ff067b82 */ /* 0x000e220000000a00 */
[----:B------:R-:W-:-:S02]  /*4a90*/  LOP3.LUT R14, R14, R27, RZ, 0x3c, !PT ;  /* 0x0000001b0e0e7212 */ /* 0x000fc400078e3cff */
[----:B------:R-:W-:Y:S02]  /*4aa0*/  IADD3 R43, PT, PT, R39, R10, R43 ;  /* 0x0000000a272b7210 */ /* 0x000fe40007ffe02b */
        /* <DEDUP_REMOVED lines=9> */
[-C--:B------:R-:W-:Y:S01]  /*4b40*/  LOP3.LUT R23, R23, R21.reuse, RZ, 0x3c, !PT ;  /* 0x0000001517177212 */ /* 0x080fe200078e3cff */
[----:B------:R-:W-:Y:S01]  /*4b50*/  IMAD.IADD R15, R8, 0x1, R9 ;  /* 0x00000001080f7824 */ /* 0x000fe200078e0209 */
[----:B------:R-:W-:Y:S02]  /*4b60*/  LOP3.LUT R21, R44, R21, RZ, 0x3c, !PT ;  /* 0x000000152c157212 */ /* 0x000fe400078e3cff */
[----:B------:R-:W-:Y:S02]  /*4b70*/  SHF.L.W.U32.HI R20, R20, 0x19, R20 ;  /* 0x0000001914147819 */ /* 0x000fe40000010e14 */
[----:B------:R-:W-:Y:S02]  /*4b80*/  LOP3.LUT R13, R13, R12, RZ, 0x3c, !PT ;  /* 0x0000000c0d0d7212 */ /* 0x000fe400078e3cff */
[----:B------:R-:W-:-:S02]  /*4b90*/  SHF.L.W.U32.HI R8, R23, 0x19, R23 ;  /* 0x0000001917087819 */ /* 0x000fc40000010e17 */
[----:B------:R-:W-:Y:S02]  /*4ba0*/  LOP3.LUT R41, R25, 0xfffffffe, RZ, 0xc0, !PT ;  /* 0xfffffffe19297812 */ /* 0x000fe400078ec0ff */
[--C-:B------:R-:W-:Y:S02]  /*4bb0*/  SHF.R.U32.HI R23, RZ, 0x18, R21.reuse ;  /* 0x00000018ff177819 */ /* 0x100fe40000011615 */
[----:B------:R-:W-:Y:S02]  /*4bc0*/  LOP3.LUT R29, R43, R29, RZ, 0x3c, !PT ;  /* 0x0000001d2b1d7212 */ /* 0x000fe400078e3cff */
[----:B------:R-:W-:Y:S02]  /*4bd0*/  LOP3.LUT R10, R10, R15, RZ, 0x3c, !PT ;  /* 0x0000000f0a0a7212 */ /* 0x000fe400078e3cff */
[----:B------:R-:W-:Y:S02]  /*4be0*/  LOP3.LUT R27, R27, R12, RZ, 0x3c, !PT ;  /* 0x0000000c1b1b7212 */ /* 0x000fe400078e3cff */
[----:B------:R-:W-:-:S02]  /*4bf0*/  SHF.R.U32.HI R25, RZ, 0x10, R21 ;  /* 0x00000010ff197819 */ /* 0x000fc40000011615 */
[----:B------:R-:W-:Y:S02]  /*4c00*/  LOP3.LUT R15, R40, R15, RZ, 0x3c, !PT ;  /* 0x0000000f280f7212 */ /* 0x000fe400078e3cff */
[----:B------:R-:W-:Y:S02]  /*4c10*/  LOP3.LUT R9, R20, R9, RZ, 0x3c, !PT ;  /* 0x0000000914097212 */ /* 0x000fe400078e3cff */
[----:B------:R-:W-:Y:S01]  /*4c20*/  SHF.L.W.U32.HI R13, R13, 0x19, R13 ;  /* 0x000000190d0d7819 */ /* 0x000fe20000010e0d */
[----:B0-----:R0:W-:Y:S01]  /*4c30*/  STG.E.64 desc[UR36][R6.64+0x88], R4 ;  /* 0x0000880406007986 */ /* 0x0011e2000c101b24 */
[----:B------:R-:W-:Y:S02]  /*4c40*/  SHF.L.W.U32.HI R10, R10, 0x19, R10 ;  /* 0x000000190a0a7819 */ /* 0x000fe40000010e0a */
[----:B------:R-:W-:Y:S01]  /*4c50*/  SHF.R.U32.HI R33, RZ, 0x8, R21 ;  /* 0x00000008ff217819 */ /* 0x000fe20000011615 */
[----:B------:R1:W-:Y:S01]  /*4c60*/  STG.E.U8 desc[UR36][R6.64+0x63], R23 ;  /* 0x0000631706007986 */ /* 0x0003e2000c101124 */
[----:B------:R-:W-:-:S02]  /*4c70*/  SHF.R.U32.HI R35, RZ, 0x18, R29 ;  /* 0x00000018ff237819 */ /* 0x000fc4000001161d */
[--C-:B------:R-:W-:Y:S01]  /*4c80*/  SHF.R.U32.HI R37, RZ, 0x10, R29.reuse ;  /* 0x00000010ff257819 */ /* 0x100fe2000001161d */
[----:B------:R2:W-:Y:S01]  /*4c90*/  STG.E.U8 desc[UR36][R6.64+0x60], R21 ;  /* 0x0000601506007986 */ /* 0x0005e2000c101124 */
[----:B------:R-:W-:Y:S02]  /*4ca0*/  SHF.R.U32.HI R39, RZ, 0x8, R29 ;  /* 0x00000008ff277819 */ /* 0x000fe4000001161d */
[----:B------:R-:W-:Y:S01]  /*4cb0*/  LOP3.LUT R13, R13, R14, RZ, 0x3c, !PT ;  /* 0x0000000e0d0d7212 */ /* 0x000fe200078e3cff */
[----:B------:R3:W-:Y:S01]  /*4cc0*/  STG.E.U8 desc[UR36][R6.64+0x64], R29 ;  /* 0x0000641d06007986 */ /* 0x0007e2000c101124 */
[----:B0-----:R-:W-:-:S03]  /*4cd0*/  SHF.R.U32.HI R5, RZ, 0x18, R27 ;  /* 0x00000018ff057819 */ /* 0x001fc6000001161b */
[----:B------:R0:W-:Y:S01]  /*4ce0*/  STG.E.U8 desc[UR36][R6.64+0x62], R25 ;  /* 0x0000621906007986 */ /* 0x0001e2000c101124 */
[--C-:B-1----:R-:W-:Y:S02]  /*4cf0*/  SHF.R.U32.HI R23, RZ, 0x8, R27.reuse ;  /* 0x00000008ff177819 */ /* 0x102fe4000001161b */
[----:B--2---:R-:W-:Y:S01]  /*4d00*/  SHF.R.U32.HI R21, RZ, 0x10, R27 ;  /* 0x00000010ff157819 */ /* 0x004fe2000001161b */
[----:B------:R1:W-:Y:S01]  /*4d10*/  STG.E.U8 desc[UR36][R6.64+0x68], R27 ;  /* 0x0000681b06007986 */ /* 0x0003e2000c101124 */
[----:B------:R-:W-:Y:S02]  /*4d20*/  LOP3.LUT R31, R10, R22, RZ, 0x3c, !PT ;  /* 0x000000160a1f7212 */ /* 0x000fe400078e3cff */
[--C-:B---3--:R-:W-:Y:S01]  /*4d30*/  SHF.R.U32.HI R29, RZ, 0x18, R15.reuse ;  /* 0x00000018ff1d7819 */ /* 0x108fe2000001160f */
[----:B------:R2:W-:Y:S01]  /*4d40*/  STG.E.U8 desc[UR36][R6.64+0x61], R33 ;  /* 0x0000612106007986 */ /* 0x0005e2000c101124 */
[----:B------:R-:W-:Y:S02]  /*4d50*/  LOP3.LUT R11, R8, R11, RZ, 0x3c, !PT ;  /* 0x0000000b080b7212 */ /* 0x000fe400078e3cff */
[----:B0-----:R-:W-:Y:S01]  /*4d60*/  SHF.R.U32.HI R25, RZ, 0x10, R15 ;  /* 0x00000010ff197819 */ /* 0x001fe2000001160f */
[----:B------:R0:W-:Y:S01]  /*4d70*/  STG.E.U8 desc[UR36][R6.64+0x67], R35 ;  /* 0x0000672306007986 */ /* 0x0001e2000c101124 */
[----:B-1----:R-:W-:-:S03]  /*4d80*/  SHF.R.U32.HI R27, RZ, 0x18, R9 ;  /* 0x00000018ff1b7819 */ /* 0x002fc60000011609 */
[----:B------:R1:W-:Y:S01]  /*4d90*/  STG.E.U8 desc[UR36][R6.64+0x66], R37 ;  /* 0x0000662506007986 */ /* 0x0003e2000c101124 */
[----:B--2---:R-:W-:-:S03]  /*4da0*/  SHF.R.U32.HI R33, RZ, 0x8, R15 ;  /* 0x00000008ff217819 */ /* 0x004fc6000001160f */
[----:B------:R2:W-:Y:S01]  /*4db0*/  STG.E.U8 desc[UR36][R6.64+0x6b], R5 ;  /* 0x00006b0506007986 */ /* 0x0005e2000c101124 */
[----:B0-----:R-:W-:-:S03]  /*4dc0*/  SHF.R.U32.HI R35, RZ, 0x10, R9 ;  /* 0x00000010ff237819 */ /* 0x001fc60000011609 */
[----:B------:R0:W-:Y:S04]  /*4dd0*/  STG.E.U8 desc[UR36][R6.64+0x6a], R21 ;  /* 0x00006a1506007986 */ /* 0x0001e8000c101124 */
[----:B------:R3:W-:Y:S01]  /*4de0*/  STG.E.U8 desc[UR36][R6.64+0x6c], R15 ;  /* 0x00006c0f06007986 */ /* 0x0007e2000c101124 */
[----:B-1----:R-:W-:-:S03]  /*4df0*/  SHF.R.U32.HI R37, RZ, 0x8, R9 ;  /* 0x00000008ff257819 */ /* 0x002fc60000011609 */
[----:B------:R1:W-:Y:S01]  /*4e00*/  STG.E.U8 desc[UR36][R6.64+0x69], R23 ;  /* 0x0000691706007986 */ /* 0x0003e2000c101124 */
[----:B--2---:R-:W-:-:S03]  /*4e10*/  SHF.R.U32.HI R5, RZ, 0x18, R13 ;  /* 0x00000018ff057819 */ /* 0x004fc6000001160d */
[----:B------:R2:W-:Y:S01]  /*4e20*/  STG.E.U8 desc[UR36][R6.64+0x6f], R29 ;  /* 0x00006f1d06007986 */ /* 0x0005e2000c101124 */
[----:B0-----:R-:W-:-:S03]  /*4e30*/  SHF.R.U32.HI R21, RZ, 0x8, R13 ;  /* 0x00000008ff157819 */ /* 0x001fc6000001160d */
[----:B------:R0:W-:Y:S01]  /*4e40*/  STG.E.U8 desc[UR36][R6.64+0x6e], R25 ;  /* 0x00006e1906007986 */ /* 0x0001e2000c101124 */
[----:B---3--:R-:W-:-:S03]  /*4e50*/  SHF.R.U32.HI R15, RZ, 0x10, R13 ;  /* 0x00000010ff0f7819 */ /* 0x008fc6000001160d */
[----:B------:R3:W-:Y:S01]  /*4e60*/  STG.E.U8 desc[UR36][R6.64+0x70], R9 ;  /* 0x0000700906007986 */ /* 0x0007e2000c101124 */
[----:B-1----:R-:W-:-:S03]  /*4e70*/  SHF.R.U32.HI R23, RZ, 0x18, R31 ;  /* 0x00000018ff177819 */ /* 0x002fc6000001161f */
[----:B------:R1:W-:Y:S01]  /*4e80*/  STG.E.U8 desc[UR36][R6.64+0x73], R27 ;  /* 0x0000731b06007986 */ /* 0x0003e2000c101124 */
[----:B--2---:R-:W-:-:S03]  /*4e90*/  SHF.R.U32.HI R29, RZ, 0x8, R11 ;  /* 0x00000008ff1d7819 */ /* 0x004fc6000001160b */
[----:B------:R2:W-:Y:S01]  /*4ea0*/  STG.E.U8 desc[UR36][R6.64+0x74], R13 ;  /* 0x0000740d06007986 */ /* 0x0005e2000c101124 */
[--C-:B0-----:R-:W-:Y:S02]  /*4eb0*/  SHF.R.U32.HI R25, RZ, 0x10, R31.reuse ;  /* 0x00000010ff197819 */ /* 0x101fe4000001161f */
[----:B---3--:R-:W-:Y:S02]  /*4ec0*/  SHF.R.U32.HI R9, RZ, 0x8, R31 ;  /* 0x00000008ff097819 */ /* 0x008fe4000001161f */
[--C-:B-1----:R-:W-:Y:S02]  /*4ed0*/  SHF.R.U32.HI R27, RZ, 0x10, R11.reuse ;  /* 0x00000010ff1b7819 */ /* 0x102fe4000001160b */
[----:B--2---:R-:W-:Y:S01]  /*4ee0*/  SHF.R.U32.HI R13, RZ, 0x18, R11 ;  /* 0x00000018ff0d7819 */ /* 0x004fe2000001160b */
[----:B------:R-:W-:Y:S04]  /*4ef0*/  STG.E desc[UR36][R6.64+0x90], R41 ;  /* 0x0000902906007986 */ /* 0x000fe8000c101924 */
        /* <DEDUP_REMOVED lines=13> */
[----:B------:R-:W-:Y:S04]  /*4fd0*/  STG.E.64 desc[UR36][R6.64+0x80], RZ ;  /* 0x000080ff06007986 */ /* 0x000fe8000c101b24 */
[----:B------:R-:W-:Y:S04]  /*4fe0*/  STG.E.U8 desc[UR36][R6.64+0x7d], R29 ;  /* 0x00007d1d06007986 */ /* 0x000fe8000c101124 */
[----:B------:R0:W-:Y:S02]  /*4ff0*/  STG.E.U8 desc[UR36][R6.64+0x76], R15 ;  /* 0x0000760f06007986 */ /* 0x0001e4000c101124 */
[----:B0-----:R-:W-:-:S07]  /*5000*/  CS2R R14, SRZ ;  /* 0x00000000000e7805 */ /* 0x001fce000001ff00 */
.L_x_148:
[----:B------:R-:W-:Y:S05]  /*5010*/  BSYNC.RECONVERGENT B1 ;  /* 0x0000000000017941 */ /* 0x000fea0003800200 */
.L_x_147:
[C---:B------:R-:W-:Y:S01]  /*5020*/  ISETP.NE.U32.AND P1, PT, R14.reuse, 0x40, PT ;  /* 0x000000400e00780c */ /* 0x040fe20003f25070 */
[----:B------:R-:W-:Y:S01]  /*5030*/  BSSY.RECONVERGENT B1, `(.L_x_149) ;  /* 0x000001f000017945 */ /* 0x000fe20003800200 */
[----:B------:R-:W-:Y:S01]  /*5040*/  IADD3 R7, P2, PT, -R14, 0x40, RZ ;  /* 0x000000400e077810 */ /* 0x000fe20007f5e1ff */
[----:B------:R-:W-:Y:S01]  /*5050*/  IMAD.MOV.U32 R4, RZ, RZ, 0x40 ;  /* 0x00000040ff047424 */ /* 0x000fe200078e00ff */
[----:B------:R-:W-:Y:S01]  /*5060*/  ISETP.NE.AND.EX P1, PT, R15, RZ, PT, P1 ;  /* 0x000000ff0f00720c */ /* 0x000fe20003f25310 */
[----:B------:R-:W-:Y:S01]  /*5070*/  IMAD.MOV.U32 R5, RZ, RZ, 0x0 ;  /* 0x00000000ff057424 */ /* 0x000fe200078e00ff */
[----:B------:R-:W-:Y:S01]  /*5080*/  ISETP.LT.U32.AND P0, PT, R7, R16, PT ;  /* 0x000000100700720c */ /* 0x000fe20003f01070 */
[----:B------:R-:W-:-:S05]  /*5090*/  IMAD.X R6, RZ, RZ, ~R15, P2 ;  /* 0x000000ffff067224 */ /* 0x000fca00010e0e0f */
[----:B------:R-:W-:-:S04]  /*50a0*/  ISETP.LT.U32.AND.EX P0, PT, R6, R17, PT, P0 ;  /* 0x000000110600720c */ /* 0x000fc80003f01100 */
[----:B------:R-:W-:Y:S02]  /*50b0*/  SEL R13, R7, R16, P0 ;  /* 0x00000010070d7207 */ /* 0x000fe40000000000 */
[----:B------:R-:W-:Y:S01]  /*50c0*/  SEL R8, R6, R17, P0 ;  /* 0x0000001106087207 */ /* 0x000fe20000000000 */
[----:B------:R-:W-:Y:S06]  /*50d0*/  @!P1 BRA `(.L_x_150) ;  /* 0x0000000000509947 */ /* 0x000fec0003800000 */
[----:B------:R-:W0:Y:S01]  /*50e0*/  LDCU.64 UR4, c[0x0][0x380] ;  /* 0x00007000ff0477ac */ /* 0x000e220008000a00 */
[----:B------:R-:W-:Y:S01]  /*50f0*/  BSSY.RECONVERGENT B2, `(.L_x_151) ;  /* 0x0000010000027945 */ /* 0x000fe20003800200 */
[----:B------:R-:W-:Y:S02]  /*5100*/  IMAD.MOV.U32 R9, RZ, RZ, RZ ;  /* 0x000000ffff097224 */ /* 0x000fe400078e00ff */
[----:B------:R-:W-:Y:S01]  /*5110*/  IMAD.MOV.U32 R11, RZ, RZ, RZ ;  /* 0x000000ffff0b7224 */ /* 0x000fe200078e00ff */
[----:B0-----:R-:W-:-:S04]  /*5120*/  IADD3 R14, P0, PT, R14, UR4, RZ ;  /* 0x000000040e0e7c10 */ /* 0x001fc8000ff1e0ff */
[----:B------:R-:W-:-:S09]  /*5130*/  IADD3.X R10, PT, PT, R15, UR5, RZ, P0, !PT ;  /* 0x000000050f0a7c10 */ /* 0x000fd200087fe4ff */
.L_x_152:
[----:B------:R-:W-:-:S05]  /*5140*/  IADD3 R4, P0, PT, R18, R9, RZ ;  /* 0x0000000912047210 */ /* 0x000fca0007f1e0ff */
[----:B0-----:R-:W-:-:S06]  /*5150*/  IMAD.X R5, R24, 0x1, R11, P0 ;  /* 0x0000000118057824 */ /* 0x001fcc00000e060b */
[----:B------:R-:W2:Y:S01]  /*5160*/  LDG.E.U8 R5, desc[UR36][R4.64] ;  /* 0x0000002404057981 */ /* 0x000ea2000c1e1100 */
[----:B------:R-:W-:-:S05]  /*5170*/  IADD3 R6, P0, PT, R9, R14, RZ ;  /* 0x0000000e09067210 */ /* 0x000fca0007f1e0ff */
[----:B------:R-:W-:Y:S01]  /*5180*/  IMAD.X R7, R11, 0x1, R10, P0 ;  /* 0x000000010b077824 */ /* 0x000fe200000e060a */
[----:B------:R-:W-:-:S05]  /*5190*/  IADD3 R9, P0, PT, R9, 0x1, RZ ;  /* 0x0000000109097810 */ /* 0x000fca0007f1e0ff */
[----:B------:R-:W-:Y:S01]  /*51a0*/  IMAD.X R11, RZ, RZ, R11, P0 ;  /* 0x000000ffff0b7224 */ /* 0x000fe200000e060b */
[----:B------:R-:W-:-:S04]  /*51b0*/  ISETP.GE.U32.AND P0, PT, R9, R13, PT ;  /* 0x0000000d0900720c */ /* 0x000fc80003f06070 */
[----:B------:R-:W-:Y:S01]  /*51c0*/  ISETP.GE.U32.AND.EX P0, PT, R11, R8, PT, P0 ;  /* 0x000000080b00720c */ /* 0x000fe20003f06100 */
[----:B--2---:R0:W-:-:S12]  /*51d0*/  STG.E.U8 desc[UR36][R6.64+0x20], R5 ;  /* 0x0000200506007986 */ /* 0x0041d8000c101124 */
[----:B------:R-:W-:Y:S05]  /*51e0*/  @!P0 BRA `(.L_x_152) ;  /* 0xfffffffc00d48947 */ /* 0x000fea000383ffff */
[----:B------:R-:W-:Y:S05]  /*51f0*/  BSYNC.RECONVERGENT B2 ;  /* 0x0000000000027941 */ /* 0x000fea0003800200 */
.L_x_151:
[----:B0-----:R-:W0:Y:S02]  /*5200*/  LDC.64 R4, c[0x0][0x380] ;  /* 0x0000e000ff047b82 */ /* 0x001e240000000a00 */
[----:B0-----:R-:W5:Y:S02]  /*5210*/  LDG.E.64 R4, desc[UR36][R4.64+0x80] ;  /* 0x0000802404047981 */ /* 0x001f64000c1e1b00 */
.L_x_150:
[----:B------:R-:W-:Y:S05]  /*5220*/  BSYNC.RECONVERGENT B1 ;  /* 0x0000000000017941 */ /* 0x000fea0003800200 */
.L_x_149:
[----:B------:R-:W0:Y:S01]  /*5230*/  LDC.64 R6, c[0x0][0x380] ;  /* 0x0000e000ff067b82 */ /* 0x000e220000000a00 */
[-C--:B-----5:R-:W-:Y:S02]  /*5240*/  IADD3 R14, P0, PT, R4, R13.reuse, RZ ;  /* 0x0000000d040e7210 */ /* 0x0a0fe40007f1e0ff */
[----:B------:R-:W-:-:S03]  /*5250*/  IADD3 R18, P1, PT, R18, R13, RZ ;  /* 0x0000000d12127210 */ /* 0x000fc60007f3e0ff */
[----:B------:R-:W-:Y:S01]  /*5260*/  IMAD.X R15, R5, 0x1, R8, P0 ;  /* 0x00000001050f7824 */ /* 0x000fe200000e0608 */
[----:B------:R-:W-:Y:S01]  /*5270*/  IADD3 R16, P0, PT, R16, -R13, RZ ;  /* 0x8000000d10107210 */ /* 0x000fe20007f1e0ff */
[----:B------:R-:W-:Y:S02]  /*5280*/  IMAD.MOV.U32 R4, RZ, RZ, R14 ;  /* 0x000000ffff047224 */ /* 0x000fe400078e000e */
[----:B------:R-:W-:Y:S02]  /*5290*/  IMAD.MOV.U32 R5, RZ, RZ, R15 ;  /* 0x000000ffff057224 */ /* 0x000fe400078e000f */
[--C-:B------:R-:W-:Y:S01]  /*52a0*/  IMAD.X R17, R17, 0x1, ~R8.reuse, P0 ;  /* 0x0000000111117824 */ /* 0x100fe200000e0e08 */
[----:B------:R-:W-:Y:S01]  /*52b0*/  ISETP.NE.U32.AND P0, PT, R16, RZ, PT ;  /* 0x000000ff1000720c */ /* 0x000fe20003f05070 */
[----:B------:R-:W-:-:S03]  /*52c0*/  IMAD.X R24, R24, 0x1, R8, P1 ;  /* 0x0000000118187824 */ /* 0x000fc600008e0608 */
[----:B------:R-:W-:Y:S01]  /*52d0*/  ISETP.NE.AND.EX P0, PT, R17, RZ, PT, P0 ;  /* 0x000000ff1100720c */ /* 0x000fe20003f05300 */
[----:B0-----:R0:W-:-:S12]  /*52e0*/  STG.E.64 desc[UR36][R6.64+0x80], R4 ;  /* 0x0000800406007986 */ /* 0x0011d8000c101b24 */
[----:B------:R-:W-:Y:S05]  /*52f0*/  @P0 BRA `(.L_x_153) ;  /* 0xffffffbc00480947 */ /* 0x000fea000383ffff */
[----:B------:R-:W-:Y:S05]  /*5300*/  BSYNC.RECONVERGENT B0 ;  /* 0x0000000000007941 */ /* 0x000fea0003800200 */
.L_x_146:
[----:B------:R-:W1:Y:S01]  /*5310*/  LDC.64 R8, c[0x4][0x28] ;  /* 0x01000a00ff087b82 */ /* 0x000e620000000a00 */
[----:B------:R-:W-:Y:S01]  /*5320*/  IMAD.MOV.U32 R0, RZ, RZ, 0x20 ;  /* 0x00000020ff007424 */ /* 0x000fe200078e00ff */
[----:B------:R-:W-:Y:S01]  /*5330*/  MOV R18, 0x60 ;  /* 0x0000006000127802 */ /* 0x000fe20000000f00 */
[----:B------:R-:W2:Y:S01]  /*5340*/  LDCU.64 UR4, c[0x4][URZ] ;  /* 0x01000000ff0477ac */ /* 0x000ea20008000a00 */
[----:B------:R-:W-:Y:S01]  /*5350*/  IADD3 R16, P0, PT, R2, 0x10, RZ ;  /* 0x0000001002107810 */ /* 0x000fe20007f1e0ff */
[----:B0-----:R-:W-:Y:S01]  /*5360*/  IMAD.MOV.U32 R6, RZ, RZ, R2 ;  /* 0x000000ffff067224 */ /* 0x001fe200078e0002 */
[----:B------:R0:W-:Y:S01]  /*5370*/  STL [R1+0x8], R0 ;  /* 0x0000080001007387 */ /* 0x0001e20000100800 */
[--C-:B------:R-:W-:Y:S01]  /*5380*/  IMAD.MOV.U32 R7, RZ, RZ, R19.reuse ;  /* 0x000000ffff077224 */ /* 0x100fe200078e0013 */
[----:B------:R0:W3:Y:S01]  /*5390*/  LDC.64 R10, c[0x4][R18] ;  /* 0x01000000120a7b82 */ /* 0x0000e20000000a00 */
[----:B------:R-:W-:Y:S02]  /*53a0*/  IMAD.X R17, RZ, RZ, R19, P0 ;  /* 0x000000ffff117224 */ /* 0x000fe400000e0613 */
[----:B--2---:R-:W-:-:S02]  /*53b0*/  IMAD.U32 R4, RZ, RZ, UR4 ;  /* 0x00000004ff047e24 */ /* 0x004fc4000f8e00ff */
[----:B------:R-:W-:Y:S01]  /*53c0*/  IMAD.U32 R5, RZ, RZ, UR5 ;  /* 0x00000005ff057e24 */ /* 0x000fe2000f8e00ff */
[----:B-1----:R0:W-:Y:S06]  /*53d0*/  STL.64 [R1], R8 ;  /* 0x0000000801007387 */ /* 0x0021ec0000100a00 */
[----:B------:R-:W-:-:S07]  /*53e0*/  LEPC R20, `(.L_x_154) ;  /* 0x000000001014794e */ /* 0x000fce0000000000 */
[----:B0--3--:R-:W-:Y:S05]  /*53f0*/  CALL.ABS.NOINC R10 ;  /* 0x000000000a007343 */ /* 0x009fea0003c00000 */
.L_x_154:
[----:B------:R0:W-:Y:S01]  /*5400*/  STL [R1], RZ ;  /* 0x000000ff01007387 */ /* 0x0001e20000100800 */
[----:B------:R0:W1:Y:S01]  /*5410*/  LDC.64 R8, c[0x4][R18] ;  /* 0x0100000012087b82 */ /* 0x0000620000000a00 */
[----:B------:R-:W2:Y:S01]  /*5420*/  LDCU.64 UR4, c[0x4][0x10] ;  /* 0x01000200ff0477ac */ /* 0x000ea20008000a00 */
[----:B------:R-:W-:Y:S02]  /*5430*/  IMAD.MOV.U32 R6, RZ, RZ, R2 ;  /* 0x000000ffff067224 */ /* 0x000fe400078e0002 */
[----:B------:R-:W-:Y:S02]  /*5440*/  IMAD.MOV.U32 R7, RZ, RZ, R19 ;  /* 0x000000ffff077224 */ /* 0x000fe400078e0013 */
[----:B--2---:R-:W-:Y:S02]  /*5450*/  IMAD.U32 R4, RZ, RZ, UR4 ;  /* 0x00000004ff047e24 */ /* 0x004fe4000f8e00ff */
[----:B0-----:R-:W-:-:S07]  /*5460*/  IMAD.U32 R5, RZ, RZ, UR5 ;  /* 0x00000005ff057e24 */ /* 0x001fce000f8e00ff */
[----:B------:R-:W-:-:S07]  /*5470*/  LEPC R20, `(.L_x_155) ;  /* 0x000000001014794e */ /* 0x000fce0000000000 */
[----:B-1----:R-:W-:Y:S05]  /*5480*/  CALL.ABS.NOINC R8 ;  /* 0x0000000008007343 */ /* 0x002fea0003c00000 */
.L_x_155:
[----:B------:R-:W0:Y:S01]  /*5490*/  LDC.64 R8, c[0x0][0x380] ;  /* 0x0000e000ff087b82 */ /* 0x000e220000000a00 */
[----:B------:R-:W1:Y:S01]  /*54a0*/  LDCU.64 UR4, c[0x4][0x18] ;  /* 0x01000300ff0477ac */ /* 0x000e620008000a00 */
[----:B0-----:R-:W2:Y:S06]  /*54b0*/  LDG.E.U8 R0, desc[UR36][R8.64+0x60] ;  /* 0x0000602408007981 */ /* 0x001eac000c1e1100 */
[----:B------:R0:W3:Y:S01]  /*54c0*/  LDC.64 R10, c[0x4][R18] ;  /* 0x01000000120a7b82 */ /* 0x0000e20000000a00 */
[----:B-1----:R-:W-:Y:S02]  /*54d0*/  IMAD.U32 R4, RZ, RZ, UR4 ;  /* 0x00000004ff047e24 */ /* 0x002fe4000f8e00ff */
[----:B------:R-:W-:-:S02]  /*54e0*/  IMAD.U32 R5, RZ, RZ, UR5 ;  /* 0x00000005ff057e24 */ /* 0x000fc4000f8e00ff */
[----:B------:R-:W-:Y:S02]  /*54f0*/  IMAD.MOV.U32 R6, RZ, RZ, R2 ;  /* 0x000000ffff067224 */ /* 0x000fe400078e0002 */
[----:B------:R-:W-:Y:S01]  /*5500*/  IMAD.MOV.U32 R7, RZ, RZ, R19 ;  /* 0x000000ffff077224 */ /* 0x000fe200078e0013 */
[----:B--23--:R0:W-:Y:S06]  /*5510*/  STL [R1], R0 ;  /* 0x0000000001007387 */ /* 0x00c1ec0000100800 */
[----:B------:R-:W-:-:S07]  /*5520*/  LEPC R20, `(.L_x_156) ;  /* 0x000000001014794e */ /* 0x000fce0000000000 */
[----:B0-----:R-:W-:Y:S05]  /*5530*/  CALL.ABS.NOINC R10 ;  /* 0x000000000a007343 */ /* 0x001fea0003c00000 */
.L_x_156:
        /* <DEDUP_REMOVED lines=8> */
[----:B0-----:R-:W-:Y:S02]  /*55c0*/  IMAD.MOV.U32 R6, RZ, RZ, R2 ;  /* 0x000000ffff067224 */ /* 0x001fe400078e0002 */
[----:B------:R-:W-:Y:S02]  /*55d0*/  IMAD.MOV.U32 R7, RZ, RZ, R19 ;  /* 0x000000ffff077224 */ /* 0x000fe400078e0013 */
        /* <DEDUP_REMOVED lines=8> */
.L_x_157:
        /* <DEDUP_REMOVED lines=18> */
.L_x_158:
        /* <DEDUP_REMOVED lines=18> */
.L_x_159:
        /* <DEDUP_REMOVED lines=18> */
.L_x_160:
        /* <DEDUP_REMOVED lines=18> */
.L_x_161:
        /* <DEDUP_REMOVED lines=18> */
.L_x_162:
        /* <DEDUP_REMOVED lines=18> */
.L_x_163:
        /* <DEDUP_REMOVED lines=18> */
.L_x_164:
        /* <DEDUP_REMOVED lines=18> */
.L_x_165:
        /* <DEDUP_REMOVED lines=18> */
.L_x_166:
        /* <DEDUP_REMOVED lines=18> */
.L_x_167:
        /* <DEDUP_REMOVED lines=18> */
.L_x_168:
        /* <DEDUP_REMOVED lines=18> */
.L_x_169:
        /* <DEDUP_REMOVED lines=18> */
.L_x_170:
        /* <DEDUP_REMOVED lines=18> */
.L_x_171:
[----:B------:R-:W0:Y:S01]  /*6620*/  LDC.64 R6, c[0x0][0x380] ;  /* 0x0000e000ff067b82 */ /* 0x000e220000000a00 */
[----:B------:R-:W1:Y:S01]  /*6630*/  LDCU.64 UR4, c[0x4][0x8] ;  /* 0x01000100ff0477ac */ /* 0x000e620008000a00 */
[----:B0-----:R0:W2:Y:S06]  /*6640*/  LDG.E.U8 R6, desc[UR36][R6.64+0x6f] ;  /* 0x00006f2406067981 */ /* 0x0010ac000c1e1100 */
[----:B------:R3:W4:Y:S01]  /*6650*/  LDC.64 R8, c[0x4][R18] ;  /* 0x0100000012087b82 */ /* 0x0007220000000a00 */
[----:B-1----:R-:W-:Y:S01]  /*6660*/  IMAD.U32 R4, RZ, RZ, UR4 ;  /* 0x00000004ff047e24 */ /* 0x002fe2000f8e00ff */
[----:B------:R3:W-:Y:S01]  /*6670*/  STL.U8 [R1+0x20], RZ ;  /* 0x000020ff01007387 */ /* 0x0007e20000100000 */
[----:B------:R-:W-:-:S03]  /*6680*/  IMAD.U32 R5, RZ, RZ, UR5 ;  /* 0x00000005ff057e24 */ /* 0x000fc6000f8e00ff */
[----:B------:R3:W-:Y:S01]  /*6690*/  STL.64 [R1], R16 ;  /* 0x0000001001007387 */ /* 0x0007e20000100a00 */
[----:B0-----:R-:W-:Y:S02]  /*66a0*/  IMAD.MOV.U32 R7, RZ, RZ, R19 ;  /* 0x000000ffff077224 */ /* 0x001fe400078e0013 */
[----:B--2---:R-:W-:-:S05]  /*66b0*/  VIADD R0, R6, 0xffffff81 ;  /* 0xffffff8106007836 */ /* 0x004fca0000000000 */
[----:B------:R-:W-:-:S04]  /*66c0*/  LOP3.LUT R0, R0, 0xff, RZ, 0xc0, !PT ;  /* 0x000000ff00007812 */ /* 0x000fc800078ec0ff */
[----:B------:R-:W-:-:S04]  /*66d0*/  ISETP.GE.U32.AND P0, PT, R0, 0xa1, PT ;  /* 0x000000a10000780c */ /* 0x000fc80003f06070 */
[----:B------:R-:W-:Y:S01]  /*66e0*/  SEL R0, R6, 0x2e, P0 ;  /* 0x0000002e06007807 */ /* 0x000fe20000000000 */
[----:B------:R-:W-:-:S04]  /*66f0*/  IMAD.MOV.U32 R6, RZ, RZ, R2 ;  /* 0x000000ffff067224 */ /* 0x000fc800078e0002 */
[----:B----4-:R3:W-:Y:S04]  /*6700*/  STL.U8 [R1+0x1f], R0 ;  /* 0x00001f0001007387 */ /* 0x0107e80000100000 */
[----:B------:R-:W-:-:S07]  /*6710*/  LEPC R20, `(.L_x_172) ;  /* 0x000000001014794e */ /* 0x000fce0000000000 */
[----:B---3--:R-:W-:Y:S05]  /*6720*/  CALL.ABS.NOINC R8 ;  /* 0x0000000008007343 */ /* 0x008fea0003c00000 */
.L_x_172:
[----:B------:R-:W-:Y:S01]  /*6730*/  IMAD.MOV.U32 R0, RZ, RZ, 0x10 ;  /* 0x00000010ff007424 */ /* 0x000fe200078e00ff */
[----:B------:R0:W1:Y:S01]  /*6740*/  LDC.64 R8, c[0x4][R18] ;  /* 0x0100000012087b82 */ /* 0x0000620000000a00 */
[----:B------:R-:W2:Y:S01]  /*6750*/  LDCU.64 UR4, c[0x4][0x10] ;  /* 0x01000200ff0477ac */ /* 0x000ea20008000a00 */
[----:B------:R-:W-:Y:S02]  /*6760*/  IMAD.MOV.U32 R6, RZ, RZ, R2 ;  /* 0x000000ffff067224 */ /* 0x000fe400078e0002 */
[----:B------:R0:W-:Y:S01]  /*6770*/  STL [R1], R0 ;  /* 0x0000000001007387 */ /* 0x0001e20000100800 */
[----:B------:R-:W-:Y:S02]  /*6780*/  IMAD.MOV.U32 R7, RZ, RZ, R19 ;  /* 0x000000ffff077224 */ /* 0x000fe400078e0013 */
[----:B--2---:R-:W-:Y:S02]  /*6790*/  IMAD.U32 R4, RZ, RZ, UR4 ;  /* 0x00000004ff047e24 */ /* 0x004fe4000f8e00ff */
[----:B0-----:R-:W-:-:S07]  /*67a0*/  IMAD.U32 R5, RZ, RZ, UR5 ;  /* 0x00000005ff057e24 */ /* 0x001fce000f8e00ff */
[----:B------:R-:W-:-:S07]  /*67b0*/  LEPC R20, `(.L_x_173) ;  /* 0x000000001014794e */ /* 0x000fce0000000000 */
[----:B-1----:R-:W-:Y:S05]  /*67c0*/  CALL.ABS.NOINC R8 ;  /* 0x0000000008007343 */ /* 0x002fea0003c00000 */
.L_x_173:
        /* <DEDUP_REMOVED lines=11> */
.L_x_174:
        /* <DEDUP_REMOVED lines=18> */
.L_x_175:
        /* <DEDUP_REMOVED lines=18> */
.L_x_176:
        /* <DEDUP_REMOVED lines=18> */
.L_x_177:
        /* <DEDUP_REMOVED lines=18> */
.L_x_178:
        /* <DEDUP_REMOVED lines=18> */
.L_x_179:
        /* <DEDUP_REMOVED lines=18> */
.L_x_180:
        /* <DEDUP_REMOVED lines=18> */
.L_x_181:
        /* <DEDUP_REMOVED lines=18> */
.L_x_182:
        /* <DEDUP_REMOVED lines=18> */
.L_x_183:
        /* <DEDUP_REMOVED lines=18> */
.L_x_184:
        /* <DEDUP_REMOVED lines=18> */
.L_x_185:
        /* <DEDUP_REMOVED lines=18> */
.L_x_186:
        /* <DEDUP_REMOVED lines=18> */
.L_x_187:
        /* <DEDUP_REMOVED lines=18> */
.L_x_188:
        /* <DEDUP_REMOVED lines=18> */
.L_x_189:
[----:B------:R-:W0:Y:S01]  /*7960*/  LDC.64 R6, c[0x0][0x380] ;  /* 0x0000e000ff067b82 */ /* 0x000e220000000a00 */
[----:B------:R-:W1:Y:S01]  /*7970*/  LDCU.64 UR4, c[0x4][0x8] ;  /* 0x01000100ff0477ac */ /* 0x000e620008000a00 */
[----:B0-----:R0:W2:Y:S06]  /*7980*/  LDG.E.U8 R6, desc[UR36][R6.64+0x7f] ;  /* 0x00007f2406067981 */ /* 0x0010ac000c1e1100 */
[----:B------:R3:W4:Y:S01]  /*7990*/  LDC.64 R8, c[0x4][R18] ;  /* 0x0100000012087b82 */ /* 0x0007220000000a00 */
[----:B-1----:R-:W-:Y:S01]  /*79a0*/  IMAD.U32 R4, RZ, RZ, UR4 ;  /* 0x00000004ff047e24 */ /* 0x002fe2000f8e00ff */
[----:B------:R3:W-:Y:S01]  /*79b0*/  STL.64 [R1], R16 ;  /* 0x0000001001007387 */ /* 0x0007e20000100a00 */
[----:B------:R-:W-:-:S03]  /*79c0*/  IMAD.U32 R5, RZ, RZ, UR5 ;  /* 0x00000005ff057e24 */ /* 0x000fc6000f8e00ff */
[----:B------:R3:W-:Y:S01]  /*79d0*/  STL.U8 [R1+0x20], RZ ;  /* 0x000020ff01007387 */ /* 0x0007e20000100000 */
        /* <DEDUP_REMOVED lines=9> */
.L_x_190:
[----:B------:R-:W-:Y:S05]  /*7a70*/  EXIT ;  /* 0x000000000000794d */ /* 0x000fea0003800000 */
.L_x_191:
        /* <DEDUP_REMOVED lines=16> */
.L_x_234:


//--------------------- .text.blake3_init_kernel  --------------------------
	.section	.text.blake3_init_kernel,"ax",@progbits
	.align	128
        .global         blake3_init_kernel
        .type           blake3_init_kernel,@function
        .size           blake3_init_kernel,(.L_x_235 - blake3_init_kernel)
        .other          blake3_init_kernel,@"STO_CUDA_ENTRY STV_DEFAULT"
blake3_init_kernel:
.text.blake3_init_kernel:
[----:B------:R-:W0:Y:S01]  /*0000*/  LDC R1, c[0x0][0x37c] ;  /* 0x0000df00ff017b82 */ /* 0x000e220000000800 */
[----:B------:R-:W1:Y:S01]  /*0010*/  LDCU UR6, c[0x0][0x390] ;  /* 0x00007200ff0677ac */ /* 0x000e620008000800 */
[----:B0-----:R-:W-:Y:S01]  /*0020*/  VIADD R1, R1, 0xffffffd8 ;  /* 0xffffffd801017836 */ /* 0x001fe20000000000 */
[----:B------:R-:W0:Y:S01]  /*0030*/  LDCU UR4, c[0x0][0x2f8] ;  /* 0x00005f00ff0477ac */ /* 0x000e220008000800 */
[----:B------:R-:W2:Y:S01]  /*0040*/  LDCU UR5, c[0x0][0x2fc] ;  /* 0x00005f80ff0577ac */ /* 0x000ea20008000800 */
[----:B------:R-:W3:Y:S01]  /*0050*/  LDCU.64 UR36, c[0x0][0x358] ;  /* 0x00006b00ff2477ac */ /* 0x000ee20008000a00 */
[----:B-1----:R-:W-:Y:S01]  /*0060*/  ULOP3.LUT UP0, URZ, UR6, 0x10, URZ, 0xc0, !UPT ;  /* 0x0000001006ff7892 */ /* 0x002fe2000f80c0ff */
[----:B0-----:R-:W-:-:S05]  /*0070*/  IADD3 R52, P0, PT, R1, UR4, RZ ;  /* 0x0000000401347c10 */ /* 0x001fca000ff1e0ff */
[----:B--2---:R-:W-:-:S03]  /*0080*/  IMAD.X R53, RZ, RZ, UR5, P0 ;  /* 0x00000005ff357e24 */ /* 0x004fc600080e06ff */
[----:B---3--:R-:W-:Y:S05]  /*0090*/  BRA.U !UP0, `(.L_x_192) ;  /* 0x0000000108887547 */ /* 0x008fea000b800000 */
[----:B------:R-:W0:Y:S02]  /*00a0*/  LDC.64 R2, c[0x0][0x388] ;  /* 0x0000e200ff027b82 */ /* 0x000e240000000a00 */
[----:B0-----:R0:W5:Y:S04]  /*00b0*/  LDG.E.U8 R18, desc[UR36][R2.64] ;  /* 0x0000002402127981 */ /* 0x001168000c1e1100 */
[----:B------:R0:W5:Y:S04]  /*00c0*/  LDG.E.U8 R19, desc[UR36][R2.64+0x1] ;  /* 0x0000012402137981 */ /* 0x000168000c1e1100 */
        /* <DEDUP_REMOVED lines=29> */
[----:B------:R0:W5:Y:S01]  /*02a0*/  LDG.E.U8 R51, desc[UR36][R2.64+0x1f] ;  /* 0x00001f2402337981 */ /* 0x000162000c1e1100 */
[----:B------:R-:W-:Y:S05]  /*02b0*/  BRA `(.L_x_193) ;  /* 0x0000000400087947 */ /* 0x000fea0003800000 */
.L_x_192:
[----:B------:R-:W0:Y:S01]  /*02c0*/  LDCU.128 UR8, c[0x3][URZ] ;  /* 0x00c00000ff0877ac */ /* 0x000e220008000c00 */
[----:B------:R-:W1:Y:S01]  /*02d0*/  LDCU.128 UR4, c[0x3][0x10] ;  /* 0x00c00200ff0477ac */ /* 0x000e620008000c00 */
[----:B0-----:R-:W-:Y:S02]  /*02e0*/  UPRMT UR12, UR8, 0x7770, URZ ;  /* 0x00007770080c7896 */ /* 0x001fe400080000ff */
[----:B------:R-:W-:Y:S02]  /*02f0*/  UPRMT UR13, UR8, 0x7771, URZ ;  /* 0x00007771080d7896 */ /* 0x000fe400080000ff */
[----:B------:R-:W-:Y:S02]  /*0300*/  UPRMT UR14, UR8, 0x7772, URZ ;  /* 0x00007772080e7896 */ /* 0x000fe400080000ff */
[----:B------:R-:W-:Y:S01]  /*0310*/  UPRMT UR15, UR9, 0x7770, URZ ;  /* 0x00007770090f7896 */ /* 0x000fe200080000ff */
[----:B------:R-:W-:Y:S01]  /*0320*/  IMAD.U32 R18, RZ, RZ, UR12 ;  /* 0x0000000cff127e24 */ /* 0x000fe2000f8e00ff */
        /* <DEDUP_REMOVED lines=9> */
[----:B------:R-:W-:Y:S01]  /*03c0*/  MOV R26, UR17 ;  /* 0x00000011001a7c02 */ /* 0x000fe20008000f00 */
[----:B------:R-:W-:Y:S01]  /*03d0*/  UPRMT UR21, UR11, 0x7770, URZ ;  /* 0x000077700b157896 */ /* 0x000fe200080000ff */
[----:B------:R-:W-:Y:S01]  /*03e0*/  IMAD.U32 R28, RZ, RZ, UR18 ;  /* 0x00000012ff1c7e24 */ /* 0x000fe2000f8e00ff */
[----:B------:R-:W-:Y:S01]  /*03f0*/  UPRMT UR22, UR11, 0x7771, URZ ;  /* 0x000077710b167896 */ /* 0x000fe200080000ff */
[----:B------:R-:W-:Y:S01]  /*0400*/  IMAD.U32 R29, RZ, RZ, UR19 ;  /* 0x00000013ff1d7e24 */ /* 0x000fe2000f8e00ff */
[----:B------:R-:W-:Y:S01]  /*0410*/  UPRMT UR23, UR11, 0x7772, URZ ;  /* 0x000077720b177896 */ /* 0x000fe200080000ff */
[----:B------:R-:W-:Y:S01]  /*0420*/  IMAD.U32 R30, RZ, RZ, UR20 ;  /* 0x00000014ff1e7e24 */ /* 0x000fe2000f8e00ff */
[----:B-1----:R-:W-:Y:S01]  /*0430*/  UPRMT UR24, UR4, 0x7770, URZ ;  /* 0x0000777004187896 */ /* 0x002fe200080000ff */
        /* <DEDUP_REMOVED lines=38> */
[----:B------:R-:W-:-:S02]  /*06a0*/  IMAD.U32 R39, RZ, RZ, UR4 ;  /* 0x00000004ff277e24 */ /* 0x000fc4000f8e00ff */
[----:B------:R-:W-:Y:S02]  /*06b0*/  IMAD.U32 R43, RZ, RZ, UR5 ;  /* 0x00000005ff2b7e24 */ /* 0x000fe4000f8e00ff */
[----:B------:R-:W-:Y:S02]  /*06c0*/  IMAD.U32 R47, RZ, RZ, UR6 ;  /* 0x00000006ff2f7e24 */ /* 0x000fe4000f8e00ff */
[----:B------:R-:W-:-:S07]  /*06d0*/  IMAD.U32 R51, RZ, RZ, UR7 ;  /* 0x00000007ff337e24 */ /* 0x000fce000f8e00ff */
.L_x_193:
[----:B------:R-:W1:Y:S01]  /*06e0*/  LDC.64 R10, c[0x4][0x50] ;  /* 0x01001400ff0a7b82 */ /* 0x000e620000000a00 */
[----:B------:R-:W-:Y:S01]  /*06f0*/  MOV R8, 0x60 ;  /* 0x0000006000087802 */ /* 0x000fe20000000f00 */
[----:B------:R-:W-:Y:S01]  /*0700*/  IMAD.MOV.U32 R0, RZ, RZ, 0x20 ;  /* 0x00000020ff007424 */ /* 0x000fe200078e00ff */
[----:B------:R-:W2:Y:S01]  /*0710*/  LDCU.64 UR4, c[0x4][URZ] ;  /* 0x01000000ff0477ac */ /* 0x000ea20008000a00 */
[----:B------:R-:W-:-:S03]  /*0720*/  IADD3 R6, P0, PT, R52, 0x18, RZ ;  /* 0x0000001834067810 */ /* 0x000fc60007f1e0ff */
[----:B------:R3:W-:Y:S01]  /*0730*/  STL [R1+0x20], R0 ;  /* 0x0000200001007387 */ /* 0x0007e20000100800 */
[----:B------:R-:W4:Y:S01]  /*0740*/  LDC.64 R8, c[0x4][R8] ;  /* 0x0100000008087b82 */ /* 0x000f220000000a00 */
[----:B0-----:R-:W-:-:S05]  /*0750*/  IADD3.X R2, PT, PT, RZ, R53, RZ, P0, !PT ;  /* 0x00000035ff027210 */ /* 0x001fca00007fe4ff */
[----:B------:R-:W-:Y:S02]  /*0760*/  IMAD.MOV.U32 R7, RZ, RZ, R2 ;  /* 0x000000ffff077224 */ /* 0x000fe400078e0002 */
[----:B--2---:R-:W-:Y:S02]  /*0770*/  IMAD.U32 R4, RZ, RZ, UR4 ;  /* 0x00000004ff047e24 */ /* 0x004fe4000f8e00ff */
[----:B------:R-:W-:Y:S01]  /*0780*/  IMAD.U32 R5, RZ, RZ, UR5 ;  /* 0x00000005ff057e24 */ /* 0x000fe2000f8e00ff */
[----:B-1----:R3:W-:Y:S06]  /*0790*/  STL.64 [R1+0x18], R10 ;  /* 0x0000180a01007387 */ /* 0x0027ec0000100a00 */
[----:B------:R-:W-:-:S07]  /*07a0*/  LEPC R20, `(.L_x_194) ;  /* 0x000000001014794e */ /* 0x000fce0000000000 */
[----:B---345:R-:W-:Y:S05]  /*07b0*/  CALL.ABS.NOINC R8 ;  /* 0x0000000008007343 */ /* 0x038fea0003c00000 */
.L_x_194:
[----:B------:R-:W-:Y:S01]  /*07c0*/  MOV R16, 0x60 ;  /* 0x0000006000107802 */ /* 0x000fe20000000f00 */
[----:B------:R0:W-:Y:S01]  /*07d0*/  STL [R1+0x18], RZ ;  /* 0x000018ff01007387 */ /* 0x0001e20000100800 */
[----:B------:R-:W1:Y:S01]  /*07e0*/  LDCU.64 UR4, c[0x4][0x10] ;  /* 0x01000200ff0477ac */ /* 0x000e620008000a00 */
[----:B------:R-:W-:Y:S01]  /*07f0*/  VIADD R17, R52, 0x18 ;  /* 0x0000001834117836 */ /* 0x000fe20000000000 */
[----:B------:R0:W2:Y:S01]  /*0800*/  LDC.64 R8, c[0x4][R16] ;  /* 0x0100000010087b82 */ /* 0x0000a20000000a00 */
[----:B------:R-:W-:Y:S02]  /*0810*/  IMAD.MOV.U32 R7, RZ, RZ, R2 ;  /* 0x000000ffff077224 */ /* 0x000fe400078e0002 */
[----:B------:R-:W-:Y:S02]  /*0820*/  IMAD.MOV.U32 R6, RZ, RZ, R17 ;  /* 0x000000ffff067224 */ /* 0x000fe400078e0011 */
[----:B-1----:R-:W-:Y:S02]  /*0830*/  IMAD.U32 R4, RZ, RZ, UR4 ;  /* 0x00000004ff047e24 */ /* 0x002fe4000f8e00ff */
[----:B0-----:R-:W-:-:S07]  /*0840*/  IMAD.U32 R5, RZ, RZ, UR5 ;  /* 0x00000005ff057e24 */ /* 0x001fce000f8e00ff */
[----:B------:R-:W-:-:S07]  /*0850*/  LEPC R20, `(.L_x_195) ;  /* 0x000000001014794e */ /* 0x000fce0000000000 */
[----:B--2---:R-:W-:Y:S05]  /*0860*/  CALL.ABS.NOINC R8 ;  /* 0x0000000008007343 */ /* 0x004fea0003c00000 */
.L_x_195:
[----:B------:R-:W-:Y:S01]  /*0870*/  LOP3.LUT R0, R18, 0xff, RZ, 0xc0, !PT ;  /* 0x000000ff12007812 */ /* 0x000fe200078ec0ff */
[----:B------:R0:W1:Y:S01]  /*0880*/  LDC.64 R8, c[0x4][R16] ;  /* 0x0100000010087b82 */ /* 0x0000620000000a00 */
[----:B------:R-:W2:Y:S01]  /*0890*/  LDCU.64 UR4, c[0x4][0x18] ;  /* 0x01000300ff0477ac */ /* 0x000ea20008000a00 */
[----:B------:R-:W-:Y:S02]  /*08a0*/  IMAD.MOV.U32 R6, RZ, RZ, R17 ;  /* 0x000000ffff067224 */ /* 0x000fe400078e0011 */
[----:B------:R0:W-:Y:S01]  /*08b0*/  STL [R1+0x18], R0 ;  /* 0x0000180001007387 */ /* 0x0001e20000100800 */
[----:B------:R-:W-:Y:S01]  /*08c0*/  IMAD.MOV.U32 R7, RZ, RZ, R2 ;  /* 0x000000ffff077224 */ /* 0x000fe200078e0002 */
[----:B--2---:R-:W-:Y:S01]  /*08d0*/  MOV R4, UR4 ;  /* 0x0000000400047c02 */ /* 0x004fe20008000f00 */
[----:B0-----:R-:W-:-:S07]  /*08e0*/  IMAD.U32 R5, RZ, RZ, UR5 ;  /* 0x00000005ff057e24 */ /* 0x001fce000f8e00ff */
[----:B------:R-:W-:-:S07]  /*08f0*/  LEPC R20, `(.L_x_196) ;  /* 0x000000001014794e */ /* 0x000fce0000000000 */
[----:B-1----:R-:W-:Y:S05]  /*0900*/  CALL.ABS.NOINC R8 ;  /* 0x0000000008007343 */ /* 0x002fea0003c00000 */
.L_x_196:
[----:B------:R-:W-:Y:S01]  /*0910*/  VIADD R0, R18, 0xffffff81 ;  /* 0xffffff8112007836 */ /* 0x000fe20000000000 */
[----:B------:R-:W-:Y:S01]  /*0920*/  LOP3.LUT R10, R19, 0xff, RZ, 0xc0, !PT ;  /* 0x000000ff130a7812 */ /* 0x000fe200078ec0ff */
[----:B------:R0:W-:Y:S01]  /*0930*/  STL.U8 [R1+0x1], RZ ;  /* 0x000001ff01007387 */ /* 0x0001e20000100000 */
[----:B------:R0:W1:Y:S01]  /*0940*/  LDC.64 R8, c[0x4][R16] ;  /* 0x0100000010087b82 */ /* 0x0000620000000a00 */
[----:B------:R-:W2:Y:S01]  /*0950*/  LDCU.64 UR4, c[0x4][0x18] ;  /* 0x01000300ff0477ac */ /* 0x000ea20008000a00 */
[----:B------:R-:W-:Y:S01]  /*0960*/  LOP3.LUT R0, R0, 0xff, RZ, 0xc0, !PT ;  /* 0x000000ff00007812 */ /* 0x000fe200078ec0ff */
[----:B------:R0:W-:Y:S01]  /*0970*/  STL [R1+0x18], R10 ;  /* 0x0000180a01007387 */ /* 0x0001e20000100800 */
[----:B------:R-:W-:Y:S02]  /*0980*/  IMAD.MOV.U32 R6, RZ, RZ, R17 ;  /* 0x000000ffff067224 */ /* 0x000fe400078e0011 */
[----:B------:R-:W-:Y:S01]  /*0990*/  ISETP.GE.U32.AND P0, PT, R0, 0xa1, PT ;  /* 0x000000a10000780c */ /* 0x000fe20003f06070 */
[----:B------:R-:W-:-:S03]  /*09a0*/  IMAD.MOV.U32 R7, RZ, RZ, R2 ;  /* 0x000000ffff077224 */ /* 0x000fc600078e0002 */
[----:B------:R-:W-:-:S05]  /*09b0*/  SEL R0, R18, 0x2e, P0 ;  /* 0x0000002e12007807 */ /* 0x000fca0000000000 */
[----:B------:R0:W-:Y:S01]  /*09c0*/  STL.U8 [R1], R0 ;  /* 0x0000000001007387 */ /* 0x0001e20000100000 */
[----:B--2---:R-:W-:Y:S02]  /*09d0*/  IMAD.U32 R4, RZ, RZ, UR4 ;  /* 0x00000004ff047e24 */ /* 0x004fe4000f8e00ff */
[----:B------:R-:W-:-:S07]  /*09e0*/  IMAD.U32 R5, RZ, RZ, UR5 ;  /* 0x00000005ff057e24 */ /* 0x000fce000f8e00ff */
[----:B------:R-:W-:-:S07]  /*09f0*/  LEPC R20, `(.L_x_197) ;  /* 0x000000001014794e */ /* 0x000fce0000000000 */
[----:B01----:R-:W-:Y:S05]  /*0a00*/  CALL.ABS.NOINC R8 ;  /* 0x0000000008007343 */ /* 0x003fea0003c00000 */
.L_x_197:
[----:B------:R-:W-:Y:S01]  /*0a10*/  IADD3 R0, PT, PT, R19, -0x7f, RZ ;  /* 0xffffff8113007810 */ /* 0x000fe20007ffe0ff */
[----:B------:R0:W-:Y:S01]  /*0a20*/  STL.U8 [R1+0x2], RZ ;  /* 0x000002ff01007387 */ /* 0x0001e20000100000 */
[----:B------:R-:W-:Y:S01]  /*0a30*/  LOP3.LUT R10, R22, 0xff, RZ, 0xc0, !PT ;  /* 0x000000ff160a7812 */ /* 0x000fe200078ec0ff */
[----:B------:R0:W1:Y:S01]  /*0a40*/  LDC.64 R8, c[0x4][R16] ;  /* 0x0100000010087b82 */ /* 0x0000620000000a00 */
[----:B------:R-:W-:Y:S01]  /*0a50*/  LOP3.LUT R0, R0, 0xff, RZ, 0xc0, !PT ;  /* 0x000000ff00007812 */ /* 0x000fe200078ec0ff */
[----:B------:R-:W2:Y:S01]  /*0a60*/  LDCU.64 UR4, c[0x4][0x18] ;  /* 0x01000300ff0477ac */ /* 0x000ea20008000a00 */
[----:B------:R-:W-:Y:S01]  /*0a70*/  IMAD.MOV.U32 R6, RZ, RZ, R17 ;  /* 0x000000ffff067224 */ /* 0x000fe200078e0011 */
[----:B------:R0:W-:Y:S01]  /*0a80*/  STL [R1+0x18], R10 ;  /* 0x0000180a01007387 */ /* 0x0001e20000100800 */
[----:B------:R-:W-:Y:S01]  /*0a90*/  ISETP.GE.U32.AND P0, PT, R0, 0xa1, PT ;  /* 0x000000a10000780c */ /* 0x000fe20003f06070 */
[----:B------:R-:W-:-:S03]  /*0aa0*/  IMAD.MOV.U32 R7, RZ, RZ, R2 ;  /* 0x000000ffff077224 */ /* 0x000fc600078e0002 */
[----:B------:R-:W-:-:S05]  /*0ab0*/  SEL R0, R19, 0x2e, P0 ;  /* 0x0000002e13007807 */ /* 0x000fca0000000000 */
[----:B------:R0:W-:Y:S01]  /*0ac0*/  STL.U8 [R1+0x1], R0 ;  /* 0x0000010001007387 */ /* 0x0001e20000100000 */
[----:B--2---:R-:W-:Y:S02]  /*0ad0*/  IMAD.U32 R4, RZ, RZ, UR4 ;  /* 0x00000004ff047e24 */ /* 0x004fe4000f8e00ff */
[----:B------:R-:W-:-:S07]  /*0ae0*/  IMAD.U32 R5, RZ, RZ, UR5 ;  /* 0x00000005ff057e24 */ /* 0x000fce000f8e00ff */
[----:B------:R-:W-:-:S07]  /*0af0*/  LEPC R20, `(.L_x_198) ;  /* 0x000000001014794e */ /* 0x000fce0000000000 */
[----:B01----:R-:W-:Y:S05]  /*0b00*/  CALL.ABS.NOINC R8 ;  /* 0x0000000008007343 */ /* 0x003fea0003c00000 */
.L_x_198:
[----:B------:R-:W-:Y:S01]  /*0b10*/  VIADD R0, R22, 0xffffff81 ;  /* 0xffffff8116007836 */ /* 0x000fe20000000000 */
[----:B------:R-:W-:Y:S01]  /*0b20*/  LOP3.LUT R10, R23, 0xff, RZ, 0xc0, !PT ;  /* 0x000000ff170a7812 */ /* 0x000fe200078ec0ff */
[----:B------:R0:W-:Y:S01]  /*0b30*/  STL.U8 [R1+0x3], RZ ;  /* 0x000003ff01007387 */ /* 0x0001e20000100000 */
[----:B------:R0:W1:Y:S01]  /*0b40*/  LDC.64 R8, c[0x4][R16] ;  /* 0x0100000010087b82 */ /* 0x0000620000000a00 */
[----:B------:R-:W2:Y:S01]  /*0b50*/  LDCU.64 UR4, c[0x4][0x18] ;  /* 0x01000300ff0477ac */ /* 0x000ea20008000a00 */
[----:B------:R-:W-:Y:S01]  /*0b60*/  LOP3.LUT R0, R0, 0xff, RZ, 0xc0, !PT ;  /* 0x000000ff00007812 */ /* 0x000fe200078ec0ff */
[----:B------:R0:W-:Y:S01]  /*0b70*/  STL [R1+0x18], R10 ;  /* 0x0000180a01007387 */ /* 0x0001e20000100800 */
[----:B------:R-:W-:Y:S01]  /*0b80*/  IMAD.MOV.U32 R6, RZ, RZ, R17 ;  /* 0x000000ffff067224 */ /* 0x000fe200078e0011 */
[----:B------:R-:W-:Y:S02]  /*0b90*/  MOV R7, R2 ;  /* 0x0000000200077202 */ /* 0x000fe40000000f00 */
[----:B------:R-:W-:-:S04]  /*0ba0*/  ISETP.GE.U32.AND P0, PT, R0, 0xa1, PT ;  /* 0x000000a10000780c */ /* 0x000fc80003f06070 */
[----:B------:R-:W-:-:S05]  /*0bb0*/  SEL R0, R22, 0x2e, P0 ;  /* 0x0000002e16007807 */ /* 0x000fca0000000000 */
[----:B------:R0:W-:Y:S01]  /*0bc0*/  STL.U8 [R1+0x2], R0 ;  /* 0x0000020001007387 */ /* 0x0001e20000100000 */
[----:B--2---:R-:W-:Y:S02]  /*0bd0*/  IMAD.U32 R4, RZ, RZ, UR4 ;  /* 0x00000004ff047e24 */ /* 0x004fe4000f8e00ff */
[----:B------:R-:W-:-:S07]  /*0be0*/  IMAD.U32 R5, RZ, RZ, UR5 ;  /* 0x00000005ff057e24 */ /* 0x000fce000f8e00ff */
[----:B------:R-:W-:-:S07]  /*0bf0*/  LEPC R20, `(.L_x_199) ;  /* 0x000000001014794e */ /* 0x000fce0000000000 */
[----:B01----:R-:W-:Y:S05]  /*0c00*/  CALL.ABS.NOINC R8 ;  /* 0x0000000008007343 */ /* 0x003fea0003c00000 */
.L_x_199:
        /* <DEDUP_REMOVED lines=16> */
.L_x_200:
[----:B------:R-:W-:Y:S01]  /*0d10*/  VIADD R0, R24, 0xffffff81 ;  /* 0xffffff8118007836 */ /* 0x000fe20000000000 */
[----:B------:R-:W-:Y:S01]  /*0d20*/  LOP3.LUT R10, R25, 0xff, RZ, 0xc0, !PT ;  /* 0x000000ff190a7812 */ /* 0x000fe200078ec0ff */
[----:B------:R0:W-:Y:S01]  /*0d30*/  STL.U8 [R1+0x5], RZ ;  /* 0x000005ff01007387 */ /* 0x0001e20000100000 */
[----:B------:R0:W1:Y:S01]  /*0d40*/  LDC.64 R8, c[0x4][R16] ;  /* 0x0100000010087b82 */ /* 0x0000620000000a00 */
[----:B------:R-:W2:Y:S01]  /*0d50*/  LDCU.64 UR4, c[0x4][0x18] ;  /* 0x01000300ff0477ac */ /* 0x000ea20008000a00 */
[----:B------:R-:W-:Y:S01]  /*0d60*/  LOP3.LUT R0, R0, 0xff, RZ, 0xc0, !PT ;  /* 0x000000ff00007812 */ /* 0x000fe200078ec0ff */
[----:B------:R0:W-:Y:S01]  /*0d70*/  STL [R1+0x18], R10 ;  /* 0x0000180a01007387 */ /* 0x0001e20000100800 */
[----:B------:R-:W-:Y:S01]  /*0d80*/  MOV R6, R17 ;  /* 0x0000001100067202 */ /* 0x000fe20000000f00 */
[----:B------:R-:W-:Y:S01]  /*0d90*/  IMAD.MOV.U32 R7, RZ, RZ, R2 ;  /* 0x000000ffff077224 */ /* 0x000fe200078e0002 */
[----:B------:R-:W-:-:S04]  /*0da0*/  ISETP.GE.U32.AND P0, PT, R0, 0xa1, PT ;  /* 0x000000a10000780c */ /* 0x000fc80003f06070 */
[----:B------:R-:W-:-:S05]  /*0db0*/  SEL R0, R24, 0x2e, P0 ;  /* 0x0000002e18007807 */ /* 0x000fca0000000000 */
[----:B------:R0:W-:Y:S01]  /*0dc0*/  STL.U8 [R1+0x4], R0 ;  /* 0x0000040001007387 */ /* 0x0001e20000100000 */
[----:B--2---:R-:W-:Y:S02]  /*0dd0*/  IMAD.U32 R4, RZ, RZ, UR4 ;  /* 0x00000004ff047e24 */ /* 0x004fe4000f8e00ff */
[----:B------:R-:W-:-:S07]  /*0de0*/  IMAD.U32 R5, RZ, RZ, UR5 ;  /* 0x00000005ff057e24 */ /* 0x000fce000f8e00ff */
[----:B------:R-:W-:-:S07]  /*0df0*/  LEPC R20, `(.L_x_201) ;  /* 0x000000001014794e */ /* 0x000fce0000000000 */
[----:B01----:R-:W-:Y:S05]  /*0e00*/  CALL.ABS.NOINC R8 ;  /* 0x0000000008007343 */ /* 0x003fea0003c00000 */
.L_x_201:
        /* <DEDUP_REMOVED lines=16> */
.L_x_202:
        /* <DEDUP_REMOVED lines=12> */
[----:B--2---:R-:W-:Y:S01]  /*0fd0*/  IMAD.U32 R4, RZ, RZ, UR4 ;  /* 0x00000004ff047e24 */ /* 0x004fe2000f8e00ff */
[----:B------:R-:W-:-:S07]  /*0fe0*/  MOV R5, UR5 ;  /* 0x0000000500057c02 */ /* 0x000fce0008000f00 */
[----:B------:R-:W-:-:S07]  /*0ff0*/  LEPC R20, `(.L_x_203) ;  /* 0x000000001014794e */ /* 0x000fce0000000000 */
[----:B01----:R-:W-:Y:S05]  /*1000*/  CALL.ABS.NOINC R8 ;  /* 0x0000000008007343 */ /* 0x003fea0003c00000 */
.L_x_203:
        /* <DEDUP_REMOVED lines=16> */
.L_x_204:
        /* <DEDUP_REMOVED lines=12> */
[----:B--2---:R-:W-:Y:S01]  /*11d0*/  MOV R4, UR4 ;  /* 0x0000000400047c02 */ /* 0x004fe20008000f00 */
[----:B------:R-:W-:-:S07]  /*11e0*/  IMAD.U32 R5, RZ, RZ, UR5 ;  /* 0x00000005ff057e24 */ /* 0x000fce000f8e00ff */
[----:B------:R-:W-:-:S07]  /*11f0*/  LEPC R20, `(.L_x_205) ;  /* 0x000000001014794e */ /* 0x000fce0000000000 */
[----:B01----:R-:W-:Y:S05]  /*1200*/  CALL.ABS.NOINC R8 ;  /* 0x0000000008007343 */ /* 0x003fea0003c00000 */
.L_x_205:
        /* <DEDUP_REMOVED lines=16> */
.L_x_206:
        /* <DEDUP_REMOVED lines=16> */
.L_x_207:
        /* <DEDUP_REMOVED lines=16> */
.L_x_208:
        /* <DEDUP_REMOVED lines=16> */
.L_x_209:
        /* <DEDUP_REMOVED lines=16> */
.L_x_210:
        /* <DEDUP_REMOVED lines=16> */
.L_x_211:
[----:B------:R-:W-:Y:S01]  /*1810*/  VIADD R0, R35, 0xffffff81 ;  /* 0xffffff8123007836 */ /* 0x000fe20000000000 */
[----:B------:R0:W-:Y:S01]  /*1820*/  STL.64 [R1+0x18], R52 ;  /* 0x0000183401007387 */ /* 0x0001e20000100a00 */
[----:B------:R0:W1:Y:S01]  /*1830*/  LDC.64 R8, c[0x4][R16] ;  /* 0x0100000010087b82 */ /* 0x0000620000000a00 */
[----:B------:R-:W2:Y:S01]  /*1840*/  LDCU.64 UR4, c[0x4][0x8] ;  /* 0x01000100ff0477ac */ /* 0x000ea20008000a00 */
[----:B------:R-:W-:Y:S01]  /*1850*/  IMAD.MOV.U32 R6, RZ, RZ, R17 ;  /* 0x000000ffff067224 */ /* 0x000fe200078e0011 */
[----:B------:R-:W-:Y:S01]  /*1860*/  LOP3.LUT R0, R0, 0xff, RZ, 0xc0, !PT ;  /* 0x000000ff00007812 */ /* 0x000fe200078ec0ff */
[----:B------:R0:W-:Y:S01]  /*1870*/  STL.U8 [R1+0x10], RZ ;  /* 0x000010ff01007387 */ /* 0x0001e20000100000 */
[----:B------:R-:W-:Y:S02]  /*1880*/  IMAD.MOV.U32 R7, RZ, RZ, R2 ;  /* 0x000000ffff077224 */ /* 0x000fe400078e0002 */
[----:B------:R-:W-:-:S04]  /*1890*/  ISETP.GE.U32.AND P0, PT, R0, 0xa1, PT ;  /* 0x000000a10000780c */ /* 0x000fc80003f06070 */
[----:B------:R-:W-:-:S05]  /*18a0*/  SEL R0, R35, 0x2e, P0 ;  /* 0x0000002e23007807 */ /* 0x000fca0000000000 */
[----:B------:R0:W-:Y:S01]  /*18b0*/  STL.U8 [R1+0xf], R0 ;  /* 0x00000f0001007387 */ /* 0x0001e20000100000 */
[----:B--2---:R-:W-:Y:S02]  /*18c0*/  IMAD.U32 R4, RZ, RZ, UR4 ;  /* 0x00000004ff047e24 */ /* 0x004fe4000f8e00ff */
[----:B------:R-:W-:-:S07]  /*18d0*/  IMAD.U32 R5, RZ, RZ, UR5 ;  /* 0x00000005ff057e24 */ /* 0x000fce000f8e00ff */
[----:B------:R-:W-:-:S07]  /*18e0*/  LEPC R20, `(.L_x_212) ;  /* 0x000000001014794e */ /* 0x000fce0000000000 */
[----:B01----:R-:W-:Y:S05]  /*18f0*/  CALL.ABS.NOINC R8 ;  /* 0x0000000008007343 */ /* 0x003fea0003c00000 */
.L_x_212:
[----:B------:R-:W-:Y:S01]  /*1900*/  IMAD.MOV.U32 R0, RZ, RZ, 0x10 ;  /* 0x00000010ff007424 */ /* 0x000fe200078e00ff */
[----:B------:R0:W1:Y:S01]  /*1910*/  LDC.64 R8, c[0x4][R16] ;  /* 0x0100000010087b82 */ /* 0x0000620000000a00 */
[----:B------:R-:W2:Y:S01]  /*1920*/  LDCU.64 UR4, c[0x4][0x10] ;  /* 0x01000200ff0477ac */ /* 0x000ea20008000a00 */
[----:B------:R-:W-:Y:S02]  /*1930*/  IMAD.MOV.U32 R6, RZ, RZ, R17 ;  /* 0x000000ffff067224 */ /* 0x000fe400078e0011 */
[----:B------:R0:W-:Y:S01]  /*1940*/  STL [R1+0x18], R0 ;  /* 0x0000180001007387 */ /* 0x0001e20000100800 */
[----:B------:R-:W-:Y:S02]  /*1950*/  IMAD.MOV.U32 R7, RZ, RZ, R2 ;  /* 0x000000ffff077224 */ /* 0x000fe400078e0002 */
[----:B--2---:R-:W-:Y:S01]  /*1960*/  IMAD.U32 R4, RZ, RZ, UR4 ;  /* 0x00000004ff047e24 */ /* 0x004fe2000f8e00ff */
[----:B0-----:R-:W-:-:S07]  /*1970*/  MOV R5, UR5 ;  /* 0x0000000500057c02 */ /* 0x001fce0008000f00 */
[----:B------:R-:W-:-:S07]  /*1980*/  LEPC R20, `(.L_x_213) ;  /* 0x000000001014794e */ /* 0x000fce0000000000 */
[----:B-1----:R-:W-:Y:S05]  /*1990*/  CALL.ABS.NOINC R8 ;  /* 0x0000000008007343 */ /* 0x002fea0003c00000 */
.L_x_213:
[----:B------:R-:W-:Y:S01]  /*19a0*/  LOP3.LUT R0, R36, 0xff, RZ, 0xc0, !PT ;  /* 0x000000ff24007812 */ /* 0x000fe200078ec0ff */
[----:B------:R0:W1:Y:S01]  /*19b0*/  LDC.64 R8, c[0x4][R16] ;  /* 0x0100000010087b82 */ /* 0x0000620000000a00 */
[----:B------:R-:W2:Y:S01]  /*19c0*/  LDCU.64 UR4, c[0x4][0x18] ;  /* 0x01000300ff0477ac */ /* 0x000ea20008000a00 */
[----:B------:R-:W-:Y:S02]  /*19d0*/  IMAD.MOV.U32 R6, RZ, RZ, R17 ;  /* 0x000000ffff067224 */ /* 0x000fe400078e0011 */
[----:B------:R0:W-:Y:S01]  /*19e0*/  STL [R1+0x18], R0 ;  /* 0x0000180001007387 */ /* 0x0001e20000100800 */
[----:B------:R-:W-:Y:S02]  /*19f0*/  IMAD.MOV.U32 R7, RZ, RZ, R2 ;  /* 0x000000ffff077224 */ /* 0x000fe400078e0002 */
[----:B--2---:R-:W-:Y:S02]  /*1a00*/  IMAD.U32 R4, RZ, RZ, UR4 ;  /* 0x00000004ff047e24 */ /* 0x004fe4000f8e00ff */
[----:B0-----:R-:W-:-:S07]  /*1a10*/  IMAD.U32 R5, RZ, RZ, UR5 ;  /* 0x00000005ff057e24 */ /* 0x001fce000f8e00ff */
[----:B------:R-:W-:-:S07]  /*1a20*/  LEPC R20, `(.L_x_214) ;  /* 0x000000001014794e */ /* 0x000fce0000000000 */
[----:B-1----:R-:W-:Y:S05]  /*1a30*/  CALL.ABS.NOINC R8 ;  /* 0x0000000008007343 */ /* 0x002fea0003c00000 */
.L_x_214:
        /* <DEDUP_REMOVED lines=12> */
[----:B--2---:R-:W-:Y:S01]  /*1b00*/  MOV R4, UR4 ;  /* 0x0000000400047c02 */ /* 0x004fe20008000f00 */
[----:B------:R-:W-:-:S07]  /*1b10*/  IMAD.U32 R5, RZ, RZ, UR5 ;  /* 0x00000005ff057e24 */ /* 0x000fce000f8e00ff */
[----:B------:R-:W-:-:S07]  /*1b20*/  LEPC R20, `(.L_x_215) ;  /* 0x000000001014794e */ /* 0x000fce0000000000 */
[----:B01----:R-:W-:Y:S05]  /*1b30*/  CALL.ABS.NOINC R8 ;  /* 0x0000000008007343 */ /* 0x003fea0003c00000 */
.L_x_215:
        /* <DEDUP_REMOVED lines=16> */
.L_x_216:
        /* <DEDUP_REMOVED lines=16> */
.L_x_217:
        /* <DEDUP_REMOVED lines=16> */
.L_x_218:
        /* <DEDUP_REMOVED lines=16> */
.L_x_219:
        /* <DEDUP_REMOVED lines=16> */
.L_x_220:
        /* <DEDUP_REMOVED lines=16> */
.L_x_221:
        /* <DEDUP_REMOVED lines=16> */
.L_x_222:
        /* <DEDUP_REMOVED lines=16> */
.L_x_223:
        /* <DEDUP_REMOVED lines=16> */
.L_x_224:
        /* <DEDUP_REMOVED lines=16> */
.L_x_225:
        /* <DEDUP_REMOVED lines=16> */
.L_x_226:
        /* <DEDUP_REMOVED lines=16> */
.L_x_227:
        /* <DEDUP_REMOVED lines=16> */
.L_x_228:
        /* <DEDUP_REMOVED lines=16> */
.L_x_229:
        /* <DEDUP_REMOVED lines=15> */
.L_x_230:
[----:B------:R-:W0:Y:S08]  /*2a30*/  LDC R5, c[0x0][0x390] ;  /* 0x0000e400ff057b82 */ /* 0x000e300000000800 */
[----:B------:R-:W1:Y:S01]  /*2a40*/  LDC.64 R2, c[0x0][0x380] ;  /* 0x0000e000ff027b82 */ /* 0x000e620000000a00 */
[----:B0-----:R-:W-:Y:S01]  /*2a50*/  LOP3.LUT R5, R5, 0xb, RZ, 0xfc, !PT ;  /* 0x0000000b05057812 */ /* 0x001fe200078efcff */
[----:B-1----:R-:W-:Y:S04]  /*2a60*/  STG.E.U8 desc[UR36][R2.64+0x60], R18 ;  /* 0x0000601202007986 */ /* 0x002fe8000c101124 */
        /* <DEDUP_REMOVED lines=32> */
[----:B------:R-:W-:Y:S04]  /*2c70*/  STG.E.64 desc[UR36][R2.64+0x80], RZ ;  /* 0x000080ff02007986 */ /* 0x000fe8000c101b24 */
[----:B------:R-:W-:Y:S01]  /*2c80*/  STG.E desc[UR36][R2.64+0x90], R5 ;  /* 0x0000900502007986 */ /* 0x000fe2000c101924 */
[----:B------:R-:W-:Y:S05]  /*2c90*/  EXIT ;  /* 0x000000000000794d */ /* 0x000fea0003800000 */
.L_x_231:
        /* <DEDUP_REMOVED lines=14> */
.L_x_235:


//--------------------- .nv.global.init           --------------------------
	.section	.nv.global.init,"aw",@progbits
.nv.global.init:
	.type		$str$4,@object
	.size		$str$4,($str$3 - $str$4)
$str$4:
        /*0000*/ 	.byte	0x20, 0x20, 0x20, 0x00
	.type		$str$3,@object
	.size		$str$3,($str$7 - $str$3)
$str$3:
        /*0004*/ 	.byte	0x20, 0x25, 0x30, 0x32, 0x78, 0x00
	.type		$str$7,@object
	.size		$str$7,($str$1 - $str$7)
$str$7:
        /*000a*/ 	.byte	0x62, 0x6c, 0x63, 0x6f, 0x6b, 0x00
	.type		$str$1,@object
	.size		$str$1,($str$2 - $str$1)
$str$1:
        /*0010*/ 	.byte	0x20, 0x20, 0x25, 0x73, 0x0a, 0x00
	.type		$str$2,@object
	.size		$str$2,($str$8 - $str$2)
$str$2:
        /*0016*/ 	.byte	0x20, 0x20, 0x25, 0x30, 0x34, 0x78, 0x20, 0x00
	.type		$str$8,@object
	.size		$str$8,($str - $str$8)
$str$8:
        /*001e*/ 	.byte	0x63, 0x68, 0x61, 0x69, 0x6e, 0x69, 0x6e, 0x67, 0x5f, 0x76, 0x61, 0x6c, 0x75, 0x65, 0x00
	.type		$str,@object
	.size		$str,($str$9 - $str)
$str:
        /*002d*/ 	.byte	0x25, 0x73, 0x20, 0x28, 0x25, 0x64, 0x20, 0x62, 0x79, 0x74, 0x65, 0x73, 0x29, 0x3a, 0x0a, 0x00
	.type		$str$9,@object
	.size		$str$9,($str$6 - $str$9)
$str$9:
        /*003d*/ 	.byte	0x46, 0x69, 0x6e, 0x61, 0x6c, 0x69, 0x7a, 0x65, 0x64, 0x20, 0x6f, 0x75, 0x74, 0x70, 0x75, 0x74
        /*004d*/ 	.byte	0x00
	.type		$str$6,@object
	.size		$str$6,($str$11 - $str$6)
$str$6:
        /*004e*/ 	.byte	0x42, 0x65, 0x66, 0x6f, 0x72, 0x65, 0x20, 0x6c, 0x61, 0x73, 0x74, 0x20, 0x63, 0x6f, 0x6d, 0x70
        /*005e*/ 	.byte	0x72, 0x65, 0x73, 0x73, 0x00
	.type		$str$11,@object
	.size		$str$11,($str$5 - $str$11)
$str$11:
        /*0063*/ 	.byte	0x62, 0x6c, 0x61, 0x6b, 0x65, 0x33, 0x5f, 0x75, 0x70, 0x64, 0x61, 0x74, 0x65, 0x5f, 0x6b, 0x65
        /*0073*/ 	.byte	0x72, 0x6e, 0x65, 0x6c, 0x00
	.type		$str$5,@object
	.size		$str$5,($str$10 - $str$5)
$str$5:
        /*0078*/ 	.byte	0x55, 0x70, 0x64, 0x61, 0x74, 0x65, 0x64, 0x20, 0x63, 0x68, 0x61, 0x69, 0x6e, 0x69, 0x6e, 0x67
        /*0088*/ 	.byte	0x20, 0x76, 0x61, 0x6c, 0x75, 0x65, 0x00
	.type		$str$10,@object
	.size		$str$10,(.L_12 - $str$10)
$str$10:
        /*008f*/ 	.byte	0x62, 0x6c, 0x61, 0x6b, 0x65, 0x33, 0x5f, 0x69, 0x6e, 0x69, 0x74, 0x5f, 0x6b, 0x65, 0x72, 0x6e
        /*009f*/ 	.byte	0x65, 0x6c, 0x20, 0x6b, 0x65, 0x79, 0x5f, 0x77, 0x6f, 0x72, 0x64, 0x73, 0x00
.L_12:


//--------------------- .nv.shared.reserved.0     --------------------------
	.section	.nv.shared.reserved.0,"aw",@nobits
	.weak		__nv_reservedSMEM_offset_0_alias
	.size		__nv_reservedSMEM_offset_0_alias, 0, 64
	.other		__nv_reservedSMEM_offset_0_alias,@"STO_CUDA_RESERVED_SHARED STV_DEFAULT"
__nv_reservedSMEM_offset_0_alias:
	.zero		0
	.zero		64


//--------------------- .nv.constant0.blake3_hash_kernel --------------------------
	.section	.nv.constant0.blake3_hash_kernel,"a",@progbits
	.sectionflags	@""
	.align	4
.nv.constant0.blake3_hash_kernel:
	.zero		920


//--------------------- .nv.constant0.blake3_finalize_kernel --------------------------
	.section	.nv.constant0.blake3_finalize_kernel,"a",@progbits
	.sectionflags	@""
	.align	4
.nv.constant0.blake3_finalize_kernel:
	.zero		912


//--------------------- .nv.constant0.blake3_update_kernel --------------------------
	.section	.nv.constant0.blake3_update_kernel,"a",@progbits
	.sectionflags	@""
	.align	4
.nv.constant0.blake3_update_kernel:
	.zero		920


//--------------------- .nv.constant0.blake3_init_kernel --------------------------
	.section	.nv.constant0.blake3_init_kernel,"a",@progbits
	.sectionflags	@""
	.align	4
.nv.constant0.blake3_init_kernel:
	.zero		916


//--------------------- SYMBOLS --------------------------

	.type		.nv.reservedSmem.offset0,@object
	.size		.nv.reservedSmem.offset0,0x4
	.type		vprintf,@function
